	.target	sm_90a

	.elftype	@"ET_EXEC"


//--------------------- .note.nv.tkinfo           --------------------------
	.section	.note.nv.tkinfo,"",@"SHT_NOTE"
	.sectionflags	@"SHF_NOTE_NV_TKINFO"
	.tkinfo
        /*0018*/ 	.word	0x00000002
        /*0030*/ 	.string	""
        /*0030*/ 	.string	"ptxas"
        /*0030*/ 	.string	"Cuda compilation tools, release 13.0, V13.0.88"
        /*0030*/ 	.string	"Build cuda_13.0.r13.0/compiler.36424714_0"
        /*0030*/ 	.string	"-arch sm_90a -m 64 "



//--------------------- .note.nv.cuinfo           --------------------------
	.section	.note.nv.cuinfo,"",@"SHT_NOTE"
	.sectionflags	@"SHF_NOTE_NV_CUINFO"
        /*0018*/ 	.short	0x0002
        /*001a*/ 	.short	0x005a
        /*001c*/ 	.short	0x0082
	.zero		2


//--------------------- .nv.info                  --------------------------
	.section	.nv.info,"",@"SHT_CUDA_INFO"
	.align	4


	//----- nvinfo : EIATTR_REGCOUNT
	.align		4
        /*0000*/ 	.byte	0x04, 0x2f
        /*0002*/ 	.short	(.L_12 - .L_11)
	.align		4
.L_11:
        /*0004*/ 	.word	index@(_ZN7cutlass13device_kernelINS_4gemm6kernel13GemmUniversalIN4cute5tupleIJiiiiEEENS1_10collective13CollectiveMmaINS1_43MainloopSm90TmaGmmaWarpSpecializedSparseFP8ILi4ENS5_IJNS4_1CILi1EEENSA_ILi2EEESB_EEENS1_35KernelTmaWarpSpecializedCooperativeEEENS5_IJNSA_ILi256EEESG_NSA_ILi128EEEEEENS_12float_e4m3_tENS5_IJNS4_6LayoutINS5_IJiNS5_IJSC_iEEEiEEENS5_IJlNS5_IJSB_SC_EEElEEEEENSK_INS5_IJNS5_IJNSA_ILi64EEEiEEENS5_IJSH_iEEEiEEENS5_IJNS5_IJSH_NSA_ILi8192EEEEEENS5_IJSB_lEEElEEEEEEEESJ_NS5_IJlSB_lEEENS4_8TiledMMAINS4_8MMA_AtomIJNS4_4SM904GMMA6SPARSE32GMMA_64x256x64_F32E4M3E4M3_SS_TNILNS14_7ScaleInE1ELS17_1ELNS14_9SparseSelE0EEEEEENSK_INS5_IJSC_SB_SB_EEENS5_IJSB_NSA_ILi0EEES1C_EEEEENS5_IJNS4_10UnderscoreES1F_S1F_EEEEENS4_23SM90_TMA_LOAD_MULTICASTENS4_14ComposedLayoutINS4_7SwizzleILi2ELi4ELi3EEENS4_25smem_sparse_ptr_flag_bitsILi2ELi8EEENSK_INS5_IJNS5_IJSB_NSA_ILi8EEEEEENS5_IJSC_SQ_EEEEEENS5_IJNS5_IJS1C_SH_EEESN_EEEEEEEvNS4_8identityENS4_13SM90_TMA_LOADENS1J_INS1K_ILi3ELi4ELi3EEENS4_18smem_ptr_flag_bitsILi8EEENSK_INS5_IJS1O_SH_EEENS5_IJSH_SB_EEEEEEEvS1W_EENS_8epilogue10collective6detail29Sm90TmaWarpSpecializedAdapterINS27_15DefaultEpilogueIfNS5_IJSB_llEEES2B_NS26_6thread17LinearCombinationIfLi1EffLNS2C_9ScaleType4KindE0ELNS_15FloatRoundStyleE2EfEENS1_15EpilogueDefaultEEEEEvvEEEEvNT_6ParamsE)
        /*0008*/ 	.word	0x000000a8


	//----- nvinfo : EIATTR_FRAME_SIZE
	.align		4
.L_12:
        /*000c*/ 	.byte	0x04, 0x11
        /*000e*/ 	.short	(.L_14 - .L_13)
	.align		4
.L_13:
        /*0010*/ 	.word	index@(_ZN7cutlass13device_kernelINS_4gemm6kernel13GemmUniversalIN4cute5tupleIJiiiiEEENS1_10collective13CollectiveMmaINS1_43MainloopSm90TmaGmmaWarpSpecializedSparseFP8ILi4ENS5_IJNS4_1CILi1EEENSA_ILi2EEESB_EEENS1_35KernelTmaWarpSpecializedCooperativeEEENS5_IJNSA_ILi256EEESG_NSA_ILi128EEEEEENS_12float_e4m3_tENS5_IJNS4_6LayoutINS5_IJiNS5_IJSC_iEEEiEEENS5_IJlNS5_IJSB_SC_EEElEEEEENSK_INS5_IJNS5_IJNSA_ILi64EEEiEEENS5_IJSH_iEEEiEEENS5_IJNS5_IJSH_NSA_ILi8192EEEEEENS5_IJSB_lEEElEEEEEEEESJ_NS5_IJlSB_lEEENS4_8TiledMMAINS4_8MMA_AtomIJNS4_4SM904GMMA6SPARSE32GMMA_64x256x64_F32E4M3E4M3_SS_TNILNS14_7ScaleInE1ELS17_1ELNS14_9SparseSelE0EEEEEENSK_INS5_IJSC_SB_SB_EEENS5_IJSB_NSA_ILi0EEES1C_EEEEENS5_IJNS4_10UnderscoreES1F_S1F_EEEEENS4_23SM90_TMA_LOAD_MULTICASTENS4_14ComposedLayoutINS4_7SwizzleILi2ELi4ELi3EEENS4_25smem_sparse_ptr_flag_bitsILi2ELi8EEENSK_INS5_IJNS5_IJSB_NSA_ILi8EEEEEENS5_IJSC_SQ_EEEEEENS5_IJNS5_IJS1C_SH_EEESN_EEEEEEEvNS4_8identityENS4_13SM90_TMA_LOADENS1J_INS1K_ILi3ELi4ELi3EEENS4_18smem_ptr_flag_bitsILi8EEENSK_INS5_IJS1O_SH_EEENS5_IJSH_SB_EEEEEEEvS1W_EENS_8epilogue10collective6detail29Sm90TmaWarpSpecializedAdapterINS27_15DefaultEpilogueIfNS5_IJSB_llEEES2B_NS26_6thread17LinearCombinationIfLi1EffLNS2C_9ScaleType4KindE0ELNS_15FloatRoundStyleE2EfEENS1_15EpilogueDefaultEEEEEvvEEEEvNT_6ParamsE)
        /*0014*/ 	.word	0x00000880


	//----- nvinfo : EIATTR_MIN_STACK_SIZE
	.align		4
.L_14:
        /*0018*/ 	.byte	0x04, 0x12
        /*001a*/ 	.short	(.L_16 - .L_15)
	.align		4
.L_15:
        /*001c*/ 	.word	index@(_ZN7cutlass13device_kernelINS_4gemm6kernel13GemmUniversalIN4cute5tupleIJiiiiEEENS1_10collective13CollectiveMmaINS1_43MainloopSm90TmaGmmaWarpSpecializedSparseFP8ILi4ENS5_IJNS4_1CILi1EEENSA_ILi2EEESB_EEENS1_35KernelTmaWarpSpecializedCooperativeEEENS5_IJNSA_ILi256EEESG_NSA_ILi128EEEEEENS_12float_e4m3_tENS5_IJNS4_6LayoutINS5_IJiNS5_IJSC_iEEEiEEENS5_IJlNS5_IJSB_SC_EEElEEEEENSK_INS5_IJNS5_IJNSA_ILi64EEEiEEENS5_IJSH_iEEEiEEENS5_IJNS5_IJSH_NSA_ILi8192EEEEEENS5_IJSB_lEEElEEEEEEEESJ_NS5_IJlSB_lEEENS4_8TiledMMAINS4_8MMA_AtomIJNS4_4SM904GMMA6SPARSE32GMMA_64x256x64_F32E4M3E4M3_SS_TNILNS14_7ScaleInE1ELS17_1ELNS14_9SparseSelE0EEEEEENSK_INS5_IJSC_SB_SB_EEENS5_IJSB_NSA_ILi0EEES1C_EEEEENS5_IJNS4_10UnderscoreES1F_S1F_EEEEENS4_23SM90_TMA_LOAD_MULTICASTENS4_14ComposedLayoutINS4_7SwizzleILi2ELi4ELi3EEENS4_25smem_sparse_ptr_flag_bitsILi2ELi8EEENSK_INS5_IJNS5_IJSB_NSA_ILi8EEEEEENS5_IJSC_SQ_EEEEEENS5_IJNS5_IJS1C_SH_EEESN_EEEEEEEvNS4_8identityENS4_13SM90_TMA_LOADENS1J_INS1K_ILi3ELi4ELi3EEENS4_18smem_ptr_flag_bitsILi8EEENSK_INS5_IJS1O_SH_EEENS5_IJSH_SB_EEEEEEEvS1W_EENS_8epilogue10collective6detail29Sm90TmaWarpSpecializedAdapterINS27_15DefaultEpilogueIfNS5_IJSB_llEEES2B_NS26_6thread17LinearCombinationIfLi1EffLNS2C_9ScaleType4KindE0ELNS_15FloatRoundStyleE2EfEENS1_15EpilogueDefaultEEEEEvvEEEEvNT_6ParamsE)
        /*0020*/ 	.word	0x00000880
.L_16:


//--------------------- .nv.compat                --------------------------
	.section	.nv.compat,"",@"SHT_CUDA_COMPAT_INFO"
	.align	4
        /*0000*/ 	.byte	0x02, 0x09, 0x01, 0x00, 0x02, 0x02, 0x04, 0x00, 0x02, 0x05, 0x05, 0x00, 0x03, 0x07, 0x01, 0x01
        /*0010*/ 	.byte	0x02, 0x03, 0x01, 0x00, 0x02, 0x06, 0x01, 0x00, 0x04, 0x0b, 0x08, 0x00, 0x00, 0x00, 0x00, 0x00
        /*0020*/ 	.byte	0x00, 0x00, 0x00, 0x00


//--------------------- .nv.info._ZN7cutlass13device_kernelINS_4gemm6kernel13GemmUniversalIN4cute5tupleIJiiiiEEENS1_10collective13CollectiveMmaINS1_43MainloopSm90TmaGmmaWarpSpecializedSparseFP8ILi4ENS5_IJNS4_1CILi1EEENSA_ILi2EEESB_EEENS1_35KernelTmaWarpSpecializedCooperativeEEENS5_IJNSA_ILi256EEESG_NSA_ILi128EEEEEENS_12float_e4m3_tENS5_IJNS4_6LayoutINS5_IJiNS5_IJSC_iEEEiEEENS5_IJlNS5_IJSB_SC_EEElEEEEENSK_INS5_IJNS5_IJNSA_ILi64EEEiEEENS5_IJSH_iEEEiEEENS5_IJNS5_IJSH_NSA_ILi8192EEEEEENS5_IJSB_lEEElEEEEEEEESJ_NS5_IJlSB_lEEENS4_8TiledMMAINS4_8MMA_AtomIJNS4_4SM904GMMA6SPARSE32GMMA_64x256x64_F32E4M3E4M3_SS_TNILNS14_7ScaleInE1ELS17_1ELNS14_9SparseSelE0EEEEEENSK_INS5_IJSC_SB_SB_EEENS5_IJSB_NSA_ILi0EEES1C_EEEEENS5_IJNS4_10UnderscoreES1F_S1F_EEEEENS4_23SM90_TMA_LOAD_MULTICASTENS4_14ComposedLayoutINS4_7SwizzleILi2ELi4ELi3EEENS4_25smem_sparse_ptr_flag_bitsILi2ELi8EEENSK_INS5_IJNS5_IJSB_NSA_ILi8EEEEEENS5_IJSC_SQ_EEEEEENS5_IJNS5_IJS1C_SH_EEESN_EEEEEEEvNS4_8identityENS4_13SM90_TMA_LOADENS1J_INS1K_ILi3ELi4ELi3EEENS4_18smem_ptr_flag_bitsILi8EEENSK_INS5_IJS1O_SH_EEENS5_IJSH_SB_EEEEEEEvS1W_EENS_8epilogue10collective6detail29Sm90TmaWarpSpecializedAdapterINS27_15DefaultEpilogueIfNS5_IJSB_llEEES2B_NS26_6thread17LinearCombinationIfLi1EffLNS2C_9ScaleType4KindE0ELNS_15FloatRoundStyleE2EfEENS1_15EpilogueDefaultEEEEEvvEEEEvNT_6ParamsE --------------------------
	.section	.nv.info._ZN7cutlass13device_kernelINS_4gemm6kernel13GemmUniversalIN4cute5tupleIJiiiiEEENS1_10collective13CollectiveMmaINS1_43MainloopSm90TmaGmmaWarpSpecializedSparseFP8ILi4ENS5_IJNS4_1CILi1EEENSA_ILi2EEESB_EEENS1_35KernelTmaWarpSpecializedCooperativeEEENS5_IJNSA_ILi256EEESG_NSA_ILi128EEEEEENS_12float_e4m3_tENS5_IJNS4_6LayoutINS5_IJiNS5_IJSC_iEEEiEEENS5_IJlNS5_IJSB_SC_EEElEEEEENSK_INS5_IJNS5_IJNSA_ILi64EEEiEEENS5_IJSH_iEEEiEEENS5_IJNS5_IJSH_NSA_ILi8192EEEEEENS5_IJSB_lEEElEEEEEEEESJ_NS5_IJlSB_lEEENS4_8TiledMMAINS4_8MMA_AtomIJNS4_4SM904GMMA6SPARSE32GMMA_64x256x64_F32E4M3E4M3_SS_TNILNS14_7ScaleInE1ELS17_1ELNS14_9SparseSelE0EEEEEENSK_INS5_IJSC_SB_SB_EEENS5_IJSB_NSA_ILi0EEES1C_EEEEENS5_IJNS4_10UnderscoreES1F_S1F_EEEEENS4_23SM90_TMA_LOAD_MULTICASTENS4_14ComposedLayoutINS4_7SwizzleILi2ELi4ELi3EEENS4_25smem_sparse_ptr_flag_bitsILi2ELi8EEENSK_INS5_IJNS5_IJSB_NSA_ILi8EEEEEENS5_IJSC_SQ_EEEEEENS5_IJNS5_IJS1C_SH_EEESN_EEEEEEEvNS4_8identityENS4_13SM90_TMA_LOADENS1J_INS1K_ILi3ELi4ELi3EEENS4_18smem_ptr_flag_bitsILi8EEENSK_INS5_IJS1O_SH_EEENS5_IJSH_SB_EEEEEEEvS1W_EENS_8epilogue10collective6detail29Sm90TmaWarpSpecializedAdapterINS27_15DefaultEpilogueIfNS5_IJSB_llEEES2B_NS26_6thread17LinearCombinationIfLi1EffLNS2C_9ScaleType4KindE0ELNS_15FloatRoundStyleE2EfEENS1_15EpilogueDefaultEEEEEvvEEEEvNT_6ParamsE,"",@"SHT_CUDA_INFO"
	.sectionflags	@""
	.align	4


	//----- nvinfo : EIATTR_CUDA_API_VERSION
	.align		4
        /*0000*/ 	.byte	0x04, 0x37
        /*0002*/ 	.short	(.L_18 - .L_17)
.L_17:
        /*0004*/ 	.word	0x00000082


	//----- nvinfo : EIATTR_KPARAM_INFO
	.align		4
.L_18:
        /*0008*/ 	.byte	0x04, 0x17
        /*000a*/ 	.short	(.L_20 - .L_19)
.L_19:
        /*000c*/ 	.word	0x00000000
        /*0010*/ 	.short	0x0000
        /*0012*/ 	.short	0x0070
        /*0014*/ 	.byte	0x00, 0xf0, 0x01, 0x14


	//----- nvinfo : EIATTR_SPARSE_MMA_MASK
	.align		4
.L_20:
        /*0018*/ 	.byte	0x03, 0x50
        /*001a*/ 	.short	0x0001


	//----- nvinfo : EIATTR_MAXREG_COUNT
	.align		4
        /*001c*/ 	.byte	0x03, 0x1b
        /*001e*/ 	.short	0x00a8


	//----- nvinfo : EIATTR_NUM_BARRIERS
	.align		4
        /*0020*/ 	.byte	0x02, 0x4c
        /*0022*/ 	.byte	0x01
	.zero		1


	//----- nvinfo : EIATTR_ANNOTATIONS
	.align		4
        /*0024*/ 	.byte	0x04, 0x55
        /*0026*/ 	.short	(.L_22 - .L_21)


	//   ....[0]....
.L_21:
        /*0028*/ 	.word	0x00000001
        /*002c*/ 	.byte	0xa0, 0x06, 0x00, 0x00, 0x01, 0x00, 0x00, 0x00, 0xd0, 0x08, 0x00, 0x00, 0x01, 0x00, 0x00, 0x00
        /* <DEDUP_REMOVED lines=1369> */
        /*55cc*/ 	.byte	0x00, 0x19, 0x02, 0x00


	//----- nvinfo : EIATTR_MERCURY_ISA_VERSION
	.align		4
.L_22:
        /*55d0*/ 	.byte	0x03, 0x5f
        /*55d2*/ 	.short	0x0101


	//----- nvinfo : EIATTR_INT_WARP_WIDE_INSTR_OFFSETS
	.align		4
        /*55d4*/ 	.byte	0x04, 0x31
        /*55d6*/ 	.short	(.L_24 - .L_23)


	//   ....[0]....
.L_23:
        /*55d8*/ 	.word	0x00000560


	//   ....[1]....
        /*55dc*/ 	.word	0x00000580


	//   ....[2]....
        /*55e0*/ 	.word	0x000006d0


	//----- nvinfo : EIATTR_COOP_GROUP_MASK_REGIDS
	.align		4
.L_24:
        /*55e4*/ 	.byte	0x04, 0x29
        /*55e6*/ 	.short	(.L_26 - .L_25)


	//   ....[0]....
.L_25:
        /*55e8*/ 	.word	0xffffffff


	//   ....[1]....
        /*55ec*/ 	.word	0xffffffff


	//   ....[2]....
        /*55f0*/ 	.word	0xffffffff


	//   ....[3]....
        /*55f4*/ 	.word	0xffffffff


	//   ....[4]....
        /*55f8*/ 	.word	0xffffffff


	//   ....[5]....
        /*55fc*/ 	.word	0xffffffff


	//----- nvinfo : EIATTR_COOP_GROUP_INSTR_OFFSETS
	.align		4
.L_26:
        /*5600*/ 	.byte	0x04, 0x28
        /*5602*/ 	.short	(.L_28 - .L_27)


	//   ....[0]....
.L_27:
        /*5604*/ 	.word	0x00000070


	//   ....[1]....
        /*5608*/ 	.word	0x00000080


	//   ....[2]....
        /*560c*/ 	.word	0x000001d0


	//   ....[3]....
        /*5610*/ 	.word	0x000003f0


	//   ....[4]....
        /*5614*/ 	.word	0x000007e0


	//   ....[5]....
        /*5618*/ 	.word	0x00002b60


	//----- nvinfo : EIATTR_REG_RECONFIG
	.align		4
.L_28:
        /*561c*/ 	.byte	0x01, 0x54
	.zero		2


	//----- nvinfo : EIATTR_MBARRIER_INSTR_OFFSETS
	.align		4
        /*5620*/ 	.byte	0x04, 0x39
        /*5622*/ 	.short	(.L_30 - .L_29)


	//   ....[0]....
.L_29:
        /*5624*/ 	.word	0x00000350
        /*5628*/ 	.word	0x000000ff
        /*562c*/ 	.word	0x00000000
        /*5630*/ 	.short	0x0100
        /*5632*/ 	.byte	0x09
	.zero		1


	//   ....[1]....
        /*5634*/ 	.word	0x00000360
        /*5638*/ 	.word	0x000000ff
        /*563c*/ 	.word	0x00000020
        /*5640*/ 	.short	0x0100
        /*5642*/ 	.byte	0x09
	.zero		1


	//   ....[2]....
        /*5644*/ 	.word	0x00000370
        /*5648*/ 	.word	0x000000ff
        /*564c*/ 	.word	0x00000008
        /*5650*/ 	.short	0x0100
        /*5652*/ 	.byte	0x09
	.zero		1


	//   ....[3]....
        /*5654*/ 	.word	0x00000380
        /*5658*/ 	.word	0x000000ff
        /*565c*/ 	.word	0x00000028
        /*5660*/ 	.short	0x0100
        /*5662*/ 	.byte	0x09
	.zero		1


	//   ....[4]....
        /*5664*/ 	.word	0x00000390
        /*5668*/ 	.word	0x000000ff
        /*566c*/ 	.word	0x00000010
        /*5670*/ 	.short	0x0100
        /*5672*/ 	.byte	0x09
	.zero		1


	//   ....[5]....
        /*5674*/ 	.word	0x000003a0
        /*5678*/ 	.word	0x000000ff
        /*567c*/ 	.word	0x00000030
        /*5680*/ 	.short	0x0100
        /*5682*/ 	.byte	0x09
	.zero		1


	//   ....[6]....
        /*5684*/ 	.word	0x000003b0
        /*5688*/ 	.word	0x000000ff
        /*568c*/ 	.word	0x00000018
        /*5690*/ 	.short	0x0100
        /*5692*/ 	.byte	0x09
	.zero		1


	//   ....[7]....
        /*5694*/ 	.word	0x000003c0
        /*5698*/ 	.word	0x000000ff
        /*569c*/ 	.word	0x00000038
        /*56a0*/ 	.short	0x0100
        /*56a2*/ 	.byte	0x09
	.zero		1


	//   ....[8]....
        /*56a4*/ 	.word	0x00000750
        /*56a8*/ 	.word	0x000000ff
        /*56ac*/ 	.word	0x00000050
        /*56b0*/ 	.short	0x0100
        /*56b2*/ 	.byte	0x06
	.zero		1


	//   ....[9]....
        /*56b4*/ 	.word	0x00000790
        /*56b8*/ 	.word	0x000000ff
        /*56bc*/ 	.word	0x00000058
        /*56c0*/ 	.short	0x0100
        /*56c2*/ 	.byte	0x06
	.zero		1


	//   ....[10]....
        /*56c4*/ 	.word	0x00002dd0
        /*56c8*/ 	.word	0x000000ff
        /*56cc*/ 	.word	0x00000000
        /*56d0*/ 	.short	0x010a
        /*56d2*/ 	.byte	0x08
	.zero		1


	//   ....[11]....
        /*56d4*/ 	.word	0x00002f10
        /*56d8*/ 	.word	0x000000ff
        /*56dc*/ 	.word	0x00000000
        /*56e0*/ 	.short	0x010a
        /*56e2*/ 	.byte	0x08
	.zero		1


	//   ....[12]....
        /*56e4*/ 	.word	0x00008cb0
        /*56e8*/ 	.word	0x00000000
        /*56ec*/ 	.word	0x00000000
        /*56f0*/ 	.short	0x0101
        /*56f2*/ 	.byte	0x3f
	.zero		1


	//   ....[13]....
        /*56f4*/ 	.word	0x00020a90
        /*56f8*/ 	.word	0x00000012
        /*56fc*/ 	.word	0x00000020
        /*5700*/ 	.short	0x010a
        /*5702*/ 	.byte	0x3f
	.zero		1


	//   ....[14]....
        /*5704*/ 	.word	0x00020f80
        /*5708*/ 	.word	0x00000002
        /*570c*/ 	.word	0x00000058
        /*5710*/ 	.short	0x0101
        /*5712*/ 	.byte	0x3f
	.zero		1


	//   ....[15]....
        /*5714*/ 	.word	0x000216a0
        /*5718*/ 	.word	0x00000005
        /*571c*/ 	.word	0x00000000
        /*5720*/ 	.short	0x010a
        /*5722*/ 	.byte	0x3f
	.zero		1


	//   ....[16]....
        /*5724*/ 	.word	0x00021730
        /*5728*/ 	.word	0x00000007
        /*572c*/ 	.word	0x00000000
        /*5730*/ 	.short	0x010a
        /*5732*/ 	.byte	0x3f
	.zero		1


	//   ....[17]....
        /*5734*/ 	.word	0x000217c0
        /*5738*/ 	.word	0x00000007
        /*573c*/ 	.word	0x00000000
        /*5740*/ 	.short	0x010a
        /*5742*/ 	.byte	0x3f
	.zero		1


	//   ....[18]....
        /*5744*/ 	.word	0x00021850
        /*5748*/ 	.word	0x00000003
        /*574c*/ 	.word	0x00000000
        /*5750*/ 	.short	0x010a
        /*5752*/ 	.byte	0x3f
	.zero		1


	//   ....[19]....
        /*5754*/ 	.word	0x000218d0
        /*5758*/ 	.word	0x00000000
        /*575c*/ 	.word	0x00000000
        /*5760*/ 	.short	0x010a
        /*5762*/ 	.byte	0x3f
	.zero		1


	//   ....[20]....
        /*5764*/ 	.word	0x000219b0
        /*5768*/ 	.word	0x00000012
        /*576c*/ 	.word	0x00000020
        /*5770*/ 	.short	0x010a
        /*5772*/ 	.byte	0x3f
	.zero		1


	//   ....[21]....
        /*5774*/ 	.word	0x00021a80
        /*5778*/ 	.word	0x00000005
        /*577c*/ 	.word	0x00000000
        /*5780*/ 	.short	0x010a
        /*5782*/ 	.byte	0x3f
	.zero		1


	//   ....[22]....
        /*5784*/ 	.word	0x00021ad0
        /*5788*/ 	.word	0x00000007
        /*578c*/ 	.word	0x00000000
        /*5790*/ 	.short	0x010a
        /*5792*/ 	.byte	0x3f
	.zero		1


	//   ....[23]....
        /*5794*/ 	.word	0x00021b20
        /*5798*/ 	.word	0x00000007
        /*579c*/ 	.word	0x00000000
        /*57a0*/ 	.short	0x010a
        /*57a2*/ 	.byte	0x3f
	.zero		1


	//----- nvinfo : EIATTR_NUM_MBARRIERS
	.align		4
.L_30:
        /*57a4*/ 	.byte	0x03, 0x38
        /*57a6*/ 	.short	0x000a


	//----- nvinfo : EIATTR_EXIT_INSTR_OFFSETS
	.align		4
        /*57a8*/ 	.byte	0x04, 0x1c
        /*57aa*/ 	.short	(.L_32 - .L_31)


	//   ....[0]....
.L_31:
        /*57ac*/ 	.word	0x00000970


	//   ....[1]....
        /*57b0*/ 	.word	0x00001210


	//   ....[2]....
        /*57b4*/ 	.word	0x00020110


	//   ....[3]....
        /*57b8*/ 	.word	0x000206b0


	//   ....[4]....
        /*57bc*/ 	.word	0x000218a0


	//----- nvinfo : EIATTR_MAX_THREADS
	.align		4
.L_32:
        /*57c0*/ 	.byte	0x04, 0x05
        /*57c2*/ 	.short	(.L_34 - .L_33)
.L_33:
        /*57c4*/ 	.word	0x00000180
        /*57c8*/ 	.word	0x00000001
        /*57cc*/ 	.word	0x00000001


	//----- nvinfo : EIATTR_CRS_STACK_SIZE
	.align		4
.L_34:
        /*57d0*/ 	.byte	0x04, 0x1e
        /*57d2*/ 	.short	(.L_36 - .L_35)
.L_35:
        /*57d4*/ 	.word	0x00000000


	//----- nvinfo : EIATTR_CBANK_PARAM_SIZE
	.align		4
.L_36:
        /*57d8*/ 	.byte	0x03, 0x19
        /*57da*/ 	.short	0x0570


	//----- nvinfo : EIATTR_PARAM_CBANK
	.align		4
        /*57dc*/ 	.byte	0x04, 0x0a
        /*57de*/ 	.short	(.L_38 - .L_37)
	.align		4
.L_37:
        /*57e0*/ 	.word	index@(.nv.constant0._ZN7cutlass13device_kernelINS_4gemm6kernel13GemmUniversalIN4cute5tupleIJiiiiEEENS1_10collective13CollectiveMmaINS1_43MainloopSm90TmaGmmaWarpSpecializedSparseFP8ILi4ENS5_IJNS4_1CILi1EEENSA_ILi2EEESB_EEENS1_35KernelTmaWarpSpecializedCooperativeEEENS5_IJNSA_ILi256EEESG_NSA_ILi128EEEEEENS_12float_e4m3_tENS5_IJNS4_6LayoutINS5_IJiNS5_IJSC_iEEEiEEENS5_IJlNS5_IJSB_SC_EEElEEEEENSK_INS5_IJNS5_IJNSA_ILi64EEEiEEENS5_IJSH_iEEEiEEENS5_IJNS5_IJSH_NSA_ILi8192EEEEEENS5_IJSB_lEEElEEEEEEEESJ_NS5_IJlSB_lEEENS4_8TiledMMAINS4_8MMA_AtomIJNS4_4SM904GMMA6SPARSE32GMMA_64x256x64_F32E4M3E4M3_SS_TNILNS14_7ScaleInE1ELS17_1ELNS14_9SparseSelE0EEEEEENSK_INS5_IJSC_SB_SB_EEENS5_IJSB_NSA_ILi0EEES1C_EEEEENS5_IJNS4_10UnderscoreES1F_S1F_EEEEENS4_23SM90_TMA_LOAD_MULTICASTENS4_14ComposedLayoutINS4_7SwizzleILi2ELi4ELi3EEENS4_25smem_sparse_ptr_flag_bitsILi2ELi8EEENSK_INS5_IJNS5_IJSB_NSA_ILi8EEEEEENS5_IJSC_SQ_EEEEEENS5_IJNS5_IJS1C_SH_EEESN_EEEEEEEvNS4_8identityENS4_13SM90_TMA_LOADENS1J_INS1K_ILi3ELi4ELi3EEENS4_18smem_ptr_flag_bitsILi8EEENSK_INS5_IJS1O_SH_EEENS5_IJSH_SB_EEEEEEEvS1W_EENS_8epilogue10collective6detail29Sm90TmaWarpSpecializedAdapterINS27_15DefaultEpilogueIfNS5_IJSB_llEEES2B_NS26_6thread17LinearCombinationIfLi1EffLNS2C_9ScaleType4KindE0ELNS_15FloatRoundStyleE2EfEENS1_15EpilogueDefaultEEEEEvvEEEEvNT_6ParamsE)
        /*57e4*/ 	.short	0x0210
        /*57e6*/ 	.short	0x0570


	//----- nvinfo : EIATTR_SW_WAR
	.align		4
.L_38:
        /*57e8*/ 	.byte	0x04, 0x36
        /*57ea*/ 	.short	(.L_40 - .L_39)
.L_39:
        /*57ec*/ 	.word	0x00000008
.L_40:


//--------------------- .nv.callgraph             --------------------------
	.section	.nv.callgraph,"",@"SHT_CUDA_CALLGRAPH"
	.align	4
	.sectionentsize	8
	.align		4
        /*0000*/ 	.word	0x00000000
	.align		4
        /*0004*/ 	.word	0xffffffff
	.align		4
        /*0008*/ 	.word	0x00000000
	.align		4
        /*000c*/ 	.word	0xfffffffe
	.align		4
        /*0010*/ 	.word	0x00000000
	.align		4
        /*0014*/ 	.word	0xfffffffd
	.align		4
        /*0018*/ 	.word	0x00000000
	.align		4
        /*001c*/ 	.word	0xfffffffc


//--------------------- .nv.constant4             --------------------------
	.section	.nv.constant4,"a",@progbits
	.align	8
	.align		8
.nv.constant4:
        /*0000*/ 	.dword	_ZN39_INTERNAL_c376ca77_4_k_cu_b9750682_27824cuda3std3__45__cpo5beginE
	.align		8
        /*0008*/ 	.dword	_ZN39_INTERNAL_c376ca77_4_k_cu_b9750682_27824cuda3std3__45__cpo3endE
	.align		8
        /*0010*/ 	.dword	_ZN39_INTERNAL_c376ca77_4_k_cu_b9750682_27824cuda3std3__45__cpo6cbeginE
	.align		8
        /*0018*/ 	.dword	_ZN39_INTERNAL_c376ca77_4_k_cu_b9750682_27824cuda3std3__45__cpo4cendE
	.align		8
        /*0020*/ 	.dword	_ZN39_INTERNAL_c376ca77_4_k_cu_b9750682_27824cuda3std3__441_GLOBAL__N__c376ca77_4_k_cu_b9750682_27826ignoreE
	.align		8
        /*0028*/ 	.dword	_ZN39_INTERNAL_c376ca77_4_k_cu_b9750682_27824cuda3std3__419piecewise_constructE
	.align		8
        /*0030*/ 	.dword	_ZN39_INTERNAL_c376ca77_4_k_cu_b9750682_27824cuda3std3__48in_placeE
	.align		8
        /*0038*/ 	.dword	_ZN39_INTERNAL_c376ca77_4_k_cu_b9750682_27824cuda3std6ranges3__45__cpo4swapE
	.align		8
        /*0040*/ 	.dword	_ZN39_INTERNAL_c376ca77_4_k_cu_b9750682_27824cuda3std6ranges3__45__cpo9iter_moveE
	.align		8
        /*0048*/ 	.dword	_ZN39_INTERNAL_c376ca77_4_k_cu_b9750682_27824cute7productE
	.align		8
        /*0050*/ 	.dword	_ZN39_INTERNAL_c376ca77_4_k_cu_b9750682_27824cute1_E


//--------------------- .text._ZN7cutlass13device_kernelINS_4gemm6kernel13GemmUniversalIN4cute5tupleIJiiiiEEENS1_10collective13CollectiveMmaINS1_43MainloopSm90TmaGmmaWarpSpecializedSparseFP8ILi4ENS5_IJNS4_1CILi1EEENSA_ILi2EEESB_EEENS1_35KernelTmaWarpSpecializedCooperativeEEENS5_IJNSA_ILi256EEESG_NSA_ILi128EEEEEENS_12float_e4m3_tENS5_IJNS4_6LayoutINS5_IJiNS5_IJSC_iEEEiEEENS5_IJlNS5_IJSB_SC_EEElEEEEENSK_INS5_IJNS5_IJNSA_ILi64EEEiEEENS5_IJSH_iEEEiEEENS5_IJNS5_IJSH_NSA_ILi8192EEEEEENS5_IJSB_lEEElEEEEEEEESJ_NS5_IJlSB_lEEENS4_8TiledMMAINS4_8MMA_AtomIJNS4_4SM904GMMA6SPARSE32GMMA_64x256x64_F32E4M3E4M3_SS_TNILNS14_7ScaleInE1ELS17_1ELNS14_9SparseSelE0EEEEEENSK_INS5_IJSC_SB_SB_EEENS5_IJSB_NSA_ILi0EEES1C_EEEEENS5_IJNS4_10UnderscoreES1F_S1F_EEEEENS4_23SM90_TMA_LOAD_MULTICASTENS4_14ComposedLayoutINS4_7SwizzleILi2ELi4ELi3EEENS4_25smem_sparse_ptr_flag_bitsILi2ELi8EEENSK_INS5_IJNS5_IJSB_NSA_ILi8EEEEEENS5_IJSC_SQ_EEEEEENS5_IJNS5_IJS1C_SH_EEESN_EEEEEEEvNS4_8identityENS4_13SM90_TMA_LOADENS1J_INS1K_ILi3ELi4ELi3EEENS4_18smem_ptr_flag_bitsILi8EEENSK_INS5_IJS1O_SH_EEENS5_IJSH_SB_EEEEEEEvS1W_EENS_8epilogue10collective6detail29Sm90TmaWarpSpecializedAdapterINS27_15DefaultEpilogueIfNS5_IJSB_llEEES2B_NS26_6thread17LinearCombinationIfLi1EffLNS2C_9ScaleType4KindE0ELNS_15FloatRoundStyleE2EfEENS1_15EpilogueDefaultEEEEEvvEEEEvNT_6ParamsE --------------------------
	.section	.text._ZN7cutlass13device_kernelINS_4gemm6kernel13GemmUniversalIN4cute5tupleIJiiiiEEENS1_10collective13CollectiveMmaINS1_43MainloopSm90TmaGmmaWarpSpecializedSparseFP8ILi4ENS5_IJNS4_1CILi1EEENSA_ILi2EEESB_EEENS1_35KernelTmaWarpSpecializedCooperativeEEENS5_IJNSA_ILi256EEESG_NSA_ILi128EEEEEENS_12float_e4m3_tENS5_IJNS4_6LayoutINS5_IJiNS5_IJSC_iEEEiEEENS5_IJlNS5_IJSB_SC_EEElEEEEENSK_INS5_IJNS5_IJNSA_ILi64EEEiEEENS5_IJSH_iEEEiEEENS5_IJNS5_IJSH_NSA_ILi8192EEEEEENS5_IJSB_lEEElEEEEEEEESJ_NS5_IJlSB_lEEENS4_8TiledMMAINS4_8MMA_AtomIJNS4_4SM904GMMA6SPARSE32GMMA_64x256x64_F32E4M3E4M3_SS_TNILNS14_7ScaleInE1ELS17_1ELNS14_9SparseSelE0EEEEEENSK_INS5_IJSC_SB_SB_EEENS5_IJSB_NSA_ILi0EEES1C_EEEEENS5_IJNS4_10UnderscoreES1F_S1F_EEEEENS4_23SM90_TMA_LOAD_MULTICASTENS4_14ComposedLayoutINS4_7SwizzleILi2ELi4ELi3EEENS4_25smem_sparse_ptr_flag_bitsILi2ELi8EEENSK_INS5_IJNS5_IJSB_NSA_ILi8EEEEEENS5_IJSC_SQ_EEEEEENS5_IJNS5_IJS1C_SH_EEESN_EEEEEEEvNS4_8identityENS4_13SM90_TMA_LOADENS1J_INS1K_ILi3ELi4ELi3EEENS4_18smem_ptr_flag_bitsILi8EEENSK_INS5_IJS1O_SH_EEENS5_IJSH_SB_EEEEEEEvS1W_EENS_8epilogue10collective6detail29Sm90TmaWarpSpecializedAdapterINS27_15DefaultEpilogueIfNS5_IJSB_llEEES2B_NS26_6thread17LinearCombinationIfLi1EffLNS2C_9ScaleType4KindE0ELNS_15FloatRoundStyleE2EfEENS1_15EpilogueDefaultEEEEEvvEEEEvNT_6ParamsE,"ax",@progbits
	.align	128
.text._ZN7cutlass13device_kernelINS_4gemm6kernel13GemmUniversalIN4cute5tupleIJiiiiEEENS1_10collective13CollectiveMmaINS1_43MainloopSm90TmaGmmaWarpSpecializedSparseFP8ILi4ENS5_IJNS4_1CILi1EEENSA_ILi2EEESB_EEENS1_35KernelTmaWarpSpecializedCooperativeEEENS5_IJNSA_ILi256EEESG_NSA_ILi128EEEEEENS_12float_e4m3_tENS5_IJNS4_6LayoutINS5_IJiNS5_IJSC_iEEEiEEENS5_IJlNS5_IJSB_SC_EEElEEEEENSK_INS5_IJNS5_IJNSA_ILi64EEEiEEENS5_IJSH_iEEEiEEENS5_IJNS5_IJSH_NSA_ILi8192EEEEEENS5_IJSB_lEEElEEEEEEEESJ_NS5_IJlSB_lEEENS4_8TiledMMAINS4_8MMA_AtomIJNS4_4SM904GMMA6SPARSE32GMMA_64x256x64_F32E4M3E4M3_SS_TNILNS14_7ScaleInE1ELS17_1ELNS14_9SparseSelE0EEEEEENSK_INS5_IJSC_SB_SB_EEENS5_IJSB_NSA_ILi0EEES1C_EEEEENS5_IJNS4_10UnderscoreES1F_S1F_EEEEENS4_23SM90_TMA_LOAD_MULTICASTENS4_14ComposedLayoutINS4_7SwizzleILi2ELi4ELi3EEENS4_25smem_sparse_ptr_flag_bitsILi2ELi8EEENSK_INS5_IJNS5_IJSB_NSA_ILi8EEEEEENS5_IJSC_SQ_EEEEEENS5_IJNS5_IJS1C_SH_EEESN_EEEEEEEvNS4_8identityENS4_13SM90_TMA_LOADENS1J_INS1K_ILi3ELi4ELi3EEENS4_18smem_ptr_flag_bitsILi8EEENSK_INS5_IJS1O_SH_EEENS5_IJSH_SB_EEEEEEEvS1W_EENS_8epilogue10collective6detail29Sm90TmaWarpSpecializedAdapterINS27_15DefaultEpilogueIfNS5_IJSB_llEEES2B_NS26_6thread17LinearCombinationIfLi1EffLNS2C_9ScaleType4KindE0ELNS_15FloatRoundStyleE2EfEENS1_15EpilogueDefaultEEEEEvvEEEEvNT_6ParamsE:
        .type           _ZN7cutlass13device_kernelINS_4gemm6kernel13GemmUniversalIN4cute5tupleIJiiiiEEENS1_10collective13CollectiveMmaINS1_43MainloopSm90TmaGmmaWarpSpecializedSparseFP8ILi4ENS5_IJNS4_1CILi1EEENSA_ILi2EEESB_EEENS1_35KernelTmaWarpSpecializedCooperativeEEENS5_IJNSA_ILi256EEESG_NSA_ILi128EEEEEENS_12float_e4m3_tENS5_IJNS4_6LayoutINS5_IJiNS5_IJSC_iEEEiEEENS5_IJlNS5_IJSB_SC_EEElEEEEENSK_INS5_IJNS5_IJNSA_ILi64EEEiEEENS5_IJSH_iEEEiEEENS5_IJNS5_IJSH_NSA_ILi8192EEEEEENS5_IJSB_lEEElEEEEEEEESJ_NS5_IJlSB_lEEENS4_8TiledMMAINS4_8MMA_AtomIJNS4_4SM904GMMA6SPARSE32GMMA_64x256x64_F32E4M3E4M3_SS_TNILNS14_7ScaleInE1ELS17_1ELNS14_9SparseSelE0EEEEEENSK_INS5_IJSC_SB_SB_EEENS5_IJSB_NSA_ILi0EEES1C_EEEEENS5_IJNS4_10UnderscoreES1F_S1F_EEEEENS4_23SM90_TMA_LOAD_MULTICASTENS4_14ComposedLayoutINS4_7SwizzleILi2ELi4ELi3EEENS4_25smem_sparse_ptr_flag_bitsILi2ELi8EEENSK_INS5_IJNS5_IJSB_NSA_ILi8EEEEEENS5_IJSC_SQ_EEEEEENS5_IJNS5_IJS1C_SH_EEESN_EEEEEEEvNS4_8identityENS4_13SM90_TMA_LOADENS1J_INS1K_ILi3ELi4ELi3EEENS4_18smem_ptr_flag_bitsILi8EEENSK_INS5_IJS1O_SH_EEENS5_IJSH_SB_EEEEEEEvS1W_EENS_8epilogue10collective6detail29Sm90TmaWarpSpecializedAdapterINS27_15DefaultEpilogueIfNS5_IJSB_llEEES2B_NS26_6thread17LinearCombinationIfLi1EffLNS2C_9ScaleType4KindE0ELNS_15FloatRoundStyleE2EfEENS1_15EpilogueDefaultEEEEEvvEEEEvNT_6ParamsE,@function
        .size           _ZN7cutlass13device_kernelINS_4gemm6kernel13GemmUniversalIN4cute5tupleIJiiiiEEENS1_10collective13CollectiveMmaINS1_43MainloopSm90TmaGmmaWarpSpecializedSparseFP8ILi4ENS5_IJNS4_1CILi1EEENSA_ILi2EEESB_EEENS1_35KernelTmaWarpSpecializedCooperativeEEENS5_IJNSA_ILi256EEESG_NSA_ILi128EEEEEENS_12float_e4m3_tENS5_IJNS4_6LayoutINS5_IJiNS5_IJSC_iEEEiEEENS5_IJlNS5_IJSB_SC_EEElEEEEENSK_INS5_IJNS5_IJNSA_ILi64EEEiEEENS5_IJSH_iEEEiEEENS5_IJNS5_IJSH_NSA_ILi8192EEEEEENS5_IJSB_lEEElEEEEEEEESJ_NS5_IJlSB_lEEENS4_8TiledMMAINS4_8MMA_AtomIJNS4_4SM904GMMA6SPARSE32GMMA_64x256x64_F32E4M3E4M3_SS_TNILNS14_7ScaleInE1ELS17_1ELNS14_9SparseSelE0EEEEEENSK_INS5_IJSC_SB_SB_EEENS5_IJSB_NSA_ILi0EEES1C_EEEEENS5_IJNS4_10UnderscoreES1F_S1F_EEEEENS4_23SM90_TMA_LOAD_MULTICASTENS4_14ComposedLayoutINS4_7SwizzleILi2ELi4ELi3EEENS4_25smem_sparse_ptr_flag_bitsILi2ELi8EEENSK_INS5_IJNS5_IJSB_NSA_ILi8EEEEEENS5_IJSC_SQ_EEEEEENS5_IJNS5_IJS1C_SH_EEESN_EEEEEEEvNS4_8identityENS4_13SM90_TMA_LOADENS1J_INS1K_ILi3ELi4ELi3EEENS4_18smem_ptr_flag_bitsILi8EEENSK_INS5_IJS1O_SH_EEENS5_IJSH_SB_EEEEEEEvS1W_EENS_8epilogue10collective6detail29Sm90TmaWarpSpecializedAdapterINS27_15DefaultEpilogueIfNS5_IJSB_llEEES2B_NS26_6thread17LinearCombinationIfLi1EffLNS2C_9ScaleType4KindE0ELNS_15FloatRoundStyleE2EfEENS1_15EpilogueDefaultEEEEEvvEEEEvNT_6ParamsE,(.L_x_450 - _ZN7cutlass13device_kernelINS_4gemm6kernel13GemmUniversalIN4cute5tupleIJiiiiEEENS1_10collective13CollectiveMmaINS1_43MainloopSm90TmaGmmaWarpSpecializedSparseFP8ILi4ENS5_IJNS4_1CILi1EEENSA_ILi2EEESB_EEENS1_35KernelTmaWarpSpecializedCooperativeEEENS5_IJNSA_ILi256EEESG_NSA_ILi128EEEEEENS_12float_e4m3_tENS5_IJNS4_6LayoutINS5_IJiNS5_IJSC_iEEEiEEENS5_IJlNS5_IJSB_SC_EEElEEEEENSK_INS5_IJNS5_IJNSA_ILi64EEEiEEENS5_IJSH_iEEEiEEENS5_IJNS5_IJSH_NSA_ILi8192EEEEEENS5_IJSB_lEEElEEEEEEEESJ_NS5_IJlSB_lEEENS4_8TiledMMAINS4_8MMA_AtomIJNS4_4SM904GMMA6SPARSE32GMMA_64x256x64_F32E4M3E4M3_SS_TNILNS14_7ScaleInE1ELS17_1ELNS14_9SparseSelE0EEEEEENSK_INS5_IJSC_SB_SB_EEENS5_IJSB_NSA_ILi0EEES1C_EEEEENS5_IJNS4_10UnderscoreES1F_S1F_EEEEENS4_23SM90_TMA_LOAD_MULTICASTENS4_14ComposedLayoutINS4_7SwizzleILi2ELi4ELi3EEENS4_25smem_sparse_ptr_flag_bitsILi2ELi8EEENSK_INS5_IJNS5_IJSB_NSA_ILi8EEEEEENS5_IJSC_SQ_EEEEEENS5_IJNS5_IJS1C_SH_EEESN_EEEEEEEvNS4_8identityENS4_13SM90_TMA_LOADENS1J_INS1K_ILi3ELi4ELi3EEENS4_18smem_ptr_flag_bitsILi8EEENSK_INS5_IJS1O_SH_EEENS5_IJSH_SB_EEEEEEEvS1W_EENS_8epilogue10collective6detail29Sm90TmaWarpSpecializedAdapterINS27_15DefaultEpilogueIfNS5_IJSB_llEEES2B_NS26_6thread17LinearCombinationIfLi1EffLNS2C_9ScaleType4KindE0ELNS_15FloatRoundStyleE2EfEENS1_15EpilogueDefaultEEEEEvvEEEEvNT_6ParamsE)
        .other          _ZN7cutlass13device_kernelINS_4gemm6kernel13GemmUniversalIN4cute5tupleIJiiiiEEENS1_10collective13CollectiveMmaINS1_43MainloopSm90TmaGmmaWarpSpecializedSparseFP8ILi4ENS5_IJNS4_1CILi1EEENSA_ILi2EEESB_EEENS1_35KernelTmaWarpSpecializedCooperativeEEENS5_IJNSA_ILi256EEESG_NSA_ILi128EEEEEENS_12float_e4m3_tENS5_IJNS4_6LayoutINS5_IJiNS5_IJSC_iEEEiEEENS5_IJlNS5_IJSB_SC_EEElEEEEENSK_INS5_IJNS5_IJNSA_ILi64EEEiEEENS5_IJSH_iEEEiEEENS5_IJNS5_IJSH_NSA_ILi8192EEEEEENS5_IJSB_lEEElEEEEEEEESJ_NS5_IJlSB_lEEENS4_8TiledMMAINS4_8MMA_AtomIJNS4_4SM904GMMA6SPARSE32GMMA_64x256x64_F32E4M3E4M3_SS_TNILNS14_7ScaleInE1ELS17_1ELNS14_9SparseSelE0EEEEEENSK_INS5_IJSC_SB_SB_EEENS5_IJSB_NSA_ILi0EEES1C_EEEEENS5_IJNS4_10UnderscoreES1F_S1F_EEEEENS4_23SM90_TMA_LOAD_MULTICASTENS4_14ComposedLayoutINS4_7SwizzleILi2ELi4ELi3EEENS4_25smem_sparse_ptr_flag_bitsILi2ELi8EEENSK_INS5_IJNS5_IJSB_NSA_ILi8EEEEEENS5_IJSC_SQ_EEEEEENS5_IJNS5_IJS1C_SH_EEESN_EEEEEEEvNS4_8identityENS4_13SM90_TMA_LOADENS1J_INS1K_ILi3ELi4ELi3EEENS4_18smem_ptr_flag_bitsILi8EEENSK_INS5_IJS1O_SH_EEENS5_IJSH_SB_EEEEEEEvS1W_EENS_8epilogue10collective6detail29Sm90TmaWarpSpecializedAdapterINS27_15DefaultEpilogueIfNS5_IJSB_llEEES2B_NS26_6thread17LinearCombinationIfLi1EffLNS2C_9ScaleType4KindE0ELNS_15FloatRoundStyleE2EfEENS1_15EpilogueDefaultEEEEEvvEEEEvNT_6ParamsE,@"STO_CUDA_ENTRY STV_DEFAULT"
_ZN7cutlass13device_kernelINS_4gemm6kernel13GemmUniversalIN4cute5tupleIJiiiiEEENS1_10collective13CollectiveMmaINS1_43MainloopSm90TmaGmmaWarpSpecializedSparseFP8ILi4ENS5_IJNS4_1CILi1EEENSA_ILi2EEESB_EEENS1_35KernelTmaWarpSpecializedCooperativeEEENS5_IJNSA_ILi256EEESG_NSA_ILi128EEEEEENS_12float_e4m3_tENS5_IJNS4_6LayoutINS5_IJiNS5_IJSC_iEEEiEEENS5_IJlNS5_IJSB_SC_EEElEEEEENSK_INS5_IJNS5_IJNSA_ILi64EEEiEEENS5_IJSH_iEEEiEEENS5_IJNS5_IJSH_NSA_ILi8192EEEEEENS5_IJSB_lEEElEEEEEEEESJ_NS5_IJlSB_lEEENS4_8TiledMMAINS4_8MMA_AtomIJNS4_4SM904GMMA6SPARSE32GMMA_64x256x64_F32E4M3E4M3_SS_TNILNS14_7ScaleInE1ELS17_1ELNS14_9SparseSelE0EEEEEENSK_INS5_IJSC_SB_SB_EEENS5_IJSB_NSA_ILi0EEES1C_EEEEENS5_IJNS4_10UnderscoreES1F_S1F_EEEEENS4_23SM90_TMA_LOAD_MULTICASTENS4_14ComposedLayoutINS4_7SwizzleILi2ELi4ELi3EEENS4_25smem_sparse_ptr_flag_bitsILi2ELi8EEENSK_INS5_IJNS5_IJSB_NSA_ILi8EEEEEENS5_IJSC_SQ_EEEEEENS5_IJNS5_IJS1C_SH_EEESN_EEEEEEEvNS4_8identityENS4_13SM90_TMA_LOADENS1J_INS1K_ILi3ELi4ELi3EEENS4_18smem_ptr_flag_bitsILi8EEENSK_INS5_IJS1O_SH_EEENS5_IJSH_SB_EEEEEEEvS1W_EENS_8epilogue10collective6detail29Sm90TmaWarpSpecializedAdapterINS27_15DefaultEpilogueIfNS5_IJSB_llEEES2B_NS26_6thread17LinearCombinationIfLi1EffLNS2C_9ScaleType4KindE0ELNS_15FloatRoundStyleE2EfEENS1_15EpilogueDefaultEEEEEvvEEEEvNT_6ParamsE:
[----:B------:R-:W0:Y:S02]  /*0000*/  LDC R1, c[0x0][0x28] ;  /* 0x00000a00ff017b82 */ /* 0x000e240000000800 */
[----:B0-----:R-:W-:Y:S01]  /*0010*/  IADD3 R1, R1, -0x880, RZ ;  /* 0xfffff78001017810 */ /* 0x001fe20007ffe0ff */
[----:B------:R-:W0:Y:S01]  /*0020*/  S2R R5, SR_TID.X ;  /* 0x0000000000057919 */ /* 0x000e220000002100 */
[----:B------:R-:W-:Y:S01]  /*0030*/  ELECT P0, URZ, PT ;  /* 0x00000000003f782f */ /* 0x000fe20003800000 */
[----:B------:R-:W-:Y:S01]  /*0040*/  BSSY B0, `(.L_x_0) ;  /* 0x0000018000007945 */ /* 0x000fe20003800000 */
[--C-:B0-----:R-:W-:Y:S02]  /*0050*/  SHF.R.U32.HI R0, RZ, 0x5, R5.reuse ;  /* 0x00000005ff007819 */ /* 0x101fe40000011605 */
[----:B------:R-:W-:-:S03]  /*0060*/  SHF.R.U32.HI R2, RZ, 0x7, R5 ;  /* 0x00000007ff027819 */ /* 0x000fc60000011605 */
[----:B------:R-:W0:Y:S04]  /*0070*/  SHFL.IDX PT, R3, R0, RZ, 0x1f ;  /* 0x00001fff00037589 */ /* 0x000e2800000e0000 */
[----:B------:R-:W1:Y:S01]  /*0080*/  SHFL.IDX PT, R2, R2, RZ, 0x1f ;  /* 0x00001fff02027589 */ /* 0x000e6200000e0000 */
[----:B0-----:R-:W-:Y:S02]  /*0090*/  R2UR UR4, R3 ;  /* 0x00000000030472ca */ /* 0x001fe400000e0000 */
[----:B-1----:R-:W-:-:S11]  /*00a0*/  R2UR UR6, R2 ;  /* 0x00000000020672ca */ /* 0x002fd600000e0000 */
[----:B------:R-:W-:Y:S02]  /*00b0*/  USHF.R.S32.HI UR5, URZ, 0x1f, UR4 ;  /* 0x0000001f3f057899 */ /* 0x000fe40008011404 */
[----:B------:R-:W-:Y:S02]  /*00c0*/  ISETP.NE.OR P0, PT, RZ, UR4, !P0 ;  /* 0x00000004ff007c0c */ /* 0x000fe4000c705670 */
[----:B------:R-:W-:-:S04]  /*00d0*/  ULEA.HI UR5, UR5, UR4, URZ, 0x2 ;  /* 0x0000000405057291 */ /* 0x000fc8000f8f103f */
[----:B------:R-:W-:-:S04]  /*00e0*/  ULOP3.LUT UR5, UR5, 0xfffffffc, URZ, 0xc0, !UPT ;  /* 0xfffffffc05057892 */ /* 0x000fc8000f8ec03f */
[----:B------:R-:W-:-:S03]  /*00f0*/  UIADD3 UR8, UR4, -UR5, URZ ;  /* 0x8000000504087290 */ /* 0x000fc6000fffe03f */
[----:B------:R-:W-:Y:S09]  /*0100*/  @P0 BRA `(.L_x_1) ;  /* 0x00000000002c0947 */ /* 0x000ff20003800000 */
[----:B------:R-:W-:Y:S02]  /*0110*/  ULDC.64 UR4, c[0x0][0x198] ;  /* 0x0000660000047ab9 */ /* 0x000fe40000000a00 */
[----:B------:R-:W-:Y:S02]  /*0120*/  UIADD3 UR10, UP0, UR4, 0xf0, URZ ;  /* 0x000000f0040a7890 */ /* 0x000fe4000ff1e03f */
[----:B------:R-:W-:Y:S02]  /*0130*/  UIADD3 UR12, UP1, UR4, 0x1f0, URZ ;  /* 0x000001f0040c7890 */ /* 0x000fe4000ff3e03f */
[----:B------:R-:W-:Y:S02]  /*0140*/  UIADD3 UR4, UP2, UR4, 0x2f0, URZ ;  /* 0x000002f004047890 */ /* 0x000fe4000ff5e03f */
[----:B------:R-:W-:Y:S02]  /*0150*/  UIADD3.X UR11, URZ, UR5, URZ, UP0, !UPT ;  /* 0x000000053f0b7290 */ /* 0x000fe400087fe43f */
[----:B------:R-:W-:-:S02]  /*0160*/  UIADD3.X UR13, URZ, UR5, URZ, UP1, !UPT ;  /* 0x000000053f0d7290 */ /* 0x000fc40008ffe43f */
[----:B------:R-:W-:-:S05]  /*0170*/  UIADD3.X UR5, URZ, UR5, URZ, UP2, !UPT ;  /* 0x000000053f057290 */ /* 0x000fca00097fe43f */
[----:B------:R0:W-:Y:S02]  /*0180*/  UTMACCTL.PF [UR10] ;  /* 0x000000000a0079b9 */ /* 0x0001e40008040000 */
[----:B------:R0:W-:Y:S02]  /*0190*/  UTMACCTL.PF [UR12] ;  /* 0x000000000c0079b9 */ /* 0x0001e40008040000 */
[----:B------:R0:W-:Y:S02]  /*01a0*/  UTMACCTL.PF [UR4] ;  /* 0x00000000040079b9 */ /* 0x0001e40008040000 */
[----:B0-----:R-:W-:Y:S01]  /*01b0*/  NOP ;  /* 0x0000000000007918 */ /* 0x001fe20000000000 */
.L_x_1:
[----:B------:R-:W-:Y:S05]  /*01c0*/  BSYNC B0 ;  /* 0x0000000000007941 */ /* 0x000fea0003800000 */
.L_x_0:
[----:B------:R-:W0:Y:S01]  /*01d0*/  SHFL.IDX PT, R3, R0, RZ, 0x1f ;  /* 0x00001fff00037589 */ /* 0x000e2200000e0000 */
[----:B------:R-:W-:Y:S01]  /*01e0*/  UISETP.NE.AND UP0, UPT, UR8, 0x3, UPT ;  /* 0x000000030800788c */ /* 0x000fe2000bf05270 */
[----:B------:R-:W-:Y:S01]  /*01f0*/  ISETP.NE.AND P2, PT, RZ, UR6, PT ;  /* 0x00000006ff007c0c */ /* 0x000fe2000bf45270 */
[----:B------:R-:W-:Y:S02]  /*0200*/  UIADD3 UR10, UR6, -0x1, URZ ;  /* 0xffffffff060a7890 */ /* 0x000fe4000fffe03f */
[----:B------:R-:W-:Y:S02]  /*0210*/  UISETP.EQ.OR UP0, UPT, UR8, URZ, !UP0 ;  /* 0x0000003f0800728c */ /* 0x000fe4000c702670 */
[----:B------:R-:W-:Y:S02]  /*0220*/  UISETP.GE.U32.AND UP1, UPT, UR10, 0x2, UPT ;  /* 0x000000020a00788c */ /* 0x000fe4000bf26070 */
[----:B------:R-:W-:-:S04]  /*0230*/  UISETP.EQ.AND UP0, UPT, UR6, URZ, UP0 ;  /* 0x0000003f0600728c */ /* 0x000fc80008702270 */
[----:B------:R-:W-:-:S04]  /*0240*/  USEL UR14, URZ, 0x1, !UP0 ;  /* 0x000000013f0e7887 */ /* 0x000fc8000c000000 */
[----:B------:R-:W-:Y:S01]  /*0250*/  USEL UR14, UR14, 0x2, UP1 ;  /* 0x000000020e0e7887 */ /* 0x000fe20008800000 */
[----:B0-----:R-:W-:-:S13]  /*0260*/  ISETP.NE.AND P0, PT, R3, RZ, PT ;  /* 0x000000ff0300720c */ /* 0x001fda0003f05270 */
[----:B------:R-:W-:Y:S05]  /*0270*/  @P0 BRA `(.L_x_2) ;  /* 0x0000000000580947 */ /* 0x000fea0003800000 */
[----:B------:R-:W0:Y:S01]  /*0280*/  S2UR UR9, SR_CgaCtaId ;  /* 0x00000000000979c3 */ /* 0x000e220000008800 */
[----:B------:R-:W-:Y:S01]  /*0290*/  UMOV UR4, 0x400 ;  /* 0x0000040000047882 */ /* 0x000fe20000000000 */
[----:B------:R-:W-:Y:S01]  /*02a0*/  UMOV UR5, 0x1 ;  /* 0x0000000100057882 */ /* 0x000fe20000000000 */
[----:B------:R-:W-:Y:S01]  /*02b0*/  UMOV UR6, 0x4 ;  /* 0x0000000400067882 */ /* 0x000fe20000000000 */
[----:B------:R-:W-:Y:S01]  /*02c0*/  ELECT P0, URZ, PT ;  /* 0x00000000003f782f */ /* 0x000fe20003800000 */
[----:B------:R-:W-:-:S04]  /*02d0*/  UIADD3 UR6, -UR6, 0x100000, URZ ;  /* 0x0010000006067890 */ /* 0x000fc8000fffe13f */
[----:B------:R-:W-:Y:S02]  /*02e0*/  USHF.L.U32 UR7, UR6, 0xb, URZ ;  /* 0x0000000b06077899 */ /* 0x000fe4000800063f */
[----:B------:R-:W-:Y:S02]  /*02f0*/  USHF.L.U32 UR6, UR6, 0x1, URZ ;  /* 0x0000000106067899 */ /* 0x000fe4000800063f */
[----:B0-----:R-:W-:Y:S02]  /*0300*/  ULEA UR9, UR9, UR4, 0x18 ;  /* 0x0000000409097291 */ /* 0x001fe4000f8ec03f */
[----:B------:R-:W-:-:S04]  /*0310*/  UIADD3 UR4, -UR5, 0x100000, URZ ;  /* 0x0010000005047890 */ /* 0x000fc8000fffe13f */
[----:B------:R-:W-:Y:S02]  /*0320*/  USHF.L.U32 UR5, UR4, 0xb, URZ ;  /* 0x0000000b04057899 */ /* 0x000fe4000800063f */
[----:B------:R-:W-:Y:S01]  /*0330*/  USHF.L.U32 UR4, UR4, 0x1, URZ ;  /* 0x0000000104047899 */ /* 0x000fe2000800063f */
[----:B------:R-:W0:Y:S11]  /*0340*/  FENCE.VIEW.ASYNC.S ;  /* 0x00000000000073c6 */ /* 0x000e360000000000 */
[----:B0-----:R0:W1:Y:S01]  /*0350*/  SYNCS.EXCH.64 URZ, [UR9], UR4 ;  /* 0x00000004093f75b2 */ /* 0x0010620008000100 */
[----:B------:R0:W2:Y:S01]  /*0360*/  SYNCS.EXCH.64 URZ, [UR9+0x20], UR6 ;  /* 0x00002006093f75b2 */ /* 0x0000a20008000100 */
[----:B------:R0:W3:Y:S01]  /*0370*/  SYNCS.EXCH.64 URZ, [UR9+0x8], UR4 ;  /* 0x00000804093f75b2 */ /* 0x0000e20008000100 */
[----:B------:R0:W4:Y:S01]  /*0380*/  SYNCS.EXCH.64 URZ, [UR9+0x28], UR6 ;  /* 0x00002806093f75b2 */ /* 0x0001220008000100 */
[----:B------:R0:W0:Y:S01]  /*0390*/  SYNCS.EXCH.64 URZ, [UR9+0x10], UR4 ;  /* 0x00001004093f75b2 */ /* 0x0000220008000100 */
[----:B------:R0:W0:Y:S01]  /*03a0*/  SYNCS.EXCH.64 URZ, [UR9+0x30], UR6 ;  /* 0x00003006093f75b2 */ /* 0x0000220008000100 */
[----:B------:R0:W0:Y:S01]  /*03b0*/  SYNCS.EXCH.64 URZ, [UR9+0x18], UR4 ;  /* 0x00001804093f75b2 */ /* 0x0000220008000100 */
[----:B------:R0:W0:Y:S01]  /*03c0*/  SYNCS.EXCH.64 URZ, [UR9+0x38], UR6 ;  /* 0x00003806093f75b2 */ /* 0x0000220008000100 */
[----:B------:R-:W-:Y:S01]  /*03d0*/  NOP ;  /* 0x0000000000007918 */ /* 0x000fe20000000000 */
.L_x_2:
[----:B------:R-:W-:Y:S01]  /*03e0*/  SHF.R.S32.HI R4, RZ, 0x1f, R5 ;  /* 0x0000001fff047819 */ /* 0x000fe20000011405 */
[----:B------:R-:W5:Y:S01]  /*03f0*/  SHFL.IDX PT, R0, R0, RZ, 0x1f ;  /* 0x00001fff00007589 */ /* 0x000f6200000e0000 */
[----:B0-----:R-:W0:Y:S01]  /*0400*/  S2UR UR9, SR_CTAID.X ;  /* 0x00000000000979c3 */ /* 0x001e220000002500 */
[----:B------:R-:W-:Y:S02]  /*0410*/  ELECT P0, URZ, PT ;  /* 0x00000000003f782f */ /* 0x000fe40003800000 */
[----:B------:R-:W-:Y:S01]  /*0420*/  LEA.HI R4, R4, R5, RZ, 0x7 ;  /* 0x0000000504047211 */ /* 0x000fe200078f38ff */
[----:B------:R-:W1:Y:S01]  /*0430*/  S2R R2, SR_CTAID.Y ;  /* 0x0000000000027919 */ /* 0x000e620000002600 */
[----:B------:R-:W-:Y:S01]  /*0440*/  SHF.R.S32.HI R6, RZ, 0x1f, R3 ;  /* 0x0000001fff067819 */ /* 0x000fe20000011403 */
[----:B------:R-:W-:Y:S01]  /*0450*/  ULDC UR4, c[0x0][0x154] ;  /* 0x0000550000047ab9 */ /* 0x000fe20000000800 */
[----:B------:R-:W-:Y:S01]  /*0460*/  LOP3.LUT R4, R4, 0xffffff80, RZ, 0xc0, !PT ;  /* 0xffffff8004047812 */ /* 0x000fe200078ec0ff */
[----:B------:R-:W-:Y:S01]  /*0470*/  NOP ;  /* 0x0000000000007918 */ /* 0x000fe20000000000 */
[----:B------:R-:W-:Y:S01]  /*0480*/  LEA.HI R6, R6, R3, RZ, 0x2 ;  /* 0x0000000306067211 */ /* 0x000fe200078f10ff */
[----:B------:R-:W2:Y:S01]  /*0490*/  LDC R13, c[0x0][0x148] ;  /* 0x00005200ff0d7b82 */ /* 0x000ea20000000800 */
[----:B------:R-:W-:Y:S01]  /*04a0*/  NOP ;  /* 0x0000000000007918 */ /* 0x000fe20000000000 */
[----:B------:R-:W-:Y:S01]  /*04b0*/  IMAD.IADD R4, R5, 0x1, -R4 ;  /* 0x0000000105047824 */ /* 0x000fe200078e0a04 */
[----:B------:R-:W-:-:S04]  /*04c0*/  LOP3.LUT R6, R6, 0x3ffffffc, RZ, 0xc0, !PT ;  /* 0x3ffffffc06067812 */ /* 0x000fc800078ec0ff */
[----:B------:R-:W-:Y:S01]  /*04d0*/  SHF.R.S32.HI R5, RZ, 0x1f, R4 ;  /* 0x0000001fff057819 */ /* 0x000fe20000011404 */
[----:B------:R-:W-:Y:S01]  /*04e0*/  IMAD.IADD R6, R3, 0x1, -R6 ;  /* 0x0000000103067824 */ /* 0x000fe200078e0a06 */
[----:B------:R-:W3:Y:S02]  /*04f0*/  LDC R8, c[0x0][0x144] ;  /* 0x00005100ff087b82 */ /* 0x000ee40000000800 */
[----:B------:R-:W-:Y:S02]  /*0500*/  LEA.HI R5, R5, R4, RZ, 0x3 ;  /* 0x0000000405057211 */ /* 0x000fe400078f18ff */
[----:B-----5:R-:W-:Y:S02]  /*0510*/  ISETP.NE.OR P0, PT, R0, RZ, !P0 ;  /* 0x000000ff0000720c */ /* 0x020fe40004705670 */
[--C-:B------:R-:W-:Y:S02]  /*0520*/  SHF.R.S32.HI R0, RZ, 0x3, R5.reuse ;  /* 0x00000003ff007819 */ /* 0x100fe40000011405 */
[----:B------:R-:W-:-:S04]  /*0530*/  SHF.R.S32.HI R5, RZ, 0x1f, R5 ;  /* 0x0000001fff057819 */ /* 0x000fc80000011405 */
[----:B------:R-:W-:-:S04]  /*0540*/  LEA.HI R5, R5, R0, RZ, 0x2 ;  /* 0x0000000005057211 */ /* 0x000fc800078f10ff */
[----:B------:R-:W-:Y:S01]  /*0550*/  LOP3.LUT R5, R5, 0xfffffffc, RZ, 0xc0, !PT ;  /* 0xfffffffc05057812 */ /* 0x000fe200078ec0ff */
[----:B------:R-:W-:Y:S01]  /*0560*/  VOTEU.ALL UP0, P0 ;  /* 0x00000000003f7886 */ /* 0x000fe20000000000 */
[----:B-1----:R-:W-:Y:S01]  /*0570*/  I2FP.F32.U32 R7, R2 ;  /* 0x0000000200077245 */ /* 0x002fe20000201000 */
[----:B------:R-:W-:Y:S01]  /*0580*/  VOTEU.ALL UP1, P0 ;  /* 0x00000000003f7886 */ /* 0x000fe20000020000 */
[----:B------:R-:W-:Y:S02]  /*0590*/  IADD3 R5, R0, -R5, RZ ;  /* 0x8000000500057210 */ /* 0x000fe40007ffe0ff */
[----:B------:R-:W1:Y:S01]  /*05a0*/  @!UP0 S2UR UR7, SR_CgaCtaId ;  /* 0x00000000000789c3 */ /* 0x000e620000008800 */
[----:B------:R-:W-:Y:S01]  /*05b0*/  FMUL R9, R7, UR4 ;  /* 0x0000000407097c20 */ /* 0x000fe20008400000 */
[----:B------:R-:W-:Y:S01]  /*05c0*/  LEA R5, R6, R5, 0x2 ;  /* 0x0000000506057211 */ /* 0x000fe200078e10ff */
[----:B------:R-:W-:Y:S01]  /*05d0*/  ULDC UR4, c[0x0][0x150] ;  /* 0x0000540000047ab9 */ /* 0x000fe20000000800 */
[----:B0-----:R-:W-:Y:S01]  /*05e0*/  I2FP.F32.U32 R0, UR9 ;  /* 0x0000000900007c45 */ /* 0x001fe20008201000 */
[----:B------:R-:W-:-:S02]  /*05f0*/  @!UP0 UMOV UR6, 0x400 ;  /* 0x0000040000068882 */ /* 0x000fc40000000000 */
[----:B------:R-:W0:Y:S01]  /*0600*/  F2I.U32.TRUNC.NTZ R9, R9 ;  /* 0x0000000900097305 */ /* 0x000e22000020f000 */
[----:B------:R-:W5:Y:S01]  /*0610*/  LDC R6, c[0x0][0x140] ;  /* 0x00005000ff067b82 */ /* 0x000f620000000800 */
[----:B------:R-:W-:Y:S01]  /*0620*/  FMUL R7, R0, UR4 ;  /* 0x0000000400077c20 */ /* 0x000fe20008400000 */
[----:B------:R-:W-:Y:S01]  /*0630*/  IMAD.SHL.U32 R0, R5, 0x4, RZ ;  /* 0x0000000405007824 */ /* 0x000fe200078e00ff */
[----:B------:R-:W-:Y:S02]  /*0640*/  UMOV UR4, 0x20 ;  /* 0x0000002000047882 */ /* 0x000fe40000000000 */
[----:B------:R-:W-:-:S04]  /*0650*/  @!UP0 UIADD3 UR4, -UR4, 0x100000, URZ ;  /* 0x0010000004048890 */ /* 0x000fc8000fffe13f */
[----:B------:R-:W-:Y:S02]  /*0660*/  @!UP0 USHF.L.U32 UR5, UR4, 0xb, URZ ;  /* 0x0000000b04058899 */ /* 0x000fe4000800063f */
[----:B------:R-:W-:Y:S01]  /*0670*/  @!UP0 USHF.L.U32 UR4, UR4, 0x1, URZ ;  /* 0x0000000104048899 */ /* 0x000fe2000800063f */
[----:B------:R-:W4:Y:S01]  /*0680*/  F2I.U32.TRUNC.NTZ R7, R7 ;  /* 0x0000000700077305 */ /* 0x000f22000020f000 */
[----:B------:R-:W-:-:S05]  /*0690*/  LOP3.LUT R11, R5, 0xc, R0, 0x78, !PT ;  /* 0x0000000c050b7812 */ /* 0x000fca00078e7800 */
[----:B------:R3:W-:Y:S01]  /*06a0*/  STL [R1+0x460], R11 ;  /* 0x0004600b01007387 */ /* 0x0007e20000100800 */
[----:B0-----:R-:W-:Y:S01]  /*06b0*/  IADD3 R14, -R9, RZ, RZ ;  /* 0x000000ff090e7210 */ /* 0x001fe20007ffe1ff */
[----:B-1----:R-:W-:Y:S01]  /*06c0*/  @!UP0 ULEA UR6, UR7, UR6, 0x18 ;  /* 0x0000000607068291 */ /* 0x002fe2000f8ec03f */
[----:B------:R-:W-:-:S03]  /*06d0*/  VOTEU.ALL UP0, P0 ;  /* 0x00000000003f7886 */ /* 0x000fc60000000000 */
[----:B--2---:R-:W-:Y:S01]  /*06e0*/  IMAD R0, R13, R14, R2 ;  /* 0x0000000e0d007224 */ /* 0x004fe200078e0202 */
[----:B------:R-:W-:Y:S01]  /*06f0*/  LOP3.LUT P0, RZ, R4, 0x7, RZ, 0xc0, !PT ;  /* 0x0000000704ff7812 */ /* 0x000fe2000780c0ff */
[----:B----4-:R-:W-:Y:S01]  /*0700*/  IMAD.MOV R7, RZ, RZ, -R7 ;  /* 0x000000ffff077224 */ /* 0x010fe200078e0a07 */
[----:B-----5:R-:W-:-:S03]  /*0710*/  ISETP.EQ.U32.AND P3, PT, R6, 0x1, PT ;  /* 0x000000010600780c */ /* 0x020fc60003f62070 */
[----:B---3--:R-:W-:Y:S01]  /*0720*/  IMAD R10, R8, R7, UR9 ;  /* 0x00000009080a7e24 */ /* 0x008fe2000f8e0207 */
[----:B------:R-:W-:Y:S01]  /*0730*/  ISETP.NE.AND P1, PT, R0, R11, PT ;  /* 0x0000000b0000720c */ /* 0x000fe20003f25270 */
[----:B------:R-:W0:Y:S02]  /*0740*/  FENCE.VIEW.ASYNC.S ;  /* 0x00000000000073c6 */ /* 0x000e240000000000 */
[----:B0-----:R0:W1:Y:S01]  /*0750*/  @!UP0 SYNCS.EXCH.64 URZ, [UR6+0x50], UR4 ;  /* 0x00005004063f85b2 */ /* 0x0010620008000100 */
[----:B------:R-:W-:Y:S02]  /*0760*/  ISETP.LT.U32.AND P0, PT, R11, 0x2, !P0 ;  /* 0x000000020b00780c */ /* 0x000fe40004701070 */
[----:B------:R-:W-:-:S04]  /*0770*/  ISETP.EQ.OR P1, PT, R10, RZ, !P1 ;  /* 0x000000ff0a00720c */ /* 0x000fc80004f22670 */
[----:B------:R-:W-:Y:S01]  /*0780*/  PLOP3.LUT P0, PT, P0, P1, PT, 0x80, 0x0 ;  /* 0x000000000000781c */ /* 0x000fe20000703070 */
[----:B------:R0:W2:Y:S01]  /*0790*/  @!UP1 SYNCS.EXCH.64 URZ, [UR6+0x58], UR4 ;  /* 0x00005804063f95b2 */ /* 0x0000a20008000100 */
[----:B------:R-:W-:Y:S01]  /*07a0*/  NOP ;  /* 0x0000000000007918 */ /* 0x000fe20000000000 */
[----:B------:R-:W-:Y:S10]  /*07b0*/  @!P3 BRA `(.L_x_3) ;  /* 0x000000000008b947 */ /* 0x000ff40003800000 */
[----:B-12---:R-:W-:Y:S01]  /*07c0*/  UCGABAR_ARV ;  /* 0x00000000000079c7 */ /* 0x006fe20008000000 */
[----:B------:R-:W-:Y:S05]  /*07d0*/  BRA `(.L_x_4) ;  /* 0x0000000000047947 */ /* 0x000fea0003800000 */
.L_x_3:
[----:B-12---:R-:W-:Y:S01]  /*07e0*/  NOP ;  /* 0x0000000000007918 */ /* 0x006fe20000000000 */
.L_x_4:
[----:B------:R-:W1:Y:S01]  /*07f0*/  LDC R0, c[0x0][0x75c] ;  /* 0x0001d700ff007b82 */ /* 0x000e620000000800 */
[----:B------:R-:W-:Y:S01]  /*0800*/  MOV R4, UR9 ;  /* 0x0000000900047c02 */ /* 0x000fe20008000f00 */
[----:B------:R-:W-:Y:S01]  /*0810*/  IMAD.MOV.U32 R5, RZ, RZ, RZ ;  /* 0x000000ffff057224 */ /* 0x000fe200078e00ff */
[----:B-1----:R-:W-:-:S13]  /*0820*/  ISETP.NE.AND P4, PT, R0, 0x1, PT ;  /* 0x000000010000780c */ /* 0x002fda0003f85270 */
[----:B------:R-:W1:Y:S01]  /*0830*/  @P4 LDC R7, c[0x0][0x10] ;  /* 0x00000400ff074b82 */ /* 0x000e620000000800 */
[----:B------:R-:W-:Y:S01]  /*0840*/  @P4 IMAD.MOV.U32 R3, RZ, RZ, RZ ;  /* 0x000000ffff034224 */ /* 0x000fe200078e00ff */
[----:B------:R-:W-:-:S06]  /*0850*/  @P4 MOV R11, RZ ;  /* 0x000000ff000b4202 */ /* 0x000fcc0000000f00 */
[----:B------:R-:W2:Y:S01]  /*0860*/  @!P4 LDC R9, c[0x0][0xc] ;  /* 0x00000300ff09cb82 */ /* 0x000ea20000000800 */
[----:B-1----:R-:W-:-:S04]  /*0870*/  @P4 IMAD.WIDE.U32 R6, R7, UR9, R2 ;  /* 0x0000000907064c25 */ /* 0x002fc8000f8e0002 */
[----:B------:R-:W-:Y:S01]  /*0880*/  @P4 IMAD.IADD R15, R7, 0x1, R11 ;  /* 0x00000001070f4824 */ /* 0x000fe200078e020b */
[----:B------:R-:W-:Y:S01]  /*0890*/  @P4 MOV R8, R6 ;  /* 0x0000000600084202 */ /* 0x000fe20000000f00 */
[----:B--2---:R-:W-:-:S04]  /*08a0*/  @!P4 IMAD.WIDE.U32 R4, R2, R9, R4 ;  /* 0x000000090204c225 */ /* 0x004fc800078e0004 */
[----:B------:R-:W-:Y:S01]  /*08b0*/  @!P4 IMAD.MOV.U32 R15, RZ, RZ, R5 ;  /* 0x000000ffff0fc224 */ /* 0x000fe200078e0005 */
[----:B------:R-:W-:-:S05]  /*08c0*/  @!P4 MOV R8, R4 ;  /* 0x000000040008c202 */ /* 0x000fca0000000f00 */
[----:B------:R1:W-:Y:S04]  /*08d0*/  STL [R1+0x468], R8 ;  /* 0x0004680801007387 */ /* 0x0003e80000100800 */
[----:B------:R1:W-:Y:S01]  /*08e0*/  STL [R1+0x464], R15 ;  /* 0x0004640f01007387 */ /* 0x0003e20000100800 */
[----:B------:R-:W-:Y:S05]  /*08f0*/  @!P3 BRA `(.L_x_5) ;  /* 0x00000000000cb947 */ /* 0x000fea0003800000 */
[----:B------:R-:W-:Y:S01]  /*0900*/  UCGABAR_WAIT ;  /* 0x0000000000007dc7 */ /* 0x000fe20008000000 */
[----:B------:R-:W-:Y:S01]  /*0910*/  CCTL.IVALL ;  /* 0x00000000ff00798f */ /* 0x000fe20002000000 */
[----:B------:R-:W-:Y:S05]  /*0920*/  BRA `(.L_x_6) ;  /* 0x0000000000047947 */ /* 0x000fea0003800000 */
.L_x_5:
[----:B------:R-:W-:Y:S06]  /*0930*/  BAR.SYNC.DEFER_BLOCKING 0x0 ;  /* 0x0000000000007b1d */ /* 0x000fec0000010000 */
.L_x_6:
[----:B------:R-:W-:Y:S05]  /*0940*/  @!P2 BRA `(.L_x_7) ;  /* 0x000001f400f4a947 */ /* 0x000fea0003800000 */
[----:B------:R-:W-:-:S06]  /*0950*/  UISETP.GT.U32.AND UP0, UPT, UR10, 0x1, UPT ;  /* 0x000000010a00788c */ /* 0x000fcc000bf04070 */
[----:B------:R-:W-:-:S13]  /*0960*/  PLOP3.LUT P1, PT, PT, PT, UP0, 0x80, 0x0 ;  /* 0x000000000000781c */ /* 0x000fda0003f2f008 */
[----:B0-----:R-:W-:Y:S05]  /*0970*/  @P1 EXIT ;  /* 0x000000000000194d */ /* 0x001fea0003800000 */
[----:B------:R-:W-:Y:S01]  /*0980*/  MOV R5, 0xffffffff ;  /* 0xffffffff00057802 */ /* 0x000fe20000000f00 */
[----:B------:R-:W-:Y:S01]  /*0990*/  IMAD.MOV.U32 R4, RZ, RZ, -0x1 ;  /* 0xffffffffff047424 */ /* 0x000fe200078e00ff */
[----:B------:R-:W-:Y:S01]  /*09a0*/  ULDC.64 UR4, c[0x0][0x750] ;  /* 0x0001d40000047ab9 */ /* 0x000fe20000000a00 */
[----:B------:R-:W-:Y:S01]  /*09b0*/  UMOV UR13, 0xffffffff ;  /* 0xffffffff000d7882 */ /* 0x000fe20000000000 */
[----:B------:R-:W-:Y:S01]  /*09c0*/  ISETP.GE.U32.AND P1, PT, R8, UR4, PT ;  /* 0x0000000408007c0c */ /* 0x000fe2000bf26070 */
[----:B------:R0:W-:Y:S01]  /*09d0*/  STL [R1+0x470], R5 ;  /* 0x0004700501007387 */ /* 0x0001e20000100800 */
[----:B------:R-:W-:Y:S02]  /*09e0*/  PRMT R0, RZ, 0x7610, R0 ;  /* 0x00007610ff007816 */ /* 0x000fe40000000000 */
[----:B------:R-:W-:Y:S01]  /*09f0*/  ISETP.GE.U32.AND.EX P1, PT, R15, UR5, PT, P1 ;  /* 0x000000050f007c0c */ /* 0x000fe2000bf26110 */
[----:B------:R0:W-:-:S12]  /*0a00*/  STL [R1+0x46c], R4 ;  /* 0x00046c0401007387 */ /* 0x0001d80000100800 */
[----:B0-----:R-:W-:Y:S05]  /*0a10*/  @P1 BRA `(.L_x_8) ;  /* 0x00000004003c1947 */ /* 0x001fea0003800000 */
[----:B------:R-:W-:Y:S01]  /*0a20*/  ULDC.64 UR12, c[0x0][0x728] ;  /* 0x0001ca00000c7ab9 */ /* 0x000fe20000000a00 */
[----:B------:R-:W0:Y:S01]  /*0a30*/  LDC.64 R6, c[0x0][0x720] ;  /* 0x0001c800ff067b82 */ /* 0x000e220000000a00 */
[----:B------:R-:W-:Y:S01]  /*0a40*/  ISETP.NE.U32.AND P1, PT, RZ, UR12, PT ;  /* 0x0000000cff007c0c */ /* 0x000fe2000bf25070 */
[----:B------:R-:W-:Y:S01]  /*0a50*/  ULDC UR11, c[0x0][0x730] ;  /* 0x0001cc00000b7ab9 */ /* 0x000fe20000000800 */
[----:B------:R-:W-:Y:S02]  /*0a60*/  R2UR UR4, R8 ;  /* 0x00000000080472ca */ /* 0x000fe400000e0000 */
[----:B------:R-:W-:Y:S02]  /*0a70*/  ISETP.NE.AND.EX P1, PT, RZ, UR13, PT, P1 ;  /* 0x0000000dff007c0c */ /* 0x000fe4000bf25310 */
[----:B------:R-:W-:-:S11]  /*0a80*/  R2UR UR5, R15 ;  /* 0x000000000f0572ca */ /* 0x000fd600000e0000 */
[----:B------:R-:W-:Y:S05]  /*0a90*/  @!P1 BRA `(.L_x_9) ;  /* 0x0000000000309947 */ /* 0x000fea0003800000 */
[----:B------:R-:W-:Y:S01]  /*0aa0*/  R2UR UR4, R8 ;  /* 0x00000000080472ca */ /* 0x000fe200000e0000 */
[----:B------:R-:W-:Y:S01]  /*0ab0*/  ULDC UR8, c[0x0][0x734] ;  /* 0x0001cd0000087ab9 */ /* 0x000fe20000000800 */
[----:B------:R-:W-:-:S11]  /*0ac0*/  R2UR UR10, R15 ;  /* 0x000000000f0a72ca */ /* 0x000fd600000e0000 */
[----:B------:R-:W-:-:S04]  /*0ad0*/  UIADD3 UR8, UP0, UR4, UR8, URZ ;  /* 0x0000000804087290 */ /* 0x000fc8000ff1e03f */
[----:B------:R-:W-:-:S04]  /*0ae0*/  UIADD3.X UR10, URZ, UR10, URZ, UP0, !UPT ;  /* 0x0000000a3f0a7290 */ /* 0x000fc800087fe43f */
[----:B------:R-:W-:-:S04]  /*0af0*/  UIMAD.WIDE.U32 UR4, UR10, UR12, URZ ;  /* 0x0000000c0a0472a5 */ /* 0x000fc8000f8e003f */
[----:B------:R-:W-:Y:S02]  /*0b00*/  UIMAD.WIDE.U32 UR6, UP0, UR8, UR13, UR4 ;  /* 0x0000000d080672a5 */ /* 0x000fe4000f800004 */
[----:B------:R-:W-:Y:S02]  /*0b10*/  UIMAD.WIDE.U32 UR4, UR8, UR12, URZ ;  /* 0x0000000c080472a5 */ /* 0x000fe4000f8e003f */
[----:B------:R-:W-:Y:S02]  /*0b20*/  UIADD3.X UR9, URZ, URZ, URZ, UP0, !UPT ;  /* 0x0000003f3f097290 */ /* 0x000fe400087fe43f */
[----:B------:R-:W-:Y:S01]  /*0b30*/  UIADD3 URZ, UP0, UR5, UR6, URZ ;  /* 0x00000006053f7290 */ /* 0x000fe2000ff1e03f */
[----:B------:R-:W-:-:S03]  /*0b40*/  UMOV UR8, UR7 ;  /* 0x0000000700087c82 */ /* 0x000fc60008000000 */
[----:B------:R-:W-:-:S12]  /*0b50*/  UIMAD.WIDE.U32.X UR4, UR10, UR13, UR8, UP0 ;  /* 0x0000000d0a0472a5 */ /* 0x000fd800080e0408 */
.L_x_9:
[----:B------:R-:W-:Y:S01]  /*0b60*/  USHF.R.U64 UR13, UR4, UR11, UR5 ;  /* 0x0000000b040d7299 */ /* 0x000fe20008001205 */
[----:B------:R-:W2:Y:S01]  /*0b70*/  LDC.64 R22, c[0x0][0x740] ;  /* 0x0001d000ff167b82 */ /* 0x000ea20000000a00 */
[----:B------:R-:W-:Y:S01]  /*0b80*/  USHF.R.U32.HI UR4, URZ, UR11, UR5 ;  /* 0x0000000b3f047299 */ /* 0x000fe20008011605 */
[----:B------:R-:W-:Y:S02]  /*0b90*/  IMAD.MOV.U32 R4, RZ, RZ, R8 ;  /* 0x000000ffff047224 */ /* 0x000fe400078e0008 */
[----:B------:R-:W-:Y:S01]  /*0ba0*/  IMAD R21, R13, R14, R2 ;  /* 0x0000000e0d157224 */ /* 0x000fe200078e0202 */
[----:B------:R-:W-:Y:S01]  /*0bb0*/  IADD3 R3, P1, RZ, -UR13, RZ ;  /* 0x8000000dff037c10 */ /* 0x000fe2000ff3e0ff */
[----:B------:R-:W-:Y:S02]  /*0bc0*/  IMAD.MOV.U32 R13, RZ, RZ, 0x1 ;  /* 0x00000001ff0d7424 */ /* 0x000fe400078e00ff */
[----:B------:R-:W1:Y:S01]  /*0bd0*/  LDC R12, c[0x0][0x718] ;  /* 0x0001c600ff0c7b82 */ /* 0x000e620000000800 */
[----:B------:R-:W-:-:S05]  /*0be0*/  IADD3.X R5, RZ, ~UR4, RZ, P1, !PT ;  /* 0x80000004ff057c10 */ /* 0x000fca0008ffe4ff */
[-C--:B0-----:R-:W-:Y:S01]  /*0bf0*/  IMAD R0, R5, R6.reuse, RZ ;  /* 0x0000000605007224 */ /* 0x081fe200078e02ff */
[----:B------:R-:W-:Y:S01]  /*0c00*/  MOV R5, R15 ;  /* 0x0000000f00057202 */ /* 0x000fe20000000f00 */
[----:B------:R-:W0:Y:S02]  /*0c10*/  LDC R16, c[0x0][0x708] ;  /* 0x0001c200ff107b82 */ /* 0x000e240000000800 */
[----:B------:R-:W-:-:S06]  /*0c20*/  IMAD.WIDE.U32 R4, R3, R6, R4 ;  /* 0x0000000603047225 */ /* 0x000fcc00078e0004 */
[----:B------:R-:W3:Y:S01]  /*0c30*/  LDC R20, c[0x0][0x758] ;  /* 0x0001d600ff147b82 */ /* 0x000ee20000000800 */
[----:B------:R-:W-:Y:S01]  /*0c40*/  IMAD R3, R3, R7, R0 ;  /* 0x0000000703037224 */ /* 0x000fe200078e0200 */
[----:B--2---:R-:W-:-:S03]  /*0c50*/  ISETP.NE.U32.AND P1, PT, R22, RZ, PT ;  /* 0x000000ff1600720c */ /* 0x004fc60003f25070 */
[----:B------:R-:W-:Y:S01]  /*0c60*/  IMAD.IADD R3, R5, 0x1, R3 ;  /* 0x0000000105037824 */ /* 0x000fe200078e0203 */
[----:B------:R-:W-:Y:S02]  /*0c70*/  ISETP.NE.AND.EX P1, PT, R23, RZ, PT, P1 ;  /* 0x000000ff1700720c */ /* 0x000fe40003f25310 */
[----:B------:R-:W2:Y:S01]  /*0c80*/  LDC R18, c[0x0][0x700] ;  /* 0x0001c000ff127b82 */ /* 0x000ea20000000800 */
[----:B------:R-:W-:Y:S02]  /*0c90*/  MOV R5, 0xffffffff ;  /* 0xffffffff00057802 */ /* 0x000fe40000000f00 */
[-CC-:B-1----:R-:W-:Y:S02]  /*0ca0*/  SHF.R.U64 R8, R4, R12.reuse, R3.reuse ;  /* 0x0000000c04087219 */ /* 0x182fe40000001203 */
[----:B------:R-:W-:-:S03]  /*0cb0*/  SHF.R.U32.HI R3, RZ, R12, R3 ;  /* 0x0000000cff037219 */ /* 0x000fc60000011603 */
[----:B------:R-:W1:Y:S01]  /*0cc0*/  LDC R11, c[0x0][0x748] ;  /* 0x0001d200ff0b7b82 */ /* 0x000e620000000800 */
[-CC-:B0-----:R-:W-:Y:S02]  /*0cd0*/  SHF.R.U64 R19, R8, R16.reuse, R3.reuse ;  /* 0x0000001008137219 */ /* 0x181fe40000001203 */
[----:B------:R-:W-:-:S05]  /*0ce0*/  SHF.R.U32.HI R3, RZ, R16, R3 ;  /* 0x00000010ff037219 */ /* 0x000fca0000011603 */
[----:B------:R-:W0:Y:S01]  /*0cf0*/  LDC R15, c[0x0][0x738] ;  /* 0x0001ce00ff0f7b82 */ /* 0x000e220000000800 */
[-C--:B---3--:R-:W-:Y:S02]  /*0d00*/  SHF.L.U32 R0, R5, R20.reuse, RZ ;  /* 0x0000001405007219 */ /* 0x088fe400000006ff */
[-CC-:B------:R-:W-:Y:S02]  /*0d10*/  SHF.R.U64 R12, R19, R20.reuse, R3.reuse ;  /* 0x00000014130c7219 */ /* 0x180fe40000001203 */
[----:B------:R-:W-:Y:S02]  /*0d20*/  SHF.R.U32.HI R3, RZ, R20, R3 ;  /* 0x00000014ff037219 */ /* 0x000fe40000011603 */
[----:B------:R-:W-:Y:S01]  /*0d30*/  LOP3.LUT R0, RZ, R0, RZ, 0x33, !PT ;  /* 0x00000000ff007212 */ /* 0x000fe200078e33ff */
[----:B------:R-:W3:Y:S01]  /*0d40*/  LDC R17, c[0x0][0x710] ;  /* 0x0001c400ff117b82 */ /* 0x000ee20000000800 */
[----:B------:R-:W-:Y:S01]  /*0d50*/  MOV R2, R12 ;  /* 0x0000000c00027202 */ /* 0x000fe20000000f00 */
[----:B------:R-:W-:Y:S06]  /*0d60*/  @!P1 BRA `(.L_x_10) ;  /* 0x0000000000289947 */ /* 0x000fec0003800000 */
[----:B------:R-:W4:Y:S02]  /*0d70*/  LDC R7, c[0x0][0x74c] ;  /* 0x0001d300ff077b82 */ /* 0x000f240000000800 */
[----:B----4-:R-:W-:-:S05]  /*0d80*/  IADD3 R7, P1, R12, R7, RZ ;  /* 0x000000070c077210 */ /* 0x010fca0007f3e0ff */
[----:B------:R-:W-:-:S04]  /*0d90*/  IMAD.X R9, RZ, RZ, R3, P1 ;  /* 0x000000ffff097224 */ /* 0x000fc800008e0603 */
[----:B------:R-:W-:-:S04]  /*0da0*/  IMAD.WIDE.U32 R2, R9, R22, RZ ;  /* 0x0000001609027225 */ /* 0x000fc800078e00ff */
[----:B------:R-:W-:-:S04]  /*0db0*/  IMAD.WIDE.U32 R4, P1, R7, R23, R2 ;  /* 0x0000001707047225 */ /* 0x000fc80007820002 */
[----:B------:R-:W-:Y:S01]  /*0dc0*/  IMAD.WIDE.U32 R2, R7, R22, RZ ;  /* 0x0000001607027225 */ /* 0x000fe200078e00ff */
[----:B------:R-:W-:-:S03]  /*0dd0*/  IADD3.X R7, RZ, RZ, RZ, P1, !PT ;  /* 0x000000ffff077210 */ /* 0x000fc60000ffe4ff */
[----:B------:R-:W-:Y:S01]  /*0de0*/  IMAD.MOV.U32 R6, RZ, RZ, R5 ;  /* 0x000000ffff067224 */ /* 0x000fe200078e0005 */
[----:B------:R-:W-:-:S05]  /*0df0*/  IADD3 RZ, P1, R3, R4, RZ ;  /* 0x0000000403ff7210 */ /* 0x000fca0007f3e0ff */
[----:B------:R-:W-:-:S08]  /*0e00*/  IMAD.WIDE.U32.X R2, R9, R23, R6, P1 ;  /* 0x0000001709027225 */ /* 0x000fd000008e0406 */
.L_x_10:
[----:B-1----:R-:W-:Y:S02]  /*0e10*/  SHF.R.U64 R4, R2, R11, R3 ;  /* 0x0000000b02047219 */ /* 0x002fe40000001203 */
[----:B------:R-:W-:Y:S02]  /*0e20*/  SHF.L.U32 R2, R13, R20, RZ ;  /* 0x000000140d027219 */ /* 0x000fe400000006ff */
[----:B------:R-:W-:Y:S01]  /*0e30*/  LOP3.LUT R3, R19, R0, RZ, 0xc0, !PT ;  /* 0x0000000013037212 */ /* 0x000fe200078ec0ff */
[----:B------:R-:W-:Y:S01]  /*0e40*/  IMAD.MOV R6, RZ, RZ, -R4 ;  /* 0x000000ffff067224 */ /* 0x000fe200078e0a04 */
[----:B--2---:R-:W-:Y:S02]  /*0e50*/  IADD3 R5, R18, -0x1, RZ ;  /* 0xffffffff12057810 */ /* 0x004fe40007ffe0ff */
[----:B------:R-:W-:Y:S01]  /*0e60*/  SEL R0, R10, R21, !P4 ;  /* 0x000000150a007207 */ /* 0x000fe20006000000 */
[----:B------:R-:W-:Y:S01]  /*0e70*/  IMAD R7, R2, R4, R3 ;  /* 0x0000000402077224 */ /* 0x000fe200078e0203 */
[----:B------:R-:W-:Y:S01]  /*0e80*/  LOP3.LUT R5, R8, R5, RZ, 0xc0, !PT ;  /* 0x0000000508057212 */ /* 0x000fe200078ec0ff */
[----:B0-----:R-:W-:-:S02]  /*0e90*/  IMAD R3, R6, R15, R12 ;  /* 0x0000000f06037224 */ /* 0x001fc400078e020c */
[----:B---3--:R-:W-:Y:S01]  /*0ea0*/  IMAD R2, R7, R17, R0 ;  /* 0x0000001107027224 */ /* 0x008fe200078e0200 */
[----:B------:R-:W-:Y:S01]  /*0eb0*/  MOV R0, 0x1 ;  /* 0x0000000100007802 */ /* 0x000fe20000000f00 */
[----:B------:R-:W-:-:S05]  /*0ec0*/  IMAD R3, R3, R18, R5 ;  /* 0x0000001203037224 */ /* 0x000fca00078e0205 */
[----:B------:R-:W-:Y:S02]  /*0ed0*/  SEL R4, R3, R2, !P4 ;  /* 0x0000000203047207 */ /* 0x000fe40006000000 */
[----:B------:R-:W-:-:S03]  /*0ee0*/  SEL R2, R2, R3, !P4 ;  /* 0x0000000302027207 */ /* 0x000fc60006000000 */
[----:B------:R0:W-:Y:S04]  /*0ef0*/  STL [R1+0x46c], R4 ;  /* 0x00046c0401007387 */ /* 0x0001e80000100800 */
[----:B------:R0:W-:Y:S02]  /*0f00*/  STL [R1+0x470], R2 ;  /* 0x0004700201007387 */ /* 0x0001e40000100800 */
.L_x_8:
[----:B------:R-:W-:-:S08]  /*0f10*/  NOP ;  /* 0x0000000000007918 */ /* 0x000fd00000000000 */
[----:B------:R-:W2:Y:S02]  /*0f20*/  USETMAXREG.TRY_ALLOC.CTAPOOL UP0, 0xf0 ;  /* 0x000000f0000079c8 */ /* 0x000ea40008000600 */
[----:B--2---:R-:W-:-:S13]  /*0f30*/  PLOP3.LUT P1, PT, PT, PT, UP0, 0x80, 0x0 ;  /* 0x000000000000781c */ /* 0x004fda0003f2f008 */
[----:B------:R-:W-:Y:S05]  /*0f40*/  @!P1 BRA `(.L_x_8) ;  /* 0xfffffffc00f09947 */ /* 0x000fea000383ffff */
[----:B------:R-:W-:Y:S01]  /*0f50*/  ULDC.64 UR4, c[0x0][0x698] ;  /* 0x0001a60000047ab9 */ /* 0x000fe20000000a00 */
[----:B------:R-:W-:Y:S01]  /*0f60*/  ULDC.64 UR16, c[0x0][0x208] ;  /* 0x0000820000107ab9 */ /* 0x000fe20000000a00 */
[----:B------:R-:W-:-:S04]  /*0f70*/  ISETP.NE.U32.AND P1, PT, RZ, UR4, PT ;  /* 0x00000004ff007c0c */ /* 0x000fc8000bf25070 */
[----:B------:R-:W-:-:S13]  /*0f80*/  ISETP.NE.AND.EX P1, PT, RZ, UR5, PT, P1 ;  /* 0x00000005ff007c0c */ /* 0x000fda000bf25310 */
[----:B------:R-:W-:Y:S05]  /*0f90*/  @!P1 BRA `(.L_x_11) ;  /* 0x0000000000209947 */ /* 0x000fea0003800000 */
[----:B0-----:R-:W0:Y:S02]  /*0fa0*/  LDC.64 R2, c[0x0][0x698] ;  /* 0x0001a600ff027b82 */ /* 0x001e240000000a00 */
[----:B0-----:R-:W2:Y:S02]  /*0fb0*/  LDG.E.64 R2, desc[UR16][R2.64] ;  /* 0x0000001002027981 */ /* 0x001ea4000c1e1b00 */
[----:B--2---:R-:W-:-:S04]  /*0fc0*/  ISETP.NE.U32.AND P1, PT, R2, RZ, PT ;  /* 0x000000ff0200720c */ /* 0x004fc80003f25070 */
[----:B------:R-:W-:-:S13]  /*0fd0*/  ISETP.NE.AND.EX P1, PT, R3, RZ, PT, P1 ;  /* 0x000000ff0300720c */ /* 0x000fda0003f25310 */
[----:B------:R-:W-:Y:S05]  /*0fe0*/  @!P1 BRA `(.L_x_11) ;  /* 0x00000000000c9947 */ /* 0x000fea0003800000 */
[----:B------:R-:W2:Y:S02]  /*0ff0*/  LD.E R2, desc[UR16][R2.64] ;  /* 0x0000001002027980 */ /* 0x000ea4000c101900 */
[----:B--2---:R-:W-:Y:S01]  /*1000*/  R2UR UR21, R2 ;  /* 0x00000000021572ca */ /* 0x004fe200000e0000 */
[----:B------:R-:W-:-:S14]  /*1010*/  BRA `(.L_x_12) ;  /* 0x0000000000247947 */ /* 0x000fdc0003800000 */
.L_x_11:
[----:B------:R-:W-:Y:S02]  /*1020*/  ULDC.64 UR4, c[0x0][0x688] ;  /* 0x0001a20000047ab9 */ /* 0x000fe40000000a00 */
[----:B------:R-:W-:-:S04]  /*1030*/  ISETP.NE.U32.AND P1, PT, RZ, UR4, PT ;  /* 0x00000004ff007c0c */ /* 0x000fc8000bf25070 */
[----:B------:R-:W-:-:S13]  /*1040*/  ISETP.NE.AND.EX P1, PT, RZ, UR5, PT, P1 ;  /* 0x00000005ff007c0c */ /* 0x000fda000bf25310 */
[----:B------:R-:W-:Y:S05]  /*1050*/  @!P1 BRA `(.L_x_13) ;  /* 0x0000000000109947 */ /* 0x000fea0003800000 */
[----:B0-----:R-:W0:Y:S02]  /*1060*/  LDC.64 R2, c[0x0][0x688] ;  /* 0x0001a200ff027b82 */ /* 0x001e240000000a00 */
[----:B0-----:R-:W2:Y:S02]  /*1070*/  LDG.E R2, desc[UR16][R2.64] ;  /* 0x0000001002027981 */ /* 0x001ea4000c1e1900 */
[----:B--2---:R-:W-:Y:S01]  /*1080*/  R2UR UR21, R2 ;  /* 0x00000000021572ca */ /* 0x004fe200000e0000 */
[----:B------:R-:W-:-:S14]  /*1090*/  BRA `(.L_x_12) ;  /* 0x0000000000047947 */ /* 0x000fdc0003800000 */
.L_x_13:
[----:B------:R-:W-:-:S05]  /*10a0*/  ULDC UR21, c[0x0][0x680] ;  /* 0x0001a00000157ab9 */ /* 0x000fca0000000800 */
.L_x_12:
[----:B------:R-:W-:Y:S02]  /*10b0*/  ULDC.64 UR4, c[0x0][0x6a0] ;  /* 0x0001a80000047ab9 */ /* 0x000fe40000000a00 */
        /* <DEDUP_REMOVED lines=11> */
.L_x_14:
        /* <DEDUP_REMOVED lines=8> */
.L_x_16:
[----:B------:R-:W-:-:S05]  /*11f0*/  ULDC UR22, c[0x0][0x684] ;  /* 0x0001a10000167ab9 */ /* 0x000fca0000000800 */
.L_x_15:
[----:B------:R-:W-:-:S13]  /*1200*/  LOP3.LUT P1, RZ, R0, 0xff, RZ, 0xc0, !PT ;  /* 0x000000ff00ff7812 */ /* 0x000fda000782c0ff */
[----:B------:R-:W-:Y:S05]  /*1210*/  @!P1 EXIT ;  /* 0x000000000000994d */ /* 0x000fea0003800000 */
[----:B------:R-:W-:Y:S01]  /*1220*/  ULDC UR4, c[0x0][0x28c] ;  /* 0x0000a30000047ab9 */ /* 0x000fe20000000800 */
[----:B------:R-:W-:Y:S02]  /*1230*/  ULOP3.LUT UR23, UR14, 0x1, URZ, 0xfc, !UPT ;  /* 0x000000010e177892 */ /* 0x000fe4000f8efc3f */
[----:B------:R-:W-:-:S04]  /*1240*/  UIADD3 UR4, UR4, 0x7f, URZ ;  /* 0x0000007f04047890 */ /* 0x000fc8000fffe03f */
[----:B------:R-:W-:-:S04]  /*1250*/  USHF.R.S32.HI UR5, URZ, 0x1f, UR4 ;  /* 0x0000001f3f057899 */ /* 0x000fc80008011404 */
[----:B------:R-:W-:-:S03]  /*1260*/  ULEA.HI UR5, UR5, UR4, URZ, 0x7 ;  /* 0x0000000405057291 */ /* 0x000fc6000f8f383f */
[----:B------:R-:W-:Y:S01]  /*1270*/  UMOV UR4, URZ ;  /* 0x0000003f00047c82 */ /* 0x000fe20008000000 */
[----:B------:R-:W-:-:S03]  /*1280*/  USHF.R.S32.HI UR12, URZ, 0x7, UR5 ;  /* 0x000000073f0c7899 */ /* 0x000fc60008011405 */
[----:B------:R-:W-:-:S09]  /*1290*/  UMOV UR5, URZ ;  /* 0x0000003f00057c82 */ /* 0x000fd20008000000 */
.L_x_415:
[----:B------:R-:W-:Y:S01]  /*12a0*/  STL [R1+0x454], RZ ;  /* 0x000454ff01007387 */ /* 0x000fe20000100800 */
[----:B------:R-:W-:Y:S01]  /*12b0*/  UISETP.LT.AND UP0, UPT, URZ, UR12, UPT ;  /* 0x0000000c3f00728c */ /* 0x000fe2000bf01270 */
[----:B0-2---:R-:W-:Y:S02]  /*12c0*/  CS2R R4, SRZ ;  /* 0x0000000000047805 */ /* 0x005fe4000001ff00 */
[----:B------:R-:W-:Y:S01]  /*12d0*/  CS2R R236, SRZ ;  /* 0x0000000000ec7805 */ /* 0x000fe2000001ff00 */
[----:B------:R-:W-:Y:S01]  /*12e0*/  STL [R1+0x450], RZ ;  /* 0x000450ff01007387 */ /* 0x000fe20000100800 */
[----:B------:R-:W-:Y:S01]  /*12f0*/  USEL UR6, URZ, UR12, UP0 ;  /* 0x0000000c3f067287 */ /* 0x000fe20008000000 */
[----:B------:R-:W-:Y:S02]  /*1300*/  CS2R R234, SRZ ;  /* 0x0000000000ea7805 */ /* 0x000fe4000001ff00 */
[----:B------:R-:W-:Y:S01]  /*1310*/  CS2R R232, SRZ ;  /* 0x0000000000e87805 */ /* 0x000fe2000001ff00 */
[----:B------:R-:W-:Y:S01]  /*1320*/  STL [R1+0x44c], RZ ;  /* 0x00044cff01007387 */ /* 0x000fe20000100800 */
[----:B------:R-:W-:Y:S01]  /*1330*/  UIADD3 UR7, UR12, -UR6, URZ ;  /* 0x800000060c077290 */ /* 0x000fe2000fffe03f */
[----:B------:R-:W-:-:S02]  /*1340*/  CS2R R230, SRZ ;  /* 0x0000000000e67805 */ /* 0x000fc4000001ff00 */
[----:B------:R-:W-:Y:S01]  /*1350*/  CS2R R228, SRZ ;  /* 0x0000000000e47805 */ /* 0x000fe2000001ff00 */
[----:B------:R-:W-:Y:S01]  /*1360*/  STL [R1+0x448], RZ ;  /* 0x000448ff01007387 */ /* 0x000fe20000100800 */
[----:B------:R-:W-:Y:S01]  /*1370*/  UISETP.GE.AND UP0, UPT, UR7, 0x1, UPT ;  /* 0x000000010700788c */ /* 0x000fe2000bf06270 */
[----:B------:R-:W-:Y:S01]  /*1380*/  CS2R R226, SRZ ;  /* 0x0000000000e27805 */ /* 0x000fe2000001ff00 */
[----:B------:R-:W-:Y:S01]  /*1390*/  UMOV UR6, URZ ;  /* 0x0000003f00067c82 */ /* 0x000fe20008000000 */
[----:B------:R-:W-:Y:S01]  /*13a0*/  STL [R1+0x444], RZ ;  /* 0x000444ff01007387 */ /* 0x000fe20000100800 */
[----:B------:R-:W-:Y:S02]  /*13b0*/  CS2R R224, SRZ ;  /* 0x0000000000e07805 */ /* 0x000fe4000001ff00 */
[----:B------:R-:W-:Y:S02]  /*13c0*/  CS2R R222, SRZ ;  /* 0x0000000000de7805 */ /* 0x000fe4000001ff00 */
[----:B------:R-:W-:Y:S01]  /*13d0*/  PLOP3.LUT P1, PT, PT, PT, UP0, 0x80, 0x0 ;  /* 0x000000000000781c */ /* 0x000fe20003f2f008 */
[----:B------:R-:W-:Y:S01]  /*13e0*/  STL [R1+0x440], RZ ;  /* 0x000440ff01007387 */ /* 0x000fe20000100800 */
[----:B------:R-:W-:-:S02]  /*13f0*/  CS2R R220, SRZ ;  /* 0x0000000000dc7805 */ /* 0x000fc4000001ff00 */
[----:B------:R-:W-:Y:S02]  /*1400*/  CS2R R218, SRZ ;  /* 0x0000000000da7805 */ /* 0x000fe4000001ff00 */
[----:B------:R-:W-:Y:S01]  /*1410*/  CS2R R216, SRZ ;  /* 0x0000000000d87805 */ /* 0x000fe2000001ff00 */
[----:B------:R-:W-:Y:S01]  /*1420*/  STL [R1+0x43c], RZ ;  /* 0x00043cff01007387 */ /* 0x000fe20000100800 */
[----:B------:R-:W-:Y:S02]  /*1430*/  CS2R R214, SRZ ;  /* 0x0000000000d67805 */ /* 0x000fe4000001ff00 */
[----:B------:R-:W-:Y:S02]  /*1440*/  CS2R R212, SRZ ;  /* 0x0000000000d47805 */ /* 0x000fe4000001ff00 */
[----:B------:R-:W-:Y:S01]  /*1450*/  CS2R R210, SRZ ;  /* 0x0000000000d27805 */ /* 0x000fe2000001ff00 */
        /* <DEDUP_REMOVED lines=39> */
[----:B-1----:R-:W-:Y:S01]  /*16d0*/  CS2R R22, SRZ ;  /* 0x0000000000167805 */ /* 0x002fe2000001ff00 */
[----:B------:R-:W-:Y:S01]  /*16e0*/  STL [R1+0x410], RZ ;  /* 0x000410ff01007387 */ /* 0x000fe20000100800 */
[----:B------:R-:W-:-:S02]  /*16f0*/  CS2R R20, SRZ ;  /* 0x0000000000147805 */ /* 0x000fc4000001ff00 */
[----:B------:R-:W-:Y:S02]  /*1700*/  CS2R R18, SRZ ;  /* 0x0000000000127805 */ /* 0x000fe4000001ff00 */
[----:B------:R-:W-:Y:S01]  /*1710*/  CS2R R16, SRZ ;  /* 0x0000000000107805 */ /* 0x000fe2000001ff00 */
[----:B------:R-:W-:Y:S01]  /*1720*/  STL [R1+0x40c], RZ ;  /* 0x00040cff01007387 */ /* 0x000fe20000100800 */
[----:B-1----:R-:W-:Y:S02]  /*1730*/  CS2R R14, SRZ ;  /* 0x00000000000e7805 */ /* 0x002fe4000001ff00 */
[----:B------:R-:W-:Y:S02]  /*1740*/  CS2R R12, SRZ ;  /* 0x00000000000c7805 */ /* 0x000fe4000001ff00 */
[----:B------:R-:W-:Y:S01]  /*1750*/  CS2R R10, SRZ ;  /* 0x00000000000a7805 */ /* 0x000fe2000001ff00 */
[----:B------:R-:W-:Y:S01]  /*1760*/  STL [R1+0x408], RZ ;  /* 0x000408ff01007387 */ /* 0x000fe20000100800 */
[----:B------:R-:W-:-:S02]  /*1770*/  CS2R R8, SRZ ;  /* 0x0000000000087805 */ /* 0x000fc4000001ff00 */
[----:B------:R-:W-:Y:S02]  /*1780*/  CS2R R6, SRZ ;  /* 0x0000000000067805 */ /* 0x000fe4000001ff00 */
[----:B------:R-:W-:Y:S01]  /*1790*/  CS2R R24, SRZ ;  /* 0x0000000000187805 */ /* 0x000fe2000001ff00 */
[----:B------:R-:W-:Y:S01]  /*17a0*/  STL [R1+0x404], RZ ;  /* 0x000404ff01007387 */ /* 0x000fe20000100800 */
[----:B----4-:R-:W-:Y:S02]  /*17b0*/  CS2R R26, SRZ ;  /* 0x00000000001a7805 */ /* 0x010fe4000001ff00 */
        /* <DEDUP_REMOVED lines=82> */
[----:B------:R-:W-:Y:S04]  /*1ce0*/  STL [R1+0x3b0], RZ ;  /* 0x0003b0ff01007387 */ /* 0x000fe80000100800 */
        /* <DEDUP_REMOVED lines=108> */
[----:B------:R-:W-:Y:S04]  /*23b0*/  STL [R1], RZ ;  /* 0x000000ff01007387 */ /* 0x000fe80000100800 */
        /* <DEDUP_REMOVED lines=76> */
[----:B------:R-:W-:Y:S01]  /*2880*/  STL [R1+0x134], RZ ;  /* 0x000134ff01007387 */ /* 0x000fe20000100800 */
[----:B---3--:R-:W0:Y:S03]  /*2890*/  S2R R0, SR_TID.X ;  /* 0x0000000000007919 */ /* 0x008e260000002100 */
        /* <DEDUP_REMOVED lines=8> */
[----:B0-----:R-:W-:-:S03]  /*2920*/  LOP3.LUT R0, R0, 0x80, RZ, 0xc0, !PT ;  /* 0x0000008000007812 */ /* 0x001fc600078ec0ff */
[----:B------:R-:W-:Y:S01]  /*2930*/  STL [R1+0x158], RZ ;  /* 0x000158ff01007387 */ /* 0x000fe20000100800 */
[----:B------:R-:W-:-:S03]  /*2940*/  SHF.R.U32.HI R0, RZ, 0x7, R0 ;  /* 0x00000007ff007819 */ /* 0x000fc60000011600 */
        /* <DEDUP_REMOVED lines=33> */
[----:B------:R-:W0:Y:S04]  /*2b60*/  SHFL.IDX PT, R0, R0, RZ, 0x1f ;  /* 0x00001fff00007589 */ /* 0x000e2800000e0000 */
[----:B------:R1:W-:Y:S04]  /*2b70*/  STL [R1+0x1e0], RZ ;  /* 0x0001e0ff01007387 */ /* 0x0003e80000100800 */
[----:B------:R1:W-:Y:S04]  /*2b80*/  STL [R1+0x1e4], RZ ;  /* 0x0001e4ff01007387 */ /* 0x0003e80000100800 */
[----:B------:R1:W-:Y:S04]  /*2b90*/  STL [R1+0x1e8], RZ ;  /* 0x0001e8ff01007387 */ /* 0x0003e80000100800 */
[----:B------:R1:W-:Y:S04]  /*2ba0*/  STL [R1+0x1ec], RZ ;  /* 0x0001ecff01007387 */ /* 0x0003e80000100800 */
[----:B------:R1:W-:Y:S04]  /*2bb0*/  STL [R1+0x1f0], RZ ;  /* 0x0001f0ff01007387 */ /* 0x0003e80000100800 */
[----:B------:R1:W-:Y:S01]  /*2bc0*/  STL [R1+0x1f4], RZ ;  /* 0x0001f4ff01007387 */ /* 0x0003e20000100800 */
[----:B0-----:R-:W-:-:S03]  /*2bd0*/  R2UR UR8, R0 ;  /* 0x00000000000872ca */ /* 0x001fc600000e0000 */
[----:B------:R1:W-:Y:S04]  /*2be0*/  STL [R1+0x1f8], RZ ;  /* 0x0001f8ff01007387 */ /* 0x0003e80000100800 */
[----:B------:R1:W-:Y:S01]  /*2bf0*/  STL [R1+0x1fc], RZ ;  /* 0x0001fcff01007387 */ /* 0x0003e20000100800 */
[----:B------:R-:W-:Y:S07]  /*2c00*/  @!P1 BRA `(.L_x_17) ;  /* 0x0000006000689947 */ /* 0x000fee0003800000 */
[----:B------:R-:W0:Y:S01]  /*2c10*/  S2UR UR10, SR_CgaCtaId ;  /* 0x00000000000a79c3 */ /* 0x000e220000008800 */
[----:B------:R-:W-:Y:S01]  /*2c20*/  ULEA.HI UR6, UR8, UR8, URZ, 0x1 ;  /* 0x0000000808067291 */ /* 0x000fe2000f8f083f */
[----:B------:R-:W-:Y:S01]  /*2c30*/  IMAD.MOV.U32 R4, RZ, RZ, RZ ;  /* 0x000000ffff047224 */ /* 0x000fe200078e00ff */
[----:B------:R-:W-:Y:S01]  /*2c40*/  UMOV UR9, 0x400 ;  /* 0x0000040000097882 */ /* 0x000fe20000000000 */
[----:B------:R-:W-:Y:S01]  /*2c50*/  MOV R2, UR4 ;  /* 0x0000000400027c02 */ /* 0x000fe20008000f00 */
[----:B------:R-:W-:Y:S01]  /*2c60*/  ULOP3.LUT UR6, UR6, 0xffffe, URZ, 0xc0, !UPT ;  /* 0x000ffffe06067892 */ /* 0x000fe2000f8ec03f */
[----:B------:R-:W-:Y:S01]  /*2c70*/  UMOV UR15, UR7 ;  /* 0x00000007000f7c82 */ /* 0x000fe20008000000 */
[----:B------:R-:W-:Y:S02]  /*2c80*/  UPLOP3.LUT UP0, UPT, UPT, UPT, UPT, 0x40, 0x0 ;  /* 0x000000000000789c */ /* 0x000fe40003f0e870 */
[----:B------:R-:W-:Y:S01]  /*2c90*/  UIADD3 UR6, UR8, -UR6, URZ ;  /* 0x8000000608067290 */ /* 0x000fe2000fffe03f */
[----:B------:R-:W-:Y:S01]  /*2ca0*/  UMOV UR19, UR5 ;  /* 0x0000000500137c82 */ /* 0x000fe20008000000 */
[----:B------:R-:W-:Y:S01]  /*2cb0*/  UMOV UR20, UR5 ;  /* 0x0000000500147c82 */ /* 0x000fe20008000000 */
[----:B------:R-:W-:Y:S01]  /*2cc0*/  UMOV UR7, URZ ;  /* 0x0000003f00077c82 */ /* 0x000fe20008000000 */
[----:B------:R-:W-:Y:S01]  /*2cd0*/  ULDC UR26, c[0x0][0x644] ;  /* 0x00019100001a7ab9 */ /* 0x000fe20000000800 */
[----:B0-----:R-:W-:-:S04]  /*2ce0*/  ULEA UR9, UR10, UR9, 0x18 ;  /* 0x000000090a097291 */ /* 0x001fc8000f8ec03f */
[----:B------:R-:W-:-:S04]  /*2cf0*/  ULEA UR6, UR6, UR9, 0xc ;  /* 0x0000000906067291 */ /* 0x000fc8000f8e603f */
[----:B------:R-:W-:-:S04]  /*2d00*/  UIADD3 UR6, UR6, 0x100, URZ ;  /* 0x0000010006067890 */ /* 0x000fc8000fffe03f */
[----:B------:R-:W-:-:S03]  /*2d10*/  USHF.R.U32.HI UR8, URZ, 0x4, UR6 ;  /* 0x000000043f087899 */ /* 0x000fc60008011606 */
[----:B------:R-:W-:Y:S01]  /*2d20*/  UMOV UR6, URZ ;  /* 0x0000003f00067c82 */ /* 0x000fe20008000000 */
[----:B------:R-:W-:-:S12]  /*2d30*/  ULOP3.LUT UR18, UR8, 0x3fff, URZ, 0xc0, !UPT ;  /* 0x00003fff08127892 */ /* 0x000fd8000f8ec03f */
.L_x_25:
[----:B------:R-:W-:-:S06]  /*2d40*/  UISETP.NE.AND UP1, UPT, UR23, 0x3, UPT ;  /* 0x000000031700788c */ /* 0x000fcc000bf25270 */
[----:B------:R-:W-:-:S13]  /*2d50*/  PLOP3.LUT P2, PT, PT, PT, UP1, 0x80, 0x0 ;  /* 0x000000000000781c */ /* 0x000fda0003f4f018 */
[----:B01----:R-:W-:Y:S05]  /*2d60*/  @!P2 BRA `(.L_x_18) ;  /* 0x000000000004a947 */ /* 0x003fea0003800000 */
[----:B------:R-:W-:Y:S01]  /*2d70*/  BPT.TRAP 0x1 ;  /* 0x000000040000795c */ /* 0x000fe20000300000 */
.L_x_18:
[----:B------:R-:W0:Y:S01]  /*2d80*/  S2UR UR9, SR_CgaCtaId ;  /* 0x00000000000979c3 */ /* 0x000e220000008800 */
[----:B------:R-:W-:Y:S01]  /*2d90*/  UMOV UR8, 0x400 ;  /* 0x0000040000087882 */ /* 0x000fe20000000000 */
[----:B------:R-:W-:Y:S01]  /*2da0*/  SHF.L.U32 R3, R2, 0x1f, RZ ;  /* 0x0000001f02037819 */ /* 0x000fe200000006ff */
[----:B0-----:R-:W-:-:S04]  /*2db0*/  ULEA UR25, UR9, UR8, 0x18 ;  /* 0x0000000809197291 */ /* 0x001fc8000f8ec03f */
[----:B------:R-:W-:-:S09]  /*2dc0*/  ULEA UR8, UR19, UR25, 0x3 ;  /* 0x0000001913087291 */ /* 0x000fd2000f8e183f */
[----:B------:R0:W2:Y:S01]  /*2dd0*/  SYNCS.PHASECHK.TRANS64.TRYWAIT P1, [UR8], R3 ;  /* 0x00000003ff0075a7 */ /* 0x0000a20008020148 */
[----:B------:R-:W-:Y:S05]  /*2de0*/  @!P2 BRA `(.L_x_19) ;  /* 0x000000000004a947 */ /* 0x000fea0003800000 */
[----:B------:R-:W-:Y:S01]  /*2df0*/  BPT.TRAP 0x1 ;  /* 0x000000040000795c */ /* 0x000fe20000300000 */
.L_x_19:
[----:B------:R-:W-:Y:S04]  /*2e00*/  STL [R1+0x478], R3 ;  /* 0x0004780301007387 */ /* 0x000fe80000100800 */
[----:B------:R3:W-:Y:S02]  /*2e10*/  STL [R1+0x474], R2 ;  /* 0x0004740201007387 */ /* 0x0007e40000100800 */
[----:B---3--:R-:W3:Y:S02]  /*2e20*/  S2R R2, SR_TID.X ;  /* 0x0000000000027919 */ /* 0x008ee40000002100 */
[C---:B---3--:R-:W-:Y:S01]  /*2e30*/  IMAD.SHL.U32 R0, R2.reuse, 0x40, RZ ;  /* 0x0000004002007824 */ /* 0x048fe200078e00ff */
[----:B0-----:R-:W-:-:S04]  /*2e40*/  SHF.L.U32 R3, R2, 0xa, RZ ;  /* 0x0000000a02037819 */ /* 0x001fc800000006ff */
[----:B------:R-:W-:-:S04]  /*2e50*/  LOP3.LUT R0, R0, 0x3800, RZ, 0xc0, !PT ;  /* 0x0000380000007812 */ /* 0x000fc800078ec0ff */
[----:B------:R-:W-:Y:S01]  /*2e60*/  LOP3.LUT R0, R0, 0x400, R3, 0xf8, !PT ;  /* 0x0000040000007812 */ /* 0x000fe200078ef803 */
[C---:B------:R-:W-:Y:S01]  /*2e70*/  IMAD.SHL.U32 R3, R2.reuse, 0x20, RZ ;  /* 0x0000002002037824 */ /* 0x040fe200078e00ff */
[----:B------:R-:W-:-:S04]  /*2e80*/  SHF.L.U32 R2, R2, 0x4, RZ ;  /* 0x0000000402027819 */ /* 0x000fc800000006ff */
[----:B------:R-:W-:Y:S02]  /*2e90*/  LOP3.LUT R0, R0, 0x380, R3, 0xf8, !PT ;  /* 0x0000038000007812 */ /* 0x000fe400078ef803 */
[----:B------:R0:W5:Y:S02]  /*2ea0*/  LDL.LU R3, [R1+0x478] ;  /* 0x0004780001037983 */ /* 0x0001640000300800 */
[----:B------:R-:W-:-:S04]  /*2eb0*/  LOP3.LUT R0, R0, 0x20, R2, 0xf8, !PT ;  /* 0x0000002000007812 */ /* 0x000fc800078ef802 */
[----:B------:R-:W-:Y:S01]  /*2ec0*/  SHF.R.U32.HI R2, RZ, 0x3, R0 ;  /* 0x00000003ff027819 */ /* 0x000fe20000011600 */
[----:B------:R-:W-:-:S05]  /*2ed0*/  IMAD.U32 R0, RZ, RZ, UR19 ;  /* 0x00000013ff007e24 */ /* 0x000fca000f8e00ff */
[----:B------:R-:W-:Y:S02]  /*2ee0*/  LEA R0, R0, R2, 0xc ;  /* 0x0000000200007211 */ /* 0x000fe400078e60ff */
[----:B------:R0:W5:Y:S01]  /*2ef0*/  LDL.LU R2, [R1+0x474] ;  /* 0x0004740001027983 */ /* 0x0001620000300800 */
[----:B--2---:R-:W-:Y:S05]  /*2f00*/  @P1 BRA `(.L_x_20) ;  /* 0x0000000000081947 */ /* 0x004fea0003800000 */
[----:B-----5:R-:W2:Y:S02]  /*2f10*/  SYNCS.PHASECHK.TRANS64.TRYWAIT P1, [UR8], R3 ;  /* 0x00000003ff0075a7 */ /* 0x020ea40008020148 */
[----:B--2---:R-:W-:Y:S05]  /*2f20*/  @!P1 BRA `(.L_x_21) ;  /* 0x000001e800609947 */ /* 0x004fea0003800000 */
.L_x_20:
[----:B------:R-:W-:Y:S04]  /*2f30*/  STL.64 [R1+0x878], R150 ;  /* 0x0008789601007387 */ /* 0x000fe80000100a00 */
        /* <DEDUP_REMOVED lines=62> */
[----:B------:R2:W-:Y:S04]  /*3320*/  STL.64 [R1+0x680], R24 ;  /* 0x0006801801007387 */ /* 0x0005e80000100a00 */
[----:B--2---:R-:W2:Y:S04]  /*3330*/  LDL.LU.64 R24, [R1] ;  /* 0x0000000001187983 */ /* 0x004ea80000300a00 */
[----:B------:R-:W2:Y:S04]  /*3340*/  LDL.LU.64 R26, [R1+0x8] ;  /* 0x00000800011a7983 */ /* 0x000ea80000300a00 */
        /* <DEDUP_REMOVED lines=61> */
[----:B------:R-:W2:Y:S01]  /*3720*/  LDL.LU.64 R150, [R1+0x1f8] ;  /* 0x0001f80001967983 */ /* 0x000ea20000300a00 */
[----:B------:R-:W-:-:S02]  /*3730*/  UIADD3 UR8, UR25, 0x10100, URZ ;  /* 0x0001010019087890 */ /* 0x000fc4000fffe03f */
[----:B------:R-:W-:Y:S01]  /*3740*/  USEL UR7, UR7, URZ, !UP0 ;  /* 0x0000003f07077287 */ /* 0x000fe2000c000000 */
[----:B------:R-:W-:Y:S01]  /*3750*/  STL [R1+0x678], R153 ;  /* 0x0006789901007387 */ /* 0x000fe20000100800 */
[----:B------:R-:W-:Y:S02]  /*3760*/  USHF.R.U32.HI UR8, URZ, 0x4, UR8 ;  /* 0x000000043f087899 */ /* 0x000fe40008011608 */
[----:B------:R-:W-:Y:S01]  /*3770*/  ULOP3.LUT UR9, UR18, 0x10000, URZ, 0xfc, !UPT ;  /* 0x0001000012097892 */ /* 0x000fe2000f8efc3f */
[----:B------:R-:W-:Y:S01]  /*3780*/  STL [R1+0x474], R152 ;  /* 0x0004749801007387 */ /* 0x000fe20000100800 */
[----:B------:R-:W-:Y:S02]  /*3790*/  ULOP3.LUT UR8, UR8, 0x3fff, URZ, 0xc0, !UPT ;  /* 0x00003fff08087892 */ /* 0x000fe4000f8ec03f */
[----:B------:R-:W-:Y:S01]  /*37a0*/  UISETP.NE.U32.AND UP0, UPT, UR7, URZ, UPT ;  /* 0x0000003f0700728c */ /* 0x000fe2000bf05070 */
[----:B-----5:R-:W2:Y:S01]  /*37b0*/  LDS R152, [R0+UR25+0x30100] ;  /* 0x0301001900987984 */ /* 0x020ea20008000800 */
[----:B------:R-:W-:-:S02]  /*37c0*/  ULOP3.LUT UR8, UR8, 0x10000, URZ, 0xfc, !UPT ;  /* 0x0001000008087892 */ /* 0x000fc4000f8efc3f */
[----:B------:R-:W-:Y:S01]  /*37d0*/  ULEA UR7, UR19, UR9, 0xa ;  /* 0x0000000913077291 */ /* 0x000fe2000f8e503f */
[----:B------:R-:W3:Y:S01]  /*37e0*/  LDS R153, [R0+UR25+0x30900] ;  /* 0x0309001900997984 */ /* 0x000ee20008000800 */
[----:B------:R-:W-:Y:S01]  /*37f0*/  ULEA UR24, UR19, UR8, 0xb ;  /* 0x0000000813187291 */ /* 0x000fe2000f8e583f */
[----:B------:R-:W-:Y:S01]  /*3800*/  UMOV UR9, 0x80000020 ;  /* 0x8000002000097882 */ /* 0x000fe20000000000 */
[----:B------:R-:W-:-:S03]  /*3810*/  UMOV UR11, 0x40000040 ;  /* 0x40000040000b7882 */ /* 0x000fc60000000000 */
[----:B------:R-:W-:Y:S02]  /*3820*/  UMOV UR8, UR7 ;  /* 0x0000000700087c82 */ /* 0x000fe40008000000 */
[----:B------:R-:W-:Y:S01]  /*3830*/  UMOV UR10, UR24 ;  /* 0x00000018000a7c82 */ /* 0x000fe20008000000 */
[----:B--2---:R-:W-:-:S06]  /*3840*/  WARPGROUP.ARRIVE ;  /* 0x00000000000079c5 */ /* 0x004fcc0000000000 */
[----:B------:R-:W-:Y:S03]  /*3850*/  QGMMA.SP.64x256x64.F32.E4M3.E4M3 R24, gdesc[UR8], R24, UP0, R152, gsb0 ;  /* 0x07e09800081879f3 */ /* 0x000fe6000b800a18 */
[----:B------:R-:W-:Y:S02]  /*3860*/  WARPGROUP.DEPBAR.LE gsb0, 0x0 ;  /* 0x00008000000079c5 */ /* 0x000fe40000010000 */
[----:B------:R-:W-:Y:S04]  /*3870*/  STL.64 [R1], R24 ;  /* 0x0000001801007387 */ /* 0x000fe80000100a00 */
        /* <DEDUP_REMOVED lines=63> */
[----:B--2---:R-:W3:Y:S04]  /*3c70*/  LDL.LU.64 R150, [R1+0x878] ;  /* 0x0008780001967983 */ /* 0x004ee80000300a00 */
[----:B------:R-:W3:Y:S04]  /*3c80*/  LDL.LU.64 R148, [R1+0x870] ;  /* 0x0008700001947983 */ /* 0x000ee80000300a00 */
        /* <DEDUP_REMOVED lines=61> */
[----:B------:R-:W3:Y:S01]  /*4060*/  LDL.LU.64 R24, [R1+0x680] ;  /* 0x0006800001187983 */ /* 0x000ee20000300a00 */
[----:B------:R-:W-:Y:S01]  /*4070*/  UIADD3 UR8, UR7, 0x200, URZ ;  /* 0x0000020007087890 */ /* 0x000fe2000fffe03f */
[----:B------:R-:W-:Y:S01]  /*4080*/  UMOV UR9, 0x80000020 ;  /* 0x8000002000097882 */ /* 0x000fe20000000000 */
[----:B---3--:R-:W-:-:S07]  /*4090*/  WARPGROUP.ARRIVE ;  /* 0x00000000000079c5 */ /* 0x008fce0000000000 */
[----:B------:R-:W-:Y:S03]  /*40a0*/  QGMMA.SP.64x256x64.F32.E4M3.E4M3 R24, gdesc[UR8], R24, UP0, R153, gsb0 ;  /* 0x07e09900081879f3 */ /* 0x000fe6000b800a18 */
[----:B------:R-:W-:Y:S02]  /*40b0*/  WARPGROUP.DEPBAR.LE gsb0, 0x0 ;  /* 0x00008000000079c5 */ /* 0x000fe40000010000 */
        /* <DEDUP_REMOVED lines=64> */
[----:B------:R-:W3:Y:S01]  /*44c0*/  LDS R153, [R0+UR25+0x30108] ;  /* 0x0301081900997984 */ /* 0x000ee20008000800 */
[----:B------:R-:W-:-:S02]  /*44d0*/  UIADD3 UR8, UR7, 0x2, URZ ;  /* 0x0000000207087890 */ /* 0x000fc4000fffe03f */
[----:B------:R-:W-:Y:S01]  /*44e0*/  UIADD3 UR10, UR24, 0x4, URZ ;  /* 0x00000004180a7890 */ /* 0x000fe2000fffe03f */
[----:B------:R4:W1:Y:S04]  /*44f0*/  LDS R152, [R0+UR25+0x30908] ;  /* 0x0309081900987984 */ /* 0x0008680008000800 */
[----:B--2---:R-:W3:Y:S04]  /*4500*/  LDL.LU.64 R4, [R1] ;  /* 0x0000000001047983 */ /* 0x004ee80000300a00 */
        /* <DEDUP_REMOVED lines=63> */
[----:B------:R-:W-:Y:S01]  /*4900*/  UMOV UR9, 0x80000020 ;  /* 0x8000002000097882 */ /* 0x000fe20000000000 */
[----:B------:R-:W-:Y:S01]  /*4910*/  UMOV UR11, 0x40000040 ;  /* 0x40000040000b7882 */ /* 0x000fe20000000000 */
[----:B---3--:R-:W-:-:S06]  /*4920*/  WARPGROUP.ARRIVE ;  /* 0x00000000000079c5 */ /* 0x008fcc0000000000 */
[----:B------:R-:W-:Y:S03]  /*4930*/  QGMMA.SP.64x256x64.F32.E4M3.E4M3 R4, gdesc[UR8], R4, R153, gsb0 ;  /* 0x07e09900080479f3 */ /* 0x000fe60008000a04 */
[----:B------:R-:W-:Y:S02]  /*4940*/  WARPGROUP.DEPBAR.LE gsb0, 0x0 ;  /* 0x00008000000079c5 */ /* 0x000fe40000010000 */
[----:B------:R2:W5:Y:S01]  /*4950*/  LDL.LU R153, [R1+0x678] ;  /* 0x0006780001997983 */ /* 0x0005620000300800 */
[----:B------:R-:W-:Y:S01]  /*4960*/  MOV R3, R122 ;  /* 0x0000007a00037202 */ /* 0x000fe20000000f00 */
[----:B------:R-:W-:Y:S01]  /*4970*/  UIADD3 UR8, UR7, 0x202, URZ ;  /* 0x0000020207087890 */ /* 0x000fe2000fffe03f */
[----:B----4-:R-:W-:Y:S01]  /*4980*/  IMAD.MOV.U32 R0, RZ, RZ, R4 ;  /* 0x000000ffff007224 */ /* 0x010fe200078e0004 */
        /* <DEDUP_REMOVED lines=64> */
[----:B---3--:R-:W1:Y:S04]  /*4d90*/  LDL.LU.64 R130, [R1+0x670] ;  /* 0x0006700001827983 */ /* 0x008e680000300a00 */
[----:B------:R-:W1:Y:S04]  /*4da0*/  LDL.LU.64 R128, [R1+0x668] ;  /* 0x0006680001807983 */ /* 0x000e680000300a00 */
        /* <DEDUP_REMOVED lines=51> */
[----:B------:R-:W1:Y:S01]  /*50e0*/  LDL.LU.64 R24, [R1+0x4c8] ;  /* 0x0004c80001187983 */ /* 0x000e620000300a00 */
[----:B------:R-:W-:-:S03]  /*50f0*/  UMOV UR9, 0x80000020 ;  /* 0x8000002000097882 */ /* 0x000fc60000000000 */
[----:B------:R2:W5:Y:S04]  /*5100*/  LDL.LU.64 R22, [R1+0x4c0] ;  /* 0x0004c00001167983 */ /* 0x0005680000300a00 */
        /* <DEDUP_REMOVED lines=8> */
[----:B------:R2:W5:Y:S01]  /*5190*/  LDL.LU.64 R4, [R1+0x478] ;  /* 0x0004780001047983 */ /* 0x0005620000300a00 */
[----:B-1----:R-:W-:-:S06]  /*51a0*/  WARPGROUP.ARRIVE ;  /* 0x00000000000079c5 */ /* 0x002fcc0000000000 */
[----:B------:R-:W-:Y:S03]  /*51b0*/  QGMMA.SP.64x256x64.F32.E4M3.E4M3 R24, gdesc[UR8], R24, R152, gsb0 ;  /* 0x07e09800081879f3 */ /* 0x000fe60008000a18 */
[----:B------:R-:W-:Y:S02]  /*51c0*/  WARPGROUP.DEPBAR.LE gsb0, 0x0 ;  /* 0x00008000000079c5 */ /* 0x000fe40000010000 */
[----:B------:R2:W5:Y:S01]  /*51d0*/  LDL.LU R152, [R1+0x474] ;  /* 0x0004740001987983 */ /* 0x0005620000300800 */
[----:B------:R-:W-:-:S04]  /*51e0*/  UIADD3 UR6, UR6, 0x2, URZ ;  /* 0x0000000206067890 */ /* 0x000fc8000fffe03f */
[----:B------:R-:W-:-:S04]  /*51f0*/  UISETP.NE.AND UP0, UPT, UR6, UR26, UPT ;  /* 0x0000001a0600728c */ /* 0x000fc8000bf05270 */
[----:B------:R-:W-:-:S04]  /*5200*/  USEL UR7, URZ, 0x1, UP0 ;  /* 0x000000013f077887 */ /* 0x000fc80008000000 */
[----:B------:R-:W-:-:S06]  /*5210*/  UISETP.NE.AND UP0, UPT, UR7, URZ, UPT ;  /* 0x0000003f0700728c */ /* 0x000fcc000bf05270 */
[----:B------:R-:W-:-:S13]  /*5220*/  PLOP3.LUT P1, PT, PT, PT, UP0, 0x80, 0x0 ;  /* 0x000000000000781c */ /* 0x000fda0003f2f008 */
[----:B--2---:R-:W-:Y:S05]  /*5230*/  @!P1 BRA `(.L_x_22) ;  /* 0x0000003800789947 */ /* 0x004fea0003800000 */
[----:B------:R1:W-:Y:S04]  /*5240*/  STL [R1+0x654], R33 ;  /* 0x0006542101007387 */ /* 0x0003e80000100800 */
[----:B------:R2:W-:Y:S01]  /*5250*/  STL [R1+0x650], R34 ;  /* 0x0006502201007387 */ /* 0x0005e20000100800 */
[----:B-1----:R-:W-:-:S03]  /*5260*/  IMAD.MOV.U32 R33, RZ, RZ, R0 ;  /* 0x000000ffff217224 */ /* 0x002fc600078e0000 */
[----:B--2---:R-:W2:Y:S04]  /*5270*/  LDL R34, [R1+0x4] ;  /* 0x0000040001227983 */ /* 0x004ea80000100800 */
[----:B------:R1:W-:Y:S04]  /*5280*/  STL [R1+0x64c], R35 ;  /* 0x00064c2301007387 */ /* 0x0003e80000100800 */
[----:B-1----:R-:W3:Y:S04]  /*5290*/  LDL R35, [R1+0x8] ;  /* 0x0000080001237983 */ /* 0x002ee80000100800 */
[----:B------:R1:W-:Y:S04]  /*52a0*/  STL [R1+0x648], R36 ;  /* 0x0006482401007387 */ /* 0x0003e80000100800 */
[----:B-1----:R-:W4:Y:S04]  /*52b0*/  LDL R36, [R1+0xc] ;  /* 0x00000c0001247983 */ /* 0x002f280000100800 */
        /* <DEDUP_REMOVED lines=171> */
[----:B-1----:R-:W4:Y:S04]  /*5d70*/  LDL.LU R122, [R1+0x200] ;  /* 0x00020000017a7983 */ /* 0x002f280000300800 */
        /* <DEDUP_REMOVED lines=14> */
[----:B------:R-:W4:Y:S04]  /*5e60*/  LDL.LU R0, [R1+0x234] ;  /* 0x0002340001007983 */ /* 0x000f280000300800 */
        /* <DEDUP_REMOVED lines=42> */
[----:B-----5:R1:W-:Y:S04]  /*6110*/  STL [R1+0x47c], R4 ;  /* 0x00047c0401007387 */ /* 0x0203e80000100800 */
[----:B-1----:R-:W4:Y:S04]  /*6120*/  LDL R4, [R1+0x168] ;  /* 0x0001680001047983 */ /* 0x002f280000100800 */
[----:B------:R1:W-:Y:S04]  /*6130*/  STL [R1+0x478], R151 ;  /* 0x0004789701007387 */ /* 0x0003e80000100800 */
[----:B-1----:R-:W4:Y:S04]  /*6140*/  LDL R151, [R1+0x164] ;  /* 0x0001640001977983 */ /* 0x002f280000100800 */
[----:B------:R1:W-:Y:S04]  /*6150*/  STL [R1+0x474], R2 ;  /* 0x0004740201007387 */ /* 0x0003e80000100800 */
[----:B-1----:R-:W4:Y:S01]  /*6160*/  LDL R2, [R1+0x160] ;  /* 0x0001600001027983 */ /* 0x002f220000100800 */
[----:B------:R-:W-:-:S01]  /*6170*/  FADD R5, R33, R5 ;  /* 0x0000000521057221 */ /* 0x000fc20000000000 */
[----:B--2---:R-:W-:Y:S01]  /*6180*/  FADD R6, R34, R6 ;  /* 0x0000000622067221 */ /* 0x004fe20000000000 */
[----:B---3--:R-:W-:-:S01]  /*6190*/  FADD R7, R35, R7 ;  /* 0x0000000723077221 */ /* 0x008fc20000000000 */
[----:B------:R-:W2:Y:S01]  /*61a0*/  LDL.LU R33, [R1+0x654] ;  /* 0x0006540001217983 */ /* 0x000ea20000300800 */
[----:B----4-:R-:W-:-:S01]  /*61b0*/  FADD R8, R36, R8 ;  /* 0x0000000824087221 */ /* 0x010fc20000000000 */
[----:B------:R-:W-:-:S02]  /*61c0*/  FADD R9, R37, R9 ;  /* 0x0000000925097221 */ /* 0x000fc40000000000 */
[----:B------:R-:W3:Y:S01]  /*61d0*/  LDL.LU R34, [R1+0x650] ;  /* 0x0006500001227983 */ /* 0x000ee20000300800 */
[----:B------:R-:W-:-:S03]  /*61e0*/  FADD R10, R38, R10 ;  /* 0x0000000a260a7221 */ /* 0x000fc60000000000 */
[----:B------:R-:W4:Y:S01]  /*61f0*/  LDL.LU R35, [R1+0x64c] ;  /* 0x00064c0001237983 */ /* 0x000f220000300800 */
        /* <DEDUP_REMOVED lines=156> */
[----:B------:R-:W-:-:S01]  /*6bc0*/  FADD R217, R117, R217 ;  /* 0x000000d975d97221 */ /* 0x000fc20000000000 */
[----:B------:R-:W-:Y:S02]  /*6bd0*/  FADD R122, R124, R122 ;  /* 0x0000007a7c7a7221 */ /* 0x000fe40000000000 */
[----:B------:R-:W4:Y:S01]  /*6be0*/  LDL.LU R114, [R1+0x510] ;  /* 0x0005100001727983 */ /* 0x000f220000300800 */
[----:B------:R-:W-:-:S03]  /*6bf0*/  FADD R218, R118, R218 ;  /* 0x000000da76da7221 */ /* 0x000fc60000000000 */
[----:B------:R-:W4:Y:S01]  /*6c00*/  LDL.LU R115, [R1+0x50c] ;  /* 0x00050c0001737983 */ /* 0x000f220000300800 */
[----:B------:R-:W-:-:S03]  /*6c10*/  FADD R219, R119, R219 ;  /* 0x000000db77db7221 */ /* 0x000fc60000000000 */
[----:B------:R-:W4:Y:S01]  /*6c20*/  LDL.LU R116, [R1+0x508] ;  /* 0x0005080001747983 */ /* 0x000f220000300800 */
[----:B------:R-:W-:-:S03]  /*6c30*/  FADD R220, R120, R220 ;  /* 0x000000dc78dc7221 */ /* 0x000fc60000000000 */
[----:B------:R-:W4:Y:S04]  /*6c40*/  LDL.LU R117, [R1+0x504] ;  /* 0x0005040001757983 */ /* 0x000f280000300800 */
[----:B------:R-:W4:Y:S04]  /*6c50*/  LDL.LU R118, [R1+0x500] ;  /* 0x0005000001767983 */ /* 0x000f280000300800 */
[----:B------:R-:W4:Y:S04]  /*6c60*/  LDL.LU R119, [R1+0x4fc] ;  /* 0x0004fc0001777983 */ /* 0x000f280000300800 */
[----:B------:R-:W4:Y:S01]  /*6c70*/  LDL.LU R120, [R1+0x4f8] ;  /* 0x0004f80001787983 */ /* 0x000f220000300800 */
[----:B------:R-:W-:-:S01]  /*6c80*/  FADD R237, R126, R237 ;  /* 0x000000ed7eed7221 */ /* 0x000fc20000000000 */
[----:B------:R-:W-:Y:S01]  /*6c90*/  FADD R236, R128, R236 ;  /* 0x000000ec80ec7221 */ /* 0x000fe20000000000 */
[----:B------:R-:W-:-:S01]  /*6ca0*/  FADD R222, R151, R222 ;  /* 0x000000de97de7221 */ /* 0x000fc20000000000 */
[----:B------:R1:W-:Y:S01]  /*6cb0*/  STL [R1+0x200], R122 ;  /* 0x0002007a01007387 */ /* 0x0003e20000100800 */
[----:B------:R-:W-:-:S01]  /*6cc0*/  FADD R226, R147, R226 ;  /* 0x000000e293e27221 */ /* 0x000fc20000000000 */
[----:B------:R-:W-:Y:S01]  /*6cd0*/  FADD R229, R143, R229 ;  /* 0x000000e58fe57221 */ /* 0x000fe20000000000 */
[----:B------:R-:W-:-:S01]  /*6ce0*/  FADD R230, R141, R230 ;  /* 0x000000e68de67221 */ /* 0x000fc20000000000 */
[----:B------:R-:W-:Y:S01]  /*6cf0*/  FADD R223, R4, R223 ;  /* 0x000000df04df7221 */ /* 0x000fe20000000000 */
[----:B------:R-:W-:-:S01]  /*6d00*/  FADD R221, R2, R221 ;  /* 0x000000dd02dd7221 */ /* 0x000fc20000000000 */
[----:B------:R-:W-:Y:S01]  /*6d10*/  FADD R224, R150, R224 ;  /* 0x000000e096e07221 */ /* 0x000fe20000000000 */
[----:B------:R-:W-:-:S01]  /*6d20*/  FADD R225, R148, R225 ;  /* 0x000000e194e17221 */ /* 0x000fc20000000000 */
[----:B------:R-:W-:Y:S01]  /*6d30*/  FADD R227, R146, R227 ;  /* 0x000000e392e37221 */ /* 0x000fe20000000000 */
[----:B------:R-:W-:-:S01]  /*6d40*/  FADD R228, R144, R228 ;  /* 0x000000e490e47221 */ /* 0x000fc20000000000 */
[----:B-1----:R-:W2:Y:S01]  /*6d50*/  LDL.LU R122, [R1+0x204] ;  /* 0x00020400017a7983 */ /* 0x002ea20000300800 */
[----:B------:R-:W-:-:S01]  /*6d60*/  FADD R231, R138, R231 ;  /* 0x000000e78ae77221 */ /* 0x000fc20000000000 */
[----:B------:R-:W-:Y:S01]  /*6d70*/  FADD R232, R136, R232 ;  /* 0x000000e888e87221 */ /* 0x000fe20000000000 */
[----:B------:R-:W-:-:S01]  /*6d80*/  FADD R233, R134, R233 ;  /* 0x000000e986e97221 */ /* 0x000fc20000000000 */
[----:B------:R-:W3:Y:S01]  /*6d90*/  LDL.LU R124, [R1+0x208] ;  /* 0x00020800017c7983 */ /* 0x000ee20000300800 */
[----:B------:R-:W-:-:S01]  /*6da0*/  FADD R234, R132, R234 ;  /* 0x000000ea84ea7221 */ /* 0x000fc20000000000 */
[----:B------:R-:W-:-:S02]  /*6db0*/  FADD R235, R130, R235 ;  /* 0x000000eb82eb7221 */ /* 0x000fc40000000000 */
[----:B------:R-:W4:Y:S04]  /*6dc0*/  LDL.LU R126, [R1+0x20c] ;  /* 0x00020c00017e7983 */ /* 0x000f280000300800 */
[----:B------:R-:W4:Y:S04]  /*6dd0*/  LDL.LU R128, [R1+0x210] ;  /* 0x0002100001807983 */ /* 0x000f280000300800 */
[----:B------:R-:W4:Y:S04]  /*6de0*/  LDL.LU R151, [R1+0x214] ;  /* 0x0002140001977983 */ /* 0x000f280000300800 */
[----:B------:R-:W4:Y:S04]  /*6df0*/  LDL.LU R147, [R1+0x218] ;  /* 0x0002180001937983 */ /* 0x000f280000300800 */
[----:B------:R-:W4:Y:S04]  /*6e00*/  LDL.LU R143, [R1+0x21c] ;  /* 0x00021c00018f7983 */ /* 0x000f280000300800 */
[----:B------:R-:W4:Y:S04]  /*6e10*/  LDL.LU R141, [R1+0x220] ;  /* 0x00022000018d7983 */ /* 0x000f280000300800 */
[----:B------:R-:W4:Y:S04]  /*6e20*/  LDL.LU R4, [R1+0x224] ;  /* 0x0002240001047983 */ /* 0x000f280000300800 */
[----:B------:R-:W4:Y:S04]  /*6e30*/  LDL.LU R2, [R1+0x228] ;  /* 0x0002280001027983 */ /* 0x000f280000300800 */
[----:B------:R-:W4:Y:S04]  /*6e40*/  LDL R130, [R1+0x1dc] ;  /* 0x0001dc0001827983 */ /* 0x000f280000100800 */
[----:B------:R-:W4:Y:S04]  /*6e50*/  LDL R132, [R1+0x1e0] ;  /* 0x0001e00001847983 */ /* 0x000f280000100800 */
[----:B------:R-:W4:Y:S04]  /*6e60*/  LDL R134, [R1+0x1e4] ;  /* 0x0001e40001867983 */ /* 0x000f280000100800 */
[----:B------:R-:W4:Y:S04]  /*6e70*/  LDL R136, [R1+0x1e8] ;  /* 0x0001e80001887983 */ /* 0x000f280000100800 */
[----:B------:R-:W4:Y:S04]  /*6e80*/  LDL R138, [R1+0x1ec] ;  /* 0x0001ec00018a7983 */ /* 0x000f280000100800 */
[----:B------:R-:W4:Y:S04]  /*6e90*/  LDL R150, [R1+0x1f0] ;  /* 0x0001f00001967983 */ /* 0x000f280000100800 */
[----:B------:R-:W4:Y:S04]  /*6ea0*/  LDL R148, [R1+0x1f4] ;  /* 0x0001f40001947983 */ /* 0x000f280000100800 */
[----:B------:R-:W4:Y:S04]  /*6eb0*/  LDL R146, [R1+0x1f8] ;  /* 0x0001f80001927983 */ /* 0x000f280000100800 */
[----:B------:R-:W4:Y:S01]  /*6ec0*/  LDL R144, [R1+0x1fc] ;  /* 0x0001fc0001907983 */ /* 0x000f220000100800 */
[----:B------:R-:W-:-:S01]  /*6ed0*/  FADD R131, R133, R131 ;  /* 0x0000008385837221 */ /* 0x000fc20000000000 */
[----:B------:R-:W-:Y:S01]  /*6ee0*/  FADD R135, R137, R135 ;  /* 0x0000008789877221 */ /* 0x000fe20000000000 */
[----:B------:R-:W-:-:S01]  /*6ef0*/  FADD R0, R3, R0 ;  /* 0x0000000003007221 */ /* 0x000fc20000000000 */
[----:B--2---:R-:W-:-:S02]  /*6f00*/  FADD R122, R121, R122 ;  /* 0x0000007a797a7221 */ /* 0x004fc40000000000 */
[----:B------:R-:W2:Y:S01]  /*6f10*/  LDL.LU R121, [R1+0x4f4] ;  /* 0x0004f40001797983 */ /* 0x000ea20000300800 */
[----:B---3--:R-:W-:-:S03]  /*6f20*/  FADD R124, R123, R124 ;  /* 0x0000007c7b7c7221 */ /* 0x008fc60000000000 */
[----:B------:R1:W-:Y:S01]  /*6f30*/  STL [R1+0x204], R122 ;  /* 0x0002047a01007387 */ /* 0x0003e20000100800 */
[----:B----4-:R-:W-:-:S01]  /*6f40*/  FADD R126, R125, R126 ;  /* 0x0000007e7d7e7221 */ /* 0x010fc20000000000 */
[----:B------:R-:W-:Y:S02]  /*6f50*/  FADD R128, R127, R128 ;  /* 0x000000807f807221 */ /* 0x000fe40000000000 */
[----:B-1----:R-:W3:Y:S04]  /*6f60*/  LDL.LU R122, [R1+0x4f0] ;  /* 0x0004f000017a7983 */ /* 0x002ee80000300800 */
[----:B------:R-:W4:Y:S04]  /*6f70*/  LDL.LU R123, [R1+0x4ec] ;  /* 0x0004ec00017b7983 */ /* 0x000f280000300800 */
[----:B------:R1:W-:Y:S01]  /*6f80*/  STL [R1+0x208], R124 ;  /* 0x0002087c01007387 */ /* 0x0003e20000100800 */
[----:B------:R-:W-:-:S01]  /*6f90*/  FADD R151, R129, R151 ;  /* 0x0000009781977221 */ /* 0x000fc20000000000 */
[----:B------:R-:W-:Y:S01]  /*6fa0*/  FADD R147, R149, R147 ;  /* 0x0000009395937221 */ /* 0x000fe20000000000 */
[----:B------:R-:W-:-:S01]  /*6fb0*/  FADD R143, R145, R143 ;  /* 0x0000008f918f7221 */ /* 0x000fc20000000000 */
[----:B------:R-:W-:Y:S01]  /*6fc0*/  FADD R141, R142, R141 ;  /* 0x0000008d8e8d7221 */ /* 0x000fe20000000000 */
[----:B-1----:R-:W4:Y:S04]  /*6fd0*/  LDL.LU R124, [R1+0x4e8] ;  /* 0x0004e800017c7983 */ /* 0x002f280000300800 */
[----:B------:R-:W4:Y:S04]  /*6fe0*/  LDL.LU R125, [R1+0x4e4] ;  /* 0x0004e400017d7983 */ /* 0x000f280000300800 */
[----:B------:R1:W-:Y:S01]  /*6ff0*/  STL [R1+0x20c], R126 ;  /* 0x00020c7e01007387 */ /* 0x0003e20000100800 */
[----:B------:R-:W-:-:S01]  /*7000*/  FADD R4, R140, R4 ;  /* 0x000000048c047221 */ /* 0x000fc20000000000 */
[----:B------:R-:W-:-:S02]  /*7010*/  FADD R2, R139, R2 ;  /* 0x000000028b027221 */ /* 0x000fc40000000000 */
[----:B-1----:R-:W4:Y:S04]  /*7020*/  LDL.LU R126, [R1+0x4e0] ;  /* 0x0004e000017e7983 */ /* 0x002f280000300800 */
[----:B------:R-:W4:Y:S04]  /*7030*/  LDL.LU R127, [R1+0x4dc] ;  /* 0x0004dc00017f7983 */ /* 0x000f280000300800 */
[----:B------:R1:W-:Y:S04]  /*7040*/  STL [R1+0x210], R128 ;  /* 0x0002108001007387 */ /* 0x0003e80000100800 */
[----:B-1----:R-:W4:Y:S04]  /*7050*/  LDL.LU R128, [R1+0x4d8] ;  /* 0x0004d80001807983 */ /* 0x002f280000300800 */
[----:B------:R-:W4:Y:S04]  /*7060*/  LDL.LU R129, [R1+0x4d4] ;  /* 0x0004d40001817983 */ /* 0x000f280000300800 */
[----:B------:R-:W-:Y:S04]  /*7070*/  STL [R1+0x214], R151 ;  /* 0x0002149701007387 */ /* 0x000fe80000100800 */
[----:B------:R-:W-:Y:S04]  /*7080*/  STL [R1+0x218], R147 ;  /* 0x0002189301007387 */ /* 0x000fe80000100800 */
[----:B------:R-:W-:Y:S04]  /*7090*/  STL [R1+0x21c], R143 ;  /* 0x00021c8f01007387 */ /* 0x000fe80000100800 */
[----:B------:R-:W-:Y:S04]  /*70a0*/  STL [R1+0x220], R141 ;  /* 0x0002208d01007387 */ /* 0x000fe80000100800 */
[----:B------:R-:W-:Y:S04]  /*70b0*/  STL [R1+0x224], R4 ;  /* 0x0002240401007387 */ /* 0x000fe80000100800 */
[----:B------:R-:W-:Y:S04]  /*70c0*/  STL [R1+0x228], R2 ;  /* 0x0002280201007387 */ /* 0x000fe80000100800 */
[----:B------:R1:W-:Y:S04]  /*70d0*/  STL [R1+0x230], R131 ;  /* 0x0002308301007387 */ /* 0x0003e80000100800 */
[----:B------:R0:W-:Y:S04]  /*70e0*/  STL [R1+0x22c], R135 ;  /* 0x00022c8701007387 */ /* 0x0001e80000100800 */
[----:B-1----:R-:W2:Y:S04]  /*70f0*/  LDL.LU R131, [R1+0x238] ;  /* 0x0002380001837983 */ /* 0x002ea80000300800 */
[----:B------:R-:W3:Y:S04]  /*7100*/  LDL.LU R133, [R1+0x23c] ;  /* 0x00023c0001857983 */ /* 0x000ee80000300800 */
[----:B0-----:R-:W4:Y:S04]  /*7110*/  LDL.LU R135, [R1+0x240] ;  /* 0x0002400001877983 */ /* 0x001f280000300800 */
[----:B------:R0:W-:Y:S04]  /*7120*/  STL [R1+0x234], R0 ;  /* 0x0002340001007387 */ /* 0x0001e80000100800 */
        /* <DEDUP_REMOVED lines=13> */
[----:B0-----:R-:W4:Y:S01]  /*7200*/  LDL.LU R0, [R1+0x278] ;  /* 0x0002780001007983 */ /* 0x001f220000300800 */
[----:B--2---:R-:W-:-:S03]  /*7210*/  FADD R131, R130, R131 ;  /* 0x0000008382837221 */ /* 0x004fc60000000000 */
[----:B------:R-:W2:Y:S01]  /*7220*/  LDL.LU R130, [R1+0x4d0] ;  /* 0x0004d00001827983 */ /* 0x000ea20000300800 */
[----:B---3--:R-:W-:-:S03]  /*7230*/  FADD R133, R132, R133 ;  /* 0x0000008584857221 */ /* 0x008fc60000000000 */
[----:B------:R0:W-:Y:S01]  /*7240*/  STL [R1+0x238], R131 ;  /* 0x0002388301007387 */ /* 0x0001e20000100800 */
[----:B----4-:R-:W-:-:S03]  /*7250*/  FADD R135, R134, R135 ;  /* 0x0000008786877221 */ /* 0x010fc60000000000 */
[----:B0-----:R-:W3:Y:S01]  /*7260*/  LDL.LU R131, [R1+0x4cc] ;  /* 0x0004cc0001837983 */ /* 0x001ee20000300800 */
[----:B------:R-:W-:-:S03]  /*7270*/  FADD R137, R136, R137 ;  /* 0x0000008988897221 */ /* 0x000fc60000000000 */
[----:B------:R-:W4:Y:S04]  /*7280*/  LDL.LU R132, [R1+0x4c8] ;  /* 0x0004c80001847983 */ /* 0x000f280000300800 */
[----:B------:R0:W-:Y:S01]  /*7290*/  STL [R1+0x23c], R133 ;  /* 0x00023c8501007387 */ /* 0x0001e20000100800 */
[----:B------:R-:W-:-:S01]  /*72a0*/  FADD R151, R138, R151 ;  /* 0x000000978a977221 */ /* 0x000fc20000000000 */
[----:B------:R-:W-:Y:S01]  /*72b0*/  FADD R149, R150, R149 ;  /* 0x0000009596957221 */ /* 0x000fe20000000000 */
[----:B------:R-:W-:-:S01]  /*72c0*/  FADD R147, R148, R147 ;  /* 0x0000009394937221 */ /* 0x000fc20000000000 */
[----:B0-----:R-:W4:Y:S04]  /*72d0*/  LDL.LU R133, [R1+0x4c4] ;  /* 0x0004c40001857983 */ /* 0x001f280000300800 */
[----:B------:R-:W4:Y:S04]  /*72e0*/  LDL.LU R134, [R1+0x4c0] ;  /* 0x0004c00001867983 */ /* 0x000f280000300800 */
[----:B------:R0:W-:Y:S01]  /*72f0*/  STL [R1+0x240], R135 ;  /* 0x0002408701007387 */ /* 0x0001e20000100800 */
[----:B------:R-:W-:-:S01]  /*7300*/  FADD R145, R146, R145 ;  /* 0x0000009192917221 */ /* 0x000fc20000000000 */
[----:B------:R-:W-:Y:S01]  /*7310*/  FADD R143, R144, R143 ;  /* 0x0000008f908f7221 */ /* 0x000fe20000000000 */
[----:B------:R-:W-:-:S01]  /*7320*/  FADD R142, R24, R142 ;  /* 0x0000008e188e7221 */ /* 0x000fc20000000000 */
[----:B------:R-:W-:Y:S01]  /*7330*/  FADD R141, R25, R141 ;  /* 0x0000008d198d7221 */ /* 0x000fe20000000000 */
[----:B0-----:R-:W4:Y:S04]  /*7340*/  LDL.LU R135, [R1+0x4bc] ;  /* 0x0004bc0001877983 */ /* 0x001f280000300800 */
[----:B------:R-:W4:Y:S04]  /*7350*/  LDL.LU R136, [R1+0x4b8] ;  /* 0x0004b80001887983 */ /* 0x000f280000300800 */
[----:B------:R0:W-:Y:S01]  /*7360*/  STL [R1+0x244], R137 ;  /* 0x0002448901007387 */ /* 0x0001e20000100800 */
[----:B------:R-:W-:-:S01]  /*7370*/  FADD R140, R26, R140 ;  /* 0x0000008c1a8c7221 */ /* 0x000fc20000000000 */
[----:B------:R-:W-:Y:S01]  /*7380*/  FADD R139, R27, R139 ;  /* 0x0000008b1b8b7221 */ /* 0x000fe20000000000 */
[----:B------:R-:W-:-:S01]  /*7390*/  FADD R4, R28, R4 ;  /* 0x000000041c047221 */ /* 0x000fc20000000000 */
[----:B0-----:R-:W4:Y:S04]  /*73a0*/  LDL.LU R137, [R1+0x4b4] ;  /* 0x0004b40001897983 */ /* 0x001f280000300800 */
[----:B------:R-:W4:Y:S04]  /*73b0*/  LDL.LU R138, [R1+0x4b0] ;  /* 0x0004b000018a7983 */ /* 0x000f280000300800 */
[----:B------:R0:W-:Y:S04]  /*73c0*/  STL [R1+0x248], R151 ;  /* 0x0002489701007387 */ /* 0x0001e80000100800 */
[----:B------:R1:W-:Y:S04]  /*73d0*/  STL [R1+0x24c], R149 ;  /* 0x00024c9501007387 */ /* 0x0003e80000100800 */
[----:B------:R1:W-:Y:S01]  /*73e0*/  STL [R1+0x250], R147 ;  /* 0x0002509301007387 */ /* 0x0003e20000100800 */
[----:B------:R-:W-:-:S03]  /*73f0*/  FADD R3, R29, R3 ;  /* 0x000000031d037221 */ /* 0x000fc60000000000 */
[----:B------:R1:W-:Y:S04]  /*7400*/  STL [R1+0x254], R145 ;  /* 0x0002549101007387 */ /* 0x0003e80000100800 */
[----:B------:R1:W-:Y:S01]  /*7410*/  STL [R1+0x258], R143 ;  /* 0x0002588f01007387 */ /* 0x0003e20000100800 */
[----:B------:R-:W-:-:S03]  /*7420*/  FADD R2, R30, R2 ;  /* 0x000000021e027221 */ /* 0x000fc60000000000 */
[----:B------:R1:W-:Y:S04]  /*7430*/  STL [R1+0x25c], R142 ;  /* 0x00025c8e01007387 */ /* 0x0003e80000100800 */
[----:B------:R1:W-:Y:S01]  /*7440*/  STL [R1+0x260], R141 ;  /* 0x0002608d01007387 */ /* 0x0003e20000100800 */
[----:B------:R-:W-:-:S03]  /*7450*/  FADD R0, R31, R0 ;  /* 0x000000001f007221 */ /* 0x000fc60000000000 */
[----:B------:R1:W-:Y:S04]  /*7460*/  STL [R1+0x264], R140 ;  /* 0x0002648c01007387 */ /* 0x0003e80000100800 */
[----:B------:R1:W-:Y:S04]  /*7470*/  STL [R1+0x268], R139 ;  /* 0x0002688b01007387 */ /* 0x0003e80000100800 */
[----:B------:R1:W-:Y:S04]  /*7480*/  STL [R1+0x26c], R4 ;  /* 0x00026c0401007387 */ /* 0x0003e80000100800 */
[----:B0-----:R-:W2:Y:S04]  /*7490*/  LDL.LU R151, [R1+0x27c] ;  /* 0x00027c0001977983 */ /* 0x001ea80000300800 */
[----:B------:R0:W-:Y:S04]  /*74a0*/  STL [R1+0x270], R3 ;  /* 0x0002700301007387 */ /* 0x0001e80000100800 */
[----:B------:R-:W3:Y:S04]  /*74b0*/  LDL.LU R150, [R1+0x280] ;  /* 0x0002800001967983 */ /* 0x000ee80000300800 */
[----:B------:R0:W-:Y:S04]  /*74c0*/  STL [R1+0x274], R2 ;  /* 0x0002740201007387 */ /* 0x0001e80000100800 */
[----:B-1----:R-:W4:Y:S04]  /*74d0*/  LDL.LU R149, [R1+0x284] ;  /* 0x0002840001957983 */ /* 0x002f280000300800 */
        /* <DEDUP_REMOVED lines=12> */
[----:B0-----:R-:W4:Y:S04]  /*75a0*/  LDL.LU R3, [R1+0x2b4] ;  /* 0x0002b40001037983 */ /* 0x001f280000300800 */
[----:B------:R-:W4:Y:S04]  /*75b0*/  LDL.LU R2, [R1+0x2b8] ;  /* 0x0002b80001027983 */ /* 0x000f280000300800 */
[----:B-1----:R-:W4:Y:S01]  /*75c0*/  LDL.LU R0, [R1+0x2bc] ;  /* 0x0002bc0001007983 */ /* 0x002f220000300800 */
[----:B--2---:R-:W-:-:S01]  /*75d0*/  FADD R151, R32, R151 ;  /* 0x0000009720977221 */ /* 0x004fc20000000000 */
[----:B---3--:R-:W-:-:S04]  /*75e0*/  FADD R150, R33, R150 ;  /* 0x0000009621967221 */ /* 0x008fc80000000000 */
[----:B------:R0:W-:Y:S01]  /*75f0*/  STL [R1+0x27c], R151 ;  /* 0x00027c9701007387 */ /* 0x0001e20000100800 */
[----:B----4-:R-:W-:-:S03]  /*7600*/  FADD R149, R34, R149 ;  /* 0x0000009522957221 */ /* 0x010fc60000000000 */
[----:B------:R1:W-:Y:S01]  /*7610*/  STL [R1+0x280], R150 ;  /* 0x0002809601007387 */ /* 0x0003e20000100800 */
[----:B------:R-:W-:-:S03]  /*7620*/  FADD R148, R35, R148 ;  /* 0x0000009423947221 */ /* 0x000fc60000000000 */
        /* <DEDUP_REMOVED lines=24> */
[----:B0-----:R-:W4:Y:S01]  /*77b0*/  LDL.LU R151, [R1+0x2c0] ;  /* 0x0002c00001977983 */ /* 0x001f220000300800 */
[----:B------:R-:W-:-:S03]  /*77c0*/  FADD R0, R48, R0 ;  /* 0x0000000030007221 */ /* 0x000fc60000000000 */
[----:B------:R0:W-:Y:S04]  /*77d0*/  STL [R1+0x2b4], R3 ;  /* 0x0002b40301007387 */ /* 0x0001e80000100800 */
[----:B-1----:R-:W4:Y:S04]  /*77e0*/  LDL.LU R150, [R1+0x2c4] ;  /* 0x0002c40001967983 */ /* 0x002f280000300800 */
[----:B------:R1:W-:Y:S04]  /*77f0*/  STL [R1+0x2b8], R2 ;  /* 0x0002b80201007387 */ /* 0x0003e80000100800 */
[----:B--2---:R-:W2:Y:S04]  /*7800*/  LDL.LU R149, [R1+0x2c8] ;  /* 0x0002c80001957983 */ /* 0x004ea80000300800 */
[----:B------:R1:W-:Y:S04]  /*7810*/  STL [R1+0x2bc], R0 ;  /* 0x0002bc0001007387 */ /* 0x0003e80000100800 */
[----:B---3--:R-:W3:Y:S04]  /*7820*/  LDL.LU R148, [R1+0x2cc] ;  /* 0x0002cc0001947983 */ /* 0x008ee80000300800 */
[----:B----4-:R-:W4:Y:S04]  /*7830*/  LDL.LU R147, [R1+0x2d0] ;  /* 0x0002d00001937983 */ /* 0x010f280000300800 */
        /* <DEDUP_REMOVED lines=10> */
[----:B-1----:R-:W4:Y:S04]  /*78e0*/  LDL.LU R2, [R1+0x2fc] ;  /* 0x0002fc0001027983 */ /* 0x002f280000300800 */
[----:B------:R-:W4:Y:S01]  /*78f0*/  LDL.LU R0, [R1+0x300] ;  /* 0x0003000001007983 */ /* 0x000f220000300800 */
[----:B------:R-:W-:-:S01]  /*7900*/  FADD R151, R49, R151 ;  /* 0x0000009731977221 */ /* 0x000fc20000000000 */
[----:B------:R-:W-:-:S04]  /*7910*/  FADD R150, R50, R150 ;  /* 0x0000009632967221 */ /* 0x000fc80000000000 */
[----:B------:R0:W-:Y:S01]  /*7920*/  STL [R1+0x2c0], R151 ;  /* 0x0002c09701007387 */ /* 0x0001e20000100800 */
[----:B--2---:R-:W-:-:S03]  /*7930*/  FADD R149, R51, R149 ;  /* 0x0000009533957221 */ /* 0x004fc60000000000 */
[----:B------:R1:W-:Y:S01]  /*7940*/  STL [R1+0x2c4], R150 ;  /* 0x0002c49601007387 */ /* 0x0003e20000100800 */
[----:B---3--:R-:W-:-:S03]  /*7950*/  FADD R148, R52, R148 ;  /* 0x0000009434947221 */ /* 0x008fc60000000000 */
        /* <DEDUP_REMOVED lines=200> */
[----:B------:R-:W-:Y:S01]  /*85e0*/  STL [R1+0x3d0], R151 ;  /* 0x0003d09701007387 */ /* 0x000fe20000100800 */
[----:B--2---:R-:W-:-:S03]  /*85f0*/  FADD R149, R119, R149 ;  /* 0x0000009577957221 */ /* 0x004fc60000000000 */
[----:B------:R-:W-:Y:S01]  /*8600*/  STL [R1+0x3d4], R150 ;  /* 0x0003d49601007387 */ /* 0x000fe20000100800 */
[----:B---3--:R-:W-:-:S03]  /*8610*/  FADD R148, R120, R148 ;  /* 0x0000009478947221 */ /* 0x008fc60000000000 */
[----:B------:R-:W-:Y:S01]  /*8620*/  STL [R1+0x3d8], R149 ;  /* 0x0003d89501007387 */ /* 0x000fe20000100800 */
[----:B----4-:R-:W-:-:S03]  /*8630*/  FADD R147, R121, R147 ;  /* 0x0000009379937221 */ /* 0x010fc60000000000 */
[----:B------:R-:W-:Y:S01]  /*8640*/  STL [R1+0x3dc], R148 ;  /* 0x0003dc9401007387 */ /* 0x000fe20000100800 */
[----:B------:R-:W-:-:S03]  /*8650*/  FADD R146, R122, R146 ;  /* 0x000000927a927221 */ /* 0x000fc60000000000 */
        /* <DEDUP_REMOVED lines=16> */
[----:B------:R0:W-:Y:S01]  /*8760*/  STL [R1+0x400], R139 ;  /* 0x0004008b01007387 */ /* 0x0001e20000100800 */
[----:B------:R-:W-:-:S03]  /*8770*/  FADD R3, R131, R3 ;  /* 0x0000000383037221 */ /* 0x000fc60000000000 */
[----:B------:R1:W-:Y:S04]  /*8780*/  STL [R1+0x404], R4 ;  /* 0x0004040401007387 */ /* 0x0003e80000100800 */
[----:B0-----:R-:W2:Y:S04]  /*8790*/  LDL.LU R139, [R1+0x414] ;  /* 0x00041400018b7983 */ /* 0x001ea80000300800 */
[----:B------:R-:W-:Y:S04]  /*87a0*/  STL [R1+0x408], R3 ;  /* 0x0004080301007387 */ /* 0x000fe80000100800 */
[----:B------:R-:W3:Y:S01]  /*87b0*/  LDL.LU R140, [R1+0x418] ;  /* 0x00041800018c7983 */ /* 0x000ee20000300800 */
[----:B------:R-:W-:-:S01]  /*87c0*/  FADD R2, R132, R2 ;  /* 0x0000000284027221 */ /* 0x000fc20000000000 */
[----:B------:R-:W-:-:S04]  /*87d0*/  FADD R0, R133, R0 ;  /* 0x0000000085007221 */ /* 0x000fc80000000000 */
[----:B------:R0:W-:Y:S04]  /*87e0*/  STL [R1+0x40c], R2 ;  /* 0x00040c0201007387 */ /* 0x0001e80000100800 */
[----:B------:R-:W4:Y:S04]  /*87f0*/  LDL.LU R141, [R1+0x41c] ;  /* 0x00041c00018d7983 */ /* 0x000f280000300800 */
        /* <DEDUP_REMOVED lines=10> */
[----:B-1----:R-:W4:Y:S04]  /*88a0*/  LDL.LU R4, [R1+0x444] ;  /* 0x0004440001047983 */ /* 0x002f280000300800 */
[----:B------:R-:W4:Y:S04]  /*88b0*/  LDL.LU R151, [R1+0x448] ;  /* 0x0004480001977983 */ /* 0x000f280000300800 */
[----:B0-----:R-:W4:Y:S04]  /*88c0*/  LDL.LU R2, [R1+0x44c] ;  /* 0x00044c0001027983 */ /* 0x001f280000300800 */
[----:B------:R-:W4:Y:S04]  /*88d0*/  LDL.LU R3, [R1+0x450] ;  /* 0x0004500001037983 */ /* 0x000f280000300800 */
[----:B------:R-:W4:Y:S01]  /*88e0*/  LDL.LU R0, [R1+0x454] ;  /* 0x0004540001007983 */ /* 0x000f220000300800 */
[----:B--2---:R-:W-:-:S05]  /*88f0*/  FADD R139, R134, R139 ;  /* 0x0000008b868b7221 */ /* 0x004fca0000000000 */
[----:B------:R0:W-:Y:S01]  /*8900*/  STL [R1+0x414], R139 ;  /* 0x0004148b01007387 */ /* 0x0001e20000100800 */
[----:B---3--:R-:W-:-:S03]  /*8910*/  FADD R140, R135, R140 ;  /* 0x0000008c878c7221 */ /* 0x008fc60000000000 */
[----:B0-----:R-:W2:Y:S04]  /*8920*/  LDL.LU R139, [R1+0x4ac] ;  /* 0x0004ac00018b7983 */ /* 0x001ea80000300800 */
[----:B------:R0:W-:Y:S04]  /*8930*/  STL [R1+0x418], R140 ;  /* 0x0004188c01007387 */ /* 0x0001e80000100800 */
[----:B0-----:R-:W3:Y:S01]  /*8940*/  LDL.LU R140, [R1+0x4a8] ;  /* 0x0004a800018c7983 */ /* 0x001ee20000300800 */
[----:B----4-:R-:W-:-:S01]  /*8950*/  FADD R141, R136, R141 ;  /* 0x0000008d888d7221 */ /* 0x010fc20000000000 */
[----:B------:R-:W-:-:S04]  /*8960*/  FADD R142, R137, R142 ;  /* 0x0000008e898e7221 */ /* 0x000fc80000000000 */
[----:B------:R0:W-:Y:S04]  /*8970*/  STL [R1+0x41c], R141 ;  /* 0x00041c8d01007387 */ /* 0x0001e80000100800 */
[----:B0-----:R-:W4:Y:S04]  /*8980*/  LDL.LU R141, [R1+0x4a4] ;  /* 0x0004a400018d7983 */ /* 0x001f280000300800 */
[----:B------:R0:W-:Y:S04]  /*8990*/  STL [R1+0x420], R142 ;  /* 0x0004208e01007387 */ /* 0x0001e80000100800 */
[----:B0-----:R-:W4:Y:S01]  /*89a0*/  LDL.LU R142, [R1+0x4a0] ;  /* 0x0004a000018e7983 */ /* 0x001f220000300800 */
[----:B------:R-:W-:-:S05]  /*89b0*/  FADD R143, R138, R143 ;  /* 0x0000008f8a8f7221 */ /* 0x000fca0000000000 */
[----:B------:R0:W-:Y:S04]  /*89c0*/  STL [R1+0x424], R143 ;  /* 0x0004248f01007387 */ /* 0x0001e80000100800 */
[----:B0-----:R-:W4:Y:S01]  /*89d0*/  LDL.LU R143, [R1+0x49c] ;  /* 0x00049c00018f7983 */ /* 0x001f220000300800 */
[----:B--2---:R-:W-:-:S05]  /*89e0*/  FADD R144, R139, R144 ;  /* 0x000000908b907221 */ /* 0x004fca0000000000 */
[----:B------:R0:W-:Y:S01]  /*89f0*/  STL [R1+0x428], R144 ;  /* 0x0004289001007387 */ /* 0x0001e20000100800 */
[----:B---3--:R-:W-:-:S03]  /*8a00*/  FADD R145, R140, R145 ;  /* 0x000000918c917221 */ /* 0x008fc60000000000 */
[----:B0-----:R-:W2:Y:S04]  /*8a10*/  LDL.LU R144, [R1+0x498] ;  /* 0x0004980001907983 */ /* 0x001ea80000300800 */
[----:B------:R0:W-:Y:S04]  /*8a20*/  STL [R1+0x42c], R145 ;  /* 0x00042c9101007387 */ /* 0x0001e80000100800 */
[----:B0-----:R-:W3:Y:S01]  /*8a30*/  LDL.LU R145, [R1+0x494] ;  /* 0x0004940001917983 */ /* 0x001ee20000300800 */
[----:B----4-:R-:W-:-:S05]  /*8a40*/  FADD R146, R141, R146 ;  /* 0x000000928d927221 */ /* 0x010fca0000000000 */
[----:B------:R0:W-:Y:S01]  /*8a50*/  STL [R1+0x430], R146 ;  /* 0x0004309201007387 */ /* 0x0001e20000100800 */
[----:B------:R-:W-:-:S03]  /*8a60*/  FADD R147, R142, R147 ;  /* 0x000000938e937221 */ /* 0x000fc60000000000 */
        /* <DEDUP_REMOVED lines=20> */
[----:B0-----:R1:W5:Y:S01]  /*8bb0*/  LDL.LU R2, [R1+0x474] ;  /* 0x0004740001027983 */ /* 0x0013620000300800 */
[----:B------:R-:W-:Y:S01]  /*8bc0*/  UMOV UR6, URZ ;  /* 0x0000003f00067c82 */ /* 0x000fe20008000000 */
[----:B--2---:R-:W-:-:S05]  /*8bd0*/  FADD R3, R149, R3 ;  /* 0x0000000395037221 */ /* 0x004fca0000000000 */
[----:B------:R1:W-:Y:S01]  /*8be0*/  STL [R1+0x450], R3 ;  /* 0x0004500301007387 */ /* 0x0003e20000100800 */
[----:B---3--:R-:W-:-:S05]  /*8bf0*/  FADD R0, R150, R0 ;  /* 0x0000000096007221 */ /* 0x008fca0000000000 */
[----:B------:R1:W-:Y:S02]  /*8c00*/  STL [R1+0x454], R0 ;  /* 0x0004540001007387 */ /* 0x0003e40000100800 */
[----:B-1--4-:R-:W-:-:S07]  /*8c10*/  FADD R4, R4, R151 ;  /* 0x0000009704047221 */ /* 0x012fce0000000000 */
.L_x_22:
[----:B------:R-:W-:Y:S05]  /*8c20*/  @!P2 BRA `(.L_x_23) ;  /* 0x000000000004a947 */ /* 0x000fea0003800000 */
[----:B------:R-:W-:Y:S01]  /*8c30*/  BPT.TRAP 0x1 ;  /* 0x000000040000795c */ /* 0x000fe20000300000 */
.L_x_23:
[----:B------:R-:W2:Y:S01]  /*8c40*/  LDL R3, [R1+0x460] ;  /* 0x0004600001037983 */ /* 0x000ea20000100800 */
[----:B------:R-:W-:Y:S01]  /*8c50*/  MOV R0, UR20 ;  /* 0x0000001400007c02 */ /* 0x000fe20008000f00 */
[----:B------:R-:W-:-:S03]  /*8c60*/  UISETP.GT.U32.AND UP1, UPT, UR14, 0x1, UPT ;  /* 0x000000010e00788c */ /* 0x000fc6000bf24070 */
[----:B------:R-:W-:-:S03]  /*8c70*/  @P0 LEA R0, R0, UR25, 0x3 ;  /* 0x0000001900000c11 */ /* 0x000fc6000f8e18ff */
[----:B------:R-:W-:Y:S02]  /*8c80*/  PLOP3.LUT P1, PT, PT, PT, UP1, 0x80, 0x0 ;  /* 0x000000000000781c */ /* 0x000fe40003f2f018 */
[----:B------:R-:W-:-:S05]  /*8c90*/  @P0 VIADD R0, R0, 0x20 ;  /* 0x0000002000000836 */ /* 0x000fca0000000000 */
[----:B--2---:R-:W-:-:S04]  /*8ca0*/  @P0 PRMT R0, R3, 0x654, R0 ;  /* 0x0000065403000816 */ /* 0x004fc80000000000 */
[----:B------:R1:W-:Y:S02]  /*8cb0*/  @P0 SYNCS.ARRIVE.TRANS64.RED.A1T0 RZ, [R0+URZ], RZ ;  /* 0x000000ff00ff09a7 */ /* 0x0003e4000810043f */
[----:B------:R-:W-:Y:S05]  /*8cc0*/  @P1 BRA `(.L_x_24) ;  /* 0x0000000000041947 */ /* 0x000fea0003800000 */
[----:B------:R-:W-:Y:S01]  /*8cd0*/  BPT.TRAP 0x1 ;  /* 0x000000040000795c */ /* 0x000fe20000300000 */
.L_x_24:
[----:B------:R-:W-:Y:S02]  /*8ce0*/  UISETP.GT.AND UP3, UPT, UR15, 0x1, UPT ;  /* 0x000000010f00788c */ /* 0x000fe4000bf64270 */
[----:B------:R-:W-:Y:S02]  /*8cf0*/  UIADD3 UR19, UR19, 0x1, URZ ;  /* 0x0000000113137890 */ /* 0x000fe4000fffe03f */
[----:B------:R-:W-:Y:S02]  /*8d00*/  UIADD3 UR20, UR20, 0x1, URZ ;  /* 0x0000000114147890 */ /* 0x000fe4000fffe03f */
[----:B------:R-:W-:Y:S01]  /*8d10*/  PLOP3.LUT P1, PT, PT, PT, UP3, 0x80, 0x0 ;  /* 0x000000000000781c */ /* 0x000fe20003f2f038 */
[----:B------:R-:W-:Y:S02]  /*8d20*/  UISETP.NE.AND UP1, UPT, UR19, 0x4, UPT ;  /* 0x000000041300788c */ /* 0x000fe4000bf25270 */
[----:B------:R-:W-:Y:S02]  /*8d30*/  UISETP.NE.AND UP2, UPT, UR20, 0x4, UPT ;  /* 0x000000041400788c */ /* 0x000fe4000bf45270 */
[----:B------:R-:W-:-:S02]  /*8d40*/  USEL UR7, URZ, 0x1, UP1 ;  /* 0x000000013f077887 */ /* 0x000fc40008800000 */
[----:B------:R-:W-:Y:S02]  /*8d50*/  UIADD3 UR15, UR15, -0x1, URZ ;  /* 0xffffffff0f0f7890 */ /* 0x000fe4000fffe03f */
[----:B------:R-:W-:Y:S02]  /*8d60*/  USEL UR19, UR19, URZ, UP1 ;  /* 0x0000003f13137287 */ /* 0x000fe40008800000 */
[----:B-----5:R-:W-:Y:S01]  /*8d70*/  LOP3.LUT R2, R2, UR7, RZ, 0x3c, !PT ;  /* 0x0000000702027c12 */ /* 0x020fe2000f8e3cff */
[----:B------:R-:W-:Y:S01]  /*8d80*/  USEL UR20, UR20, URZ, UP2 ;  /* 0x0000003f14147287 */ /* 0x000fe20009000000 */
[----:B------:R-:W-:Y:S01]  /*8d90*/  UMOV UR7, 0x1 ;  /* 0x0000000100077882 */ /* 0x000fe20000000000 */
[----:B------:R-:W-:Y:S10]  /*8da0*/  @P1 BRA `(.L_x_25) ;  /* 0xffffff9c00e41947 */ /* 0x000ff4000383ffff */
.L_x_17:
[----:B------:R-:W-:Y:S04]  /*8db0*/  STL [R1+0x458], R4 ;  /* 0x0004580401007387 */ /* 0x000fe80000100800 */
[----:B------:R-:W2:Y:S04]  /*8dc0*/  LDL.LU R2, [R1+0x454] ;  /* 0x0004540001027983 */ /* 0x000ea80000300800 */
[----:B-1----:R-:W3:Y:S04]  /*8dd0*/  LDL.LU R0, [R1+0x450] ;  /* 0x0004500001007983 */ /* 0x002ee80000300800 */
[----:B--2---:R1:W-:Y:S04]  /*8de0*/  STL [R1+0x454], R2 ;  /* 0x0004540201007387 */ /* 0x0043e80000100800 */
[----:B-1----:R-:W2:Y:S04]  /*8df0*/  LDL.LU R2, [R1+0x44c] ;  /* 0x00044c0001027983 */ /* 0x002ea80000300800 */
[----:B---3--:R1:W-:Y:S04]  /*8e00*/  STL [R1+0x450], R0 ;  /* 0x0004500001007387 */ /* 0x0083e80000100800 */
        /* <DEDUP_REMOVED lines=292> */
[----:B-1----:R-:W3:Y:S01]  /*a050*/  LDL.LU R0, [R1+0x200] ;  /* 0x0002000001007983 */ /* 0x002ee20000300800 */
[----:B------:R-:W-:-:S04]  /*a060*/  UISETP.NE.AND UP0, UPT, UR6, URZ, UPT ;  /* 0x0000003f0600728c */ /* 0x000fc8000bf05270 */
[----:B------:R-:W-:-:S06]  /*a070*/  USEL UR6, URZ, 0x1, !UP0 ;  /* 0x000000013f067887 */ /* 0x000fcc000c000000 */
[----:B------:R-:W-:Y:S01]  /*a080*/  ISETP.NE.AND P1, PT, RZ, UR6, PT ;  /* 0x00000006ff007c0c */ /* 0x000fe2000bf25270 */
[----:B--2---:R1:W-:Y:S04]  /*a090*/  STL [R1+0x204], R2 ;  /* 0x0002040201007387 */ /* 0x0043e80000100800 */
[----:B---3--:R1:W-:Y:S08]  /*a0a0*/  STL [R1+0x200], R0 ;  /* 0x0002000001007387 */ /* 0x0083f00000100800 */
[----:B------:R-:W-:Y:S05]  /*a0b0*/  @!P1 BRA `(.L_x_26) ;  /* 0x0000003800109947 */ /* 0x000fea0003800000 */
[----:B------:R2:W-:Y:S04]  /*a0c0*/  STL [R1+0x61c], R45 ;  /* 0x00061c2d01007387 */ /* 0x0005e80000100800 */
[----:B--2---:R-:W2:Y:S04]  /*a0d0*/  LDL.LU R45, [R1] ;  /* 0x00000000012d7983 */ /* 0x004ea80000300800 */
[----:B------:R3:W-:Y:S04]  /*a0e0*/  STL [R1+0x618], R46 ;  /* 0x0006182e01007387 */ /* 0x0007e80000100800 */
[----:B---3--:R-:W3:Y:S04]  /*a0f0*/  LDL.LU R46, [R1+0x4] ;  /* 0x00000400012e7983 */ /* 0x008ee80000300800 */
[----:B------:R4:W-:Y:S04]  /*a100*/  STL [R1+0x614], R47 ;  /* 0x0006142f01007387 */ /* 0x0009e80000100800 */
[----:B----4-:R-:W4:Y:S04]  /*a110*/  LDL.LU R47, [R1+0x8] ;  /* 0x00000800012f7983 */ /* 0x010f280000300800 */
[----:B------:R5:W-:Y:S04]  /*a120*/  STL [R1+0x610], R48 ;  /* 0x0006103001007387 */ /* 0x000be80000100800 */
[----:B-----5:R-:W5:Y:S04]  /*a130*/  LDL.LU R48, [R1+0xc] ;  /* 0x00000c0001307983 */ /* 0x020f680000300800 */
[----:B------:R0:W-:Y:S04]  /*a140*/  STL [R1+0x60c], R49 ;  /* 0x00060c3101007387 */ /* 0x0001e80000100800 */
[----:B0-----:R-:W5:Y:S04]  /*a150*/  LDL.LU R49, [R1+0x10] ;  /* 0x0000100001317983 */ /* 0x001f680000300800 */
        /* <DEDUP_REMOVED lines=132> */
[----:B------:R-:W5:Y:S04]  /*a9a0*/  LDL.LU R4, [R1+0x1a8] ;  /* 0x0001a80001047983 */ /* 0x000f680000300800 */
[----:B-1----:R-:W5:Y:S04]  /*a9b0*/  LDL.LU R2, [R1+0x204] ;  /* 0x0002040001027983 */ /* 0x002f680000300800 */
[----:B------:R-:W5:Y:S04]  /*a9c0*/  LDL.LU R3, [R1+0x1ac] ;  /* 0x0001ac0001037983 */ /* 0x000f680000300800 */
[----:B------:R-:W5:Y:S04]  /*a9d0*/  LDL.LU R0, [R1+0x208] ;  /* 0x0002080001007983 */ /* 0x000f680000300800 */
        /* <DEDUP_REMOVED lines=62> */
[----:B------:R0:W-:Y:S01]  /*adc0*/  STL [R1+0x484], R147 ;  /* 0x0004849301007387 */ /* 0x0001e20000100800 */
[----:B--2---:R-:W-:-:S03]  /*add0*/  FADD R5, R45, R5 ;  /* 0x000000052d057221 */ /* 0x004fc60000000000 */
[----:B0-----:R-:W2:Y:S04]  /*ade0*/  LDL.LU R147, [R1+0x12c] ;  /* 0x00012c0001937983 */ /* 0x001ea80000300800 */
[----:B------:R0:W-:Y:S01]  /*adf0*/  STL [R1+0x480], R148 ;  /* 0x0004809401007387 */ /* 0x0001e20000100800 */
[----:B---3--:R-:W-:Y:S01]  /*ae00*/  FADD R6, R46, R6 ;  /* 0x000000062e067221 */ /* 0x008fe20000000000 */
[----:B----4-:R-:W-:Y:S02]  /*ae10*/  FADD R7, R47, R7 ;  /* 0x000000072f077221 */ /* 0x010fe40000000000 */
[----:B0-----:R-:W3:Y:S04]  /*ae20*/  LDL.LU R148, [R1+0x128] ;  /* 0x0001280001947983 */ /* 0x001ee80000300800 */
[----:B------:R0:W-:Y:S01]  /*ae30*/  STL [R1+0x47c], R149 ;  /* 0x00047c9501007387 */ /* 0x0001e20000100800 */
[----:B-----5:R-:W-:Y:S01]  /*ae40*/  FADD R8, R48, R8 ;  /* 0x0000000830087221 */ /* 0x020fe20000000000 */
[----:B------:R-:W-:-:S02]  /*ae50*/  FADD R9, R49, R9 ;  /* 0x0000000931097221 */ /* 0x000fc40000000000 */
[----:B0-----:R-:W4:Y:S04]  /*ae60*/  LDL.LU R149, [R1+0x124] ;  /* 0x0001240001957983 */ /* 0x001f280000300800 */
[----:B------:R0:W-:Y:S01]  /*ae70*/  STL [R1+0x478], R150 ;  /* 0x0004789601007387 */ /* 0x0001e20000100800 */
[----:B------:R-:W-:Y:S01]  /*ae80*/  FADD R10, R50, R10 ;  /* 0x0000000a320a7221 */ /* 0x000fe20000000000 */
[----:B------:R-:W-:Y:S02]  /*ae90*/  FADD R11, R51, R11 ;  /* 0x0000000b330b7221 */ /* 0x000fe40000000000 */
[----:B0-----:R-:W5:Y:S04]  /*aea0*/  LDL.LU R150, [R1+0x120] ;  /* 0x0001200001967983 */ /* 0x001f680000300800 */
[----:B------:R0:W-:Y:S01]  /*aeb0*/  STL [R1+0x474], R151 ;  /* 0x0004749701007387 */ /* 0x0001e20000100800 */
[----:B------:R-:W-:Y:S01]  /*aec0*/  FADD R12, R52, R12 ;  /* 0x0000000c340c7221 */ /* 0x000fe20000000000 */
[----:B------:R-:W-:-:S02]  /*aed0*/  FADD R13, R53, R13 ;  /* 0x0000000d350d7221 */ /* 0x000fc40000000000 */
[----:B0-----:R-:W2:Y:S04]  /*aee0*/  LDL.LU R151, [R1+0x11c] ;  /* 0x00011c0001977983 */ /* 0x001ea80000300800 */
[----:B------:R-:W3:Y:S04]  /*aef0*/  LDL.LU R45, [R1+0x61c] ;  /* 0x00061c00012d7983 */ /* 0x000ee80000300800 */
[----:B------:R-:W3:Y:S04]  /*af00*/  LDL.LU R46, [R1+0x618] ;  /* 0x00061800012e7983 */ /* 0x000ee80000300800 */
[----:B------:R-:W3:Y:S04]  /*af10*/  LDL.LU R47, [R1+0x614] ;  /* 0x00061400012f7983 */ /* 0x000ee80000300800 */
[----:B------:R-:W3:Y:S04]  /*af20*/  LDL.LU R48, [R1+0x610] ;  /* 0x0006100001307983 */ /* 0x000ee80000300800 */
[----:B------:R-:W3:Y:S01]  /*af30*/  LDL.LU R49, [R1+0x60c] ;  /* 0x00060c0001317983 */ /* 0x000ee20000300800 */
[----:B------:R-:W-:-:S03]  /*af40*/  FADD R14, R54, R14 ;  /* 0x0000000e360e7221 */ /* 0x000fc60000000000 */
        /* <DEDUP_REMOVED lines=124> */
[----:B------:R-:W3:Y:S04]  /*b710*/  LDL.LU R112, [R1+0x510] ;  /* 0x0005100001707983 */ /* 0x000ee80000300800 */
[----:B------:R-:W3:Y:S01]  /*b720*/  LDL.LU R113, [R1+0x50c] ;  /* 0x00050c0001717983 */ /* 0x000ee20000300800 */
[----:B------:R-:W-:-:S03]  /*b730*/  FADD R2, R4, R2 ;  /* 0x0000000204027221 */ /* 0x000fc60000000000 */
[----:B------:R-:W3:Y:S04]  /*b740*/  LDL.LU R114, [R1+0x508] ;  /* 0x0005080001727983 */ /* 0x000ee80000300800 */
[----:B------:R-:W3:Y:S01]  /*b750*/  LDL.LU R115, [R1+0x504] ;  /* 0x0005040001737983 */ /* 0x000ee20000300800 */
[----:B------:R-:W-:Y:S01]  /*b760*/  FADD R0, R3, R0 ;  /* 0x0000000003007221 */ /* 0x000fe20000000000 */
[----:B------:R-:W-:Y:S01]  /*b770*/  FADD R237, R118, R237 ;  /* 0x000000ed76ed7221 */ /* 0x000fe20000000000 */
[----:B------:R-:W-:Y:S01]  /*b780*/  FADD R236, R119, R236 ;  /* 0x000000ec77ec7221 */ /* 0x000fe20000000000 */
[----:B------:R0:W-:Y:S01]  /*b790*/  STL [R1+0x200], R116 ;  /* 0x0002007401007387 */ /* 0x0001e20000100800 */
[----:B------:R-:W-:Y:S01]  /*b7a0*/  FADD R235, R120, R235 ;  /* 0x000000eb78eb7221 */ /* 0x000fe20000000000 */
        /* <DEDUP_REMOVED lines=8> */
[----:B0-----:R-:W3:Y:S01]  /*b830*/  LDL.LU R116, [R1+0x1b0] ;  /* 0x0001b00001747983 */ /* 0x001ee20000300800 */
[----:B------:R-:W-:Y:S01]  /*b840*/  FADD R226, R129, R226 ;  /* 0x000000e281e27221 */ /* 0x000fe20000000000 */
[----:B------:R-:W-:Y:S01]  /*b850*/  FADD R225, R130, R225 ;  /* 0x000000e182e17221 */ /* 0x000fe20000000000 */
[----:B------:R-:W-:Y:S01]  /*b860*/  FADD R224, R131, R224 ;  /* 0x000000e083e07221 */ /* 0x000fe20000000000 */
        /* <DEDUP_REMOVED lines=17> */
[----:B--2---:R-:W-:Y:S01]  /*b980*/  FADD R204, R151, R204 ;  /* 0x000000cc97cc7221 */ /* 0x004fe20000000000 */
[----:B------:R-:W-:Y:S01]  /*b990*/  FADD R211, R144, R211 ;  /* 0x000000d390d37221 */ /* 0x000fe20000000000 */
[----:B-----5:R-:W-:Y:S01]  /*b9a0*/  FADD R205, R150, R205 ;  /* 0x000000cd96cd7221 */ /* 0x020fe20000000000 */
[----:B------:R-:W2:Y:S01]  /*b9b0*/  LDL.LU R118, [R1+0x1b8] ;  /* 0x0001b80001767983 */ /* 0x000ea20000300800 */
[----:B------:R-:W-:Y:S01]  /*b9c0*/  FADD R210, R145, R210 ;  /* 0x000000d291d27221 */ /* 0x000fe20000000000 */
[----:B----4-:R-:W-:Y:S01]  /*b9d0*/  FADD R206, R149, R206 ;  /* 0x000000ce95ce7221 */ /* 0x010fe20000000000 */
[----:B------:R-:W-:Y:S01]  /*b9e0*/  FADD R209, R146, R209 ;  /* 0x000000d192d17221 */ /* 0x000fe20000000000 */
[----:B0-----:R-:W2:Y:S01]  /*b9f0*/  LDL.LU R2, [R1+0x214] ;  /* 0x0002140001027983 */ /* 0x001ea20000300800 */
[----:B---3--:R-:W-:Y:S01]  /*ba00*/  FADD R207, R148, R207 ;  /* 0x000000cf94cf7221 */ /* 0x008fe20000000000 */
[----:B------:R-:W-:-:S02]  /*ba10*/  FADD R208, R147, R208 ;  /* 0x000000d093d07221 */ /* 0x000fc40000000000 */
[----:B------:R-:W3:Y:S04]  /*ba20*/  LDL.LU R119, [R1+0x1bc] ;  /* 0x0001bc0001777983 */ /* 0x000ee80000300800 */
[----:B-1----:R-:W3:Y:S04]  /*ba30*/  LDL.LU R0, [R1+0x218] ;  /* 0x0002180001007983 */ /* 0x002ee80000300800 */
[----:B------:R-:W4:Y:S04]  /*ba40*/  LDL.LU R120, [R1+0x1c0] ;  /* 0x0001c00001787983 */ /* 0x000f280000300800 */
[----:B------:R-:W4:Y:S04]  /*ba50*/  LDL.LU R121, [R1+0x21c] ;  /* 0x00021c0001797983 */ /* 0x000f280000300800 */
[----:B------:R-:W5:Y:S04]  /*ba60*/  LDL.LU R122, [R1+0x1c4] ;  /* 0x0001c400017a7983 */ /* 0x000f680000300800 */
        /* <DEDUP_REMOVED lines=28> */
[----:B------:R-:W5:Y:S01]  /*bc30*/  LDL.LU R147, [R1+0x258] ;  /* 0x0002580001937983 */ /* 0x000f620000300800 */
[----:B------:R-:W-:-:S03]  /*bc40*/  FADD R4, R116, R4 ;  /* 0x0000000474047221 */ /* 0x000fc60000000000 */
[----:B------:R-:W5:Y:S04]  /*bc50*/  LDL.LU R116, [R1+0x500] ;  /* 0x0005000001747983 */ /* 0x000f680000300800 */
[----:B------:R0:W-:Y:S04]  /*bc60*/  STL [R1+0x20c], R4 ;  /* 0x00020c0401007387 */ /* 0x0001e80000100800 */
[----:B0-----:R-:W5:Y:S01]  /*bc70*/  LDL.LU R4, [R1+0x25c] ;  /* 0x00025c0001047983 */ /* 0x001f620000300800 */
[----:B------:R-:W-:-:S03]  /*bc80*/  FADD R3, R117, R3 ;  /* 0x0000000375037221 */ /* 0x000fc60000000000 */
[----:B------:R-:W5:Y:S01]  /*bc90*/  LDL.LU R117, [R1+0x4fc] ;  /* 0x0004fc0001757983 */ /* 0x000f620000300800 */
[----:B--2---:R-:W-:-:S03]  /*bca0*/  FADD R2, R118, R2 ;  /* 0x0000000276027221 */ /* 0x004fc60000000000 */
[----:B------:R0:W-:Y:S01]  /*bcb0*/  STL [R1+0x210], R3 ;  /* 0x0002100301007387 */ /* 0x0001e20000100800 */
[----:B---3--:R-:W-:-:S03]  /*bcc0*/  FADD R0, R119, R0 ;  /* 0x0000000077007221 */ /* 0x008fc60000000000 */
[----:B0-----:R-:W2:Y:S04]  /*bcd0*/  LDL.LU R3, [R1+0x260] ;  /* 0x0002600001037983 */ /* 0x001ea80000300800 */
[----:B------:R-:W3:Y:S01]  /*bce0*/  LDL.LU R118, [R1+0x4f8] ;  /* 0x0004f80001767983 */ /* 0x000ee20000300800 */
[----:B----4-:R-:W-:-:S03]  /*bcf0*/  FADD R121, R120, R121 ;  /* 0x0000007978797221 */ /* 0x010fc60000000000 */
[----:B------:R0:W-:Y:S01]  /*bd00*/  STL [R1+0x214], R2 ;  /* 0x0002140201007387 */ /* 0x0001e20000100800 */
[----:B-----5:R-:W-:-:S03]  /*bd10*/  FADD R123, R122, R123 ;  /* 0x0000007b7a7b7221 */ /* 0x020fc60000000000 */
[----:B0-----:R-:W4:Y:S04]  /*bd20*/  LDL.LU R2, [R1+0x264] ;  /* 0x0002640001027983 */ /* 0x001f280000300800 */
[----:B------:R-:W5:Y:S04]  /*bd30*/  LDL.LU R119, [R1+0x4f4] ;  /* 0x0004f40001777983 */ /* 0x000f680000300800 */
[----:B------:R0:W-:Y:S01]  /*bd40*/  STL [R1+0x218], R0 ;  /* 0x0002180001007387 */ /* 0x0001e20000100800 */
[----:B------:R-:W-:Y:S01]  /*bd50*/  FADD R125, R124, R125 ;  /* 0x0000007d7c7d7221 */ /* 0x000fe20000000000 */
[----:B------:R-:W-:-:S02]  /*bd60*/  FADD R127, R126, R127 ;  /* 0x0000007f7e7f7221 */ /* 0x000fc40000000000 */
[----:B0-----:R-:W3:Y:S04]  /*bd70*/  LDL.LU R0, [R1+0x268] ;  /* 0x0002680001007983 */ /* 0x001ee80000300800 */
[----:B------:R-:W5:Y:S04]  /*bd80*/  LDL.LU R120, [R1+0x4f0] ;  /* 0x0004f00001787983 */ /* 0x000f680000300800 */
[----:B------:R0:W-:Y:S01]  /*bd90*/  STL [R1+0x21c], R121 ;  /* 0x00021c7901007387 */ /* 0x0001e20000100800 */
[----:B------:R-:W-:-:S03]  /*bda0*/  FADD R129, R128, R129 ;  /* 0x0000008180817221 */ /* 0x000fc60000000000 */
[----:B0-----:R-:W5:Y:S04]  /*bdb0*/  LDL.LU R121, [R1+0x4ec] ;  /* 0x0004ec0001797983 */ /* 0x001f680000300800 */
        /* <DEDUP_REMOVED lines=44> */
[----:B------:R0:W-:Y:S04]  /*c080*/  STL [R1+0x24c], R144 ;  /* 0x00024c9001007387 */ /* 0x0001e80000100800 */
[----:B0-----:R-:W5:Y:S04]  /*c090*/  LDL.LU R144, [R1+0x27c] ;  /* 0x00027c0001907983 */ /* 0x001f680000300800 */
[----:B------:R0:W-:Y:S04]  /*c0a0*/  STL [R1+0x250], R145 ;  /* 0x0002509101007387 */ /* 0x0001e80000100800 */
[----:B0-----:R-:W5:Y:S04]  /*c0b0*/  LDL.LU R145, [R1+0x280] ;  /* 0x0002800001917983 */ /* 0x001f680000300800 */
[----:B------:R0:W-:Y:S01]  /*c0c0*/  STL [R1+0x254], R146 ;  /* 0x0002549201007387 */ /* 0x0001e20000100800 */
[----:B------:R-:W-:-:S03]  /*c0d0*/  FADD R4, R24, R4 ;  /* 0x0000000418047221 */ /* 0x000fc60000000000 */
[----:B0-----:R-:W5:Y:S04]  /*c0e0*/  LDL.LU R146, [R1+0x284] ;  /* 0x0002840001927983 */ /* 0x001f680000300800 */
[----:B------:R0:W-:Y:S04]  /*c0f0*/  STL [R1+0x258], R147 ;  /* 0x0002589301007387 */ /* 0x0001e80000100800 */
[----:B0-----:R-:W5:Y:S04]  /*c100*/  LDL.LU R147, [R1+0x288] ;  /* 0x0002880001937983 */ /* 0x001f680000300800 */
[----:B------:R-:W5:Y:S04]  /*c110*/  LDL.LU R148, [R1+0x28c] ;  /* 0x00028c0001947983 */ /* 0x000f680000300800 */
[----:B------:R-:W5:Y:S04]  /*c120*/  LDL.LU R149, [R1+0x290] ;  /* 0x0002900001957983 */ /* 0x000f680000300800 */
[----:B------:R0:W-:Y:S04]  /*c130*/  STL [R1+0x25c], R4 ;  /* 0x00025c0401007387 */ /* 0x0001e80000100800 */
[----:B------:R-:W5:Y:S01]  /*c140*/  LDL.LU R150, [R1+0x294] ;  /* 0x0002940001967983 */ /* 0x000f620000300800 */
[----:B--2---:R-:W-:Y:S01]  /*c150*/  FADD R3, R25, R3 ;  /* 0x0000000319037221 */ /* 0x004fe20000000000 */
[----:B----4-:R-:W-:-:S04]  /*c160*/  FADD R2, R26, R2 ;  /* 0x000000021a027221 */ /* 0x010fc80000000000 */
[----:B------:R1:W-:Y:S04]  /*c170*/  STL [R1+0x260], R3 ;  /* 0x0002600301007387 */ /* 0x0003e80000100800 */
[----:B------:R-:W2:Y:S01]  /*c180*/  LDL.LU R151, [R1+0x298] ;  /* 0x0002980001977983 */ /* 0x000ea20000300800 */
[----:B---3--:R-:W-:-:S03]  /*c190*/  FADD R0, R27, R0 ;  /* 0x000000001b007221 */ /* 0x008fc60000000000 */
[----:B------:R3:W-:Y:S04]  /*c1a0*/  STL [R1+0x264], R2 ;  /* 0x0002640201007387 */ /* 0x0007e80000100800 */
[----:B------:R-:W4:Y:S04]  /*c1b0*/  LDL.LU R27, [R1+0x2c8] ;  /* 0x0002c800011b7983 */ /* 0x000f280000300800 */
[----:B------:R-:W4:Y:S04]  /*c1c0*/  LDL.LU R26, [R1+0x2cc] ;  /* 0x0002cc00011a7983 */ /* 0x000f280000300800 */
[----:B------:R3:W-:Y:S04]  /*c1d0*/  STL [R1+0x268], R0 ;  /* 0x0002680001007387 */ /* 0x0007e80000100800 */
[----:B------:R-:W4:Y:S04]  /*c1e0*/  LDL.LU R25, [R1+0x2d0] ;  /* 0x0002d00001197983 */ /* 0x000f280000300800 */
[----:B------:R-:W4:Y:S04]  /*c1f0*/  LDL.LU R24, [R1+0x2d4] ;  /* 0x0002d40001187983 */ /* 0x000f280000300800 */
[----:B0-----:R-:W4:Y:S04]  /*c200*/  LDL.LU R4, [R1+0x2d8] ;  /* 0x0002d80001047983 */ /* 0x001f280000300800 */
[----:B-1----:R-:W4:Y:S04]  /*c210*/  LDL.LU R3, [R1+0x2dc] ;  /* 0x0002dc0001037983 */ /* 0x002f280000300800 */
[----:B---3--:R-:W3:Y:S04]  /*c220*/  LDL.LU R2, [R1+0x2e0] ;  /* 0x0002e00001027983 */ /* 0x008ee80000300800 */
[----:B------:R-:W3:Y:S01]  /*c230*/  LDL.LU R0, [R1+0x2e4] ;  /* 0x0002e40001007983 */ /* 0x000ee20000300800 */
[----:B-----5:R-:W-:-:S05]  /*c240*/  FADD R140, R28, R140 ;  /* 0x0000008c1c8c7221 */ /* 0x020fca0000000000 */
[----:B------:R0:W-:Y:S04]  /*c250*/  STL [R1+0x26c], R140 ;  /* 0x00026c8c01007387 */ /* 0x0001e80000100800 */
[----:B0-----:R-:W5:Y:S01]  /*c260*/  LDL.LU R140, [R1+0x4a0] ;  /* 0x0004a000018c7983 */ /* 0x001f620000300800 */
[----:B------:R-:W-:-:S03]  /*c270*/  FADD R141, R29, R141 ;  /* 0x0000008d1d8d7221 */ /* 0x000fc60000000000 */
[----:B------:R-:W5:Y:S04]  /*c280*/  LDL.LU R28, [R1+0x2c4] ;  /* 0x0002c400011c7983 */ /* 0x000f680000300800 */
        /* <DEDUP_REMOVED lines=15> */
[----:B------:R-:W5:Y:S01]  /*c380*/  LDL.LU R32, [R1+0x2b4] ;  /* 0x0002b40001207983 */ /* 0x000f620000300800 */
[----:B------:R-:W-:-:S03]  /*c390*/  FADD R146, R34, R146 ;  /* 0x0000009222927221 */ /* 0x000fc60000000000 */
[----:B------:R0:W-:Y:S04]  /*c3a0*/  STL [R1+0x280], R145 ;  /* 0x0002809101007387 */ /* 0x0001e80000100800 */
[----:B0-----:R-:W5:Y:S01]  /*c3b0*/  LDL.LU R145, [R1+0x48c] ;  /* 0x00048c0001917983 */ /* 0x001f620000300800 */
[----:B------:R-:W-:-:S03]  /*c3c0*/  FADD R147, R35, R147 ;  /* 0x0000009323937221 */ /* 0x000fc60000000000 */
[----:B------:R-:W5:Y:S01]  /*c3d0*/  LDL.LU R33, [R1+0x2b0] ;  /* 0x0002b00001217983 */ /* 0x000f620000300800 */
[----:B------:R-:W-:-:S03]  /*c3e0*/  FADD R148, R36, R148 ;  /* 0x0000009424947221 */ /* 0x000fc60000000000 */
        /* <DEDUP_REMOVED lines=8> */
[----:B------:R0:W-:Y:S04]  /*c470*/  STL [R1+0x28c], R148 ;  /* 0x00028c9401007387 */ /* 0x0001e80000100800 */
[----:B0-----:R-:W5:Y:S04]  /*c480*/  LDL.LU R148, [R1+0x480] ;  /* 0x0004800001947983 */ /* 0x001f680000300800 */
[----:B------:R-:W5:Y:S04]  /*c490*/  LDL.LU R36, [R1+0x2a4] ;  /* 0x0002a40001247983 */ /* 0x000f680000300800 */
[----:B------:R0:W-:Y:S04]  /*c4a0*/  STL [R1+0x290], R149 ;  /* 0x0002909501007387 */ /* 0x0001e80000100800 */
[----:B0-----:R-:W5:Y:S04]  /*c4b0*/  LDL.LU R149, [R1+0x47c] ;  /* 0x00047c0001957983 */ /* 0x001f680000300800 */
[----:B------:R-:W5:Y:S04]  /*c4c0*/  LDL.LU R37, [R1+0x2a0] ;  /* 0x0002a00001257983 */ /* 0x000f680000300800 */
[----:B------:R0:W-:Y:S04]  /*c4d0*/  STL [R1+0x294], R150 ;  /* 0x0002949601007387 */ /* 0x0001e80000100800 */
[----:B0-----:R-:W5:Y:S04]  /*c4e0*/  LDL.LU R150, [R1+0x478] ;  /* 0x0004780001967983 */ /* 0x001f680000300800 */
[----:B------:R-:W5:Y:S01]  /*c4f0*/  LDL.LU R38, [R1+0x29c] ;  /* 0x00029c0001267983 */ /* 0x000f620000300800 */
[----:B--2---:R-:W-:-:S05]  /*c500*/  FADD R151, R39, R151 ;  /* 0x0000009727977221 */ /* 0x004fca0000000000 */
[----:B------:R0:W-:Y:S01]  /*c510*/  STL [R1+0x298], R151 ;  /* 0x0002989701007387 */ /* 0x0001e20000100800 */
[----:B----4-:R-:W-:Y:S01]  /*c520*/  FADD R27, R51, R27 ;  /* 0x0000001b331b7221 */ /* 0x010fe20000000000 */
[----:B------:R-:W-:Y:S02]  /*c530*/  FADD R26, R52, R26 ;  /* 0x0000001a341a7221 */ /* 0x000fe40000000000 */
[----:B0-----:R-:W2:Y:S01]  /*c540*/  LDL.LU R151, [R1+0x474] ;  /* 0x0004740001977983 */ /* 0x001ea20000300800 */
[----:B------:R-:W-:Y:S01]  /*c550*/  FADD R25, R53, R25 ;  /* 0x0000001935197221 */ /* 0x000fe20000000000 */
[----:B------:R-:W-:Y:S01]  /*c560*/  FADD R24, R54, R24 ;  /* 0x0000001836187221 */ /* 0x000fe20000000000 */
[----:B------:R-:W-:Y:S01]  /*c570*/  FADD R4, R55, R4 ;  /* 0x0000000437047221 */ /* 0x000fe20000000000 */
[----:B------:R-:W-:Y:S01]  /*c580*/  FADD R3, R56, R3 ;  /* 0x0000000338037221 */ /* 0x000fe20000000000 */
[----:B---3--:R-:W-:Y:S01]  /*c590*/  FADD R2, R57, R2 ;  /* 0x0000000239027221 */ /* 0x008fe20000000000 */
[----:B------:R-:W-:Y:S01]  /*c5a0*/  FADD R0, R58, R0 ;  /* 0x000000003a007221 */ /* 0x000fe20000000000 */
[----:B-----5:R-:W-:Y:S01]  /*c5b0*/  FADD R28, R50, R28 ;  /* 0x0000001c321c7221 */ /* 0x020fe20000000000 */
        /* <DEDUP_REMOVED lines=9> */
[----:B------:R-:W-:-:S05]  /*c650*/  FADD R38, R40, R38 ;  /* 0x0000002628267221 */ /* 0x000fca0000000000 */
[----:B------:R0:W-:Y:S04]  /*c660*/  STL [R1+0x29c], R38 ;  /* 0x00029c2601007387 */ /* 0x0001e80000100800 */
        /* <DEDUP_REMOVED lines=15> */
[----:B------:R-:W2:Y:S04]  /*c760*/  LDL.LU R50, [R1+0x2e8] ;  /* 0x0002e80001327983 */ /* 0x000ea80000300800 */
[----:B------:R2:W-:Y:S04]  /*c770*/  STL [R1+0x2dc], R3 ;  /* 0x0002dc0301007387 */ /* 0x0005e80000100800 */
[----:B------:R-:W2:Y:S04]  /*c780*/  LDL.LU R49, [R1+0x2ec] ;  /* 0x0002ec0001317983 */ /* 0x000ea80000300800 */
[----:B------:R2:W-:Y:S04]  /*c790*/  STL [R1+0x2e0], R2 ;  /* 0x0002e00201007387 */ /* 0x0005e80000100800 */
[----:B------:R-:W2:Y:S04]  /*c7a0*/  LDL.LU R48, [R1+0x2f0] ;  /* 0x0002f00001307983 */ /* 0x000ea80000300800 */
[----:B------:R2:W-:Y:S04]  /*c7b0*/  STL [R1+0x2e4], R0 ;  /* 0x0002e40001007387 */ /* 0x0005e80000100800 */
[----:B------:R-:W2:Y:S04]  /*c7c0*/  LDL.LU R47, [R1+0x2f4] ;  /* 0x0002f400012f7983 */ /* 0x000ea80000300800 */
        /* <DEDUP_REMOVED lines=8> */
[----:B0-----:R-:W2:Y:S04]  /*c850*/  LDL.LU R38, [R1+0x318] ;  /* 0x0003180001267983 */ /* 0x001ea80000300800 */
[----:B-1----:R-:W2:Y:S04]  /*c860*/  LDL.LU R37, [R1+0x31c] ;  /* 0x00031c0001257983 */ /* 0x002ea80000300800 */
[----:B---3--:R-:W3:Y:S04]  /*c870*/  LDL.LU R36, [R1+0x320] ;  /* 0x0003200001247983 */ /* 0x008ee80000300800 */
[----:B----4-:R-:W4:Y:S04]  /*c880*/  LDL.LU R35, [R1+0x324] ;  /* 0x0003240001237983 */ /* 0x010f280000300800 */
[----:B-----5:R-:W5:Y:S04]  /*c890*/  LDL.LU R34, [R1+0x328] ;  /* 0x0003280001227983 */ /* 0x020f680000300800 */
[----:B--2---:R-:W2:Y:S04]  /*c8a0*/  LDL.LU R33, [R1+0x32c] ;  /* 0x00032c0001217983 */ /* 0x004ea80000300800 */
        /* <DEDUP_REMOVED lines=12> */
[----:B------:R-:W2:Y:S01]  /*c970*/  LDL.LU R0, [R1+0x360] ;  /* 0x0003600001007983 */ /* 0x000ea20000300800 */
[----:B------:R-:W-:Y:S01]  /*c980*/  FADD R50, R59, R50 ;  /* 0x000000323b327221 */ /* 0x000fe20000000000 */
[----:B------:R-:W-:-:S04]  /*c990*/  FADD R49, R60, R49 ;  /* 0x000000313c317221 */ /* 0x000fc80000000000 */
        /* <DEDUP_REMOVED lines=25> */
[----:B---3--:R-:W-:-:S03]  /*cb30*/  FADD R36, R73, R36 ;  /* 0x0000002449247221 */ /* 0x008fc60000000000 */
[----:B------:R3:W-:Y:S01]  /*cb40*/  STL [R1+0x31c], R37 ;  /* 0x00031c2501007387 */ /* 0x0007e20000100800 */
[----:B----4-:R-:W-:-:S03]  /*cb50*/  FADD R35, R74, R35 ;  /* 0x000000234a237221 */ /* 0x010fc60000000000 */
[----:B------:R4:W-:Y:S01]  /*cb60*/  STL [R1+0x320], R36 ;  /* 0x0003202401007387 */ /* 0x0009e20000100800 */
[----:B-----5:R-:W-:-:S03]  /*cb70*/  FADD R34, R75, R34 ;  /* 0x000000224b227221 */ /* 0x020fc60000000000 */
[----:B------:R5:W-:Y:S01]  /*cb80*/  STL [R1+0x324], R35 ;  /* 0x0003242301007387 */ /* 0x000be20000100800 */
[----:B--2---:R-:W-:-:S03]  /*cb90*/  FADD R33, R76, R33 ;  /* 0x000000214c217221 */ /* 0x004fc60000000000 */
        /* <DEDUP_REMOVED lines=24> */
[----:B0-----:R-:W2:Y:S01]  /*cd20*/  LDL.LU R50, [R1+0x364] ;  /* 0x0003640001327983 */ /* 0x001ea20000300800 */
[----:B------:R-:W-:-:S03]  /*cd30*/  FADD R0, R89, R0 ;  /* 0x0000000059007221 */ /* 0x000fc60000000000 */
[----:B------:R0:W-:Y:S04]  /*cd40*/  STL [R1+0x358], R3 ;  /* 0x0003580301007387 */ /* 0x0001e80000100800 */
[----:B-1----:R-:W2:Y:S04]  /*cd50*/  LDL.LU R49, [R1+0x368] ;  /* 0x0003680001317983 */ /* 0x002ea80000300800 */
        /* <DEDUP_REMOVED lines=181> */
[----:B------:R-:W-:Y:S01]  /*d8b0*/  FADD R2, R150, R2 ;  /* 0x0000000296027221 */ /* 0x000fe20000000000 */
[----:B------:R-:W-:-:S05]  /*d8c0*/  FADD R0, R151, R0 ;  /* 0x0000000097007221 */ /* 0x000fca0000000000 */
[----:B------:R0:W-:Y:S04]  /*d8d0*/  STL [R1+0x458], R0 ;  /* 0x0004580001007387 */ /* 0x0001e80000100800 */
[----:B------:R0:W-:Y:S04]  /*d8e0*/  STL [R1+0x450], R3 ;  /* 0x0004500301007387 */ /* 0x0001e80000100800 */
[----:B------:R0:W-:Y:S02]  /*d8f0*/  STL [R1+0x454], R2 ;  /* 0x0004540201007387 */ /* 0x0001e40000100800 */
.L_x_26:
[----:B0-----:R-:W2:Y:S01]  /*d900*/  LDL.LU R25, [R1+0x470] ;  /* 0x0004700001197983 */ /* 0x001ea20000300800 */
[----:B------:R-:W0:Y:S01]  /*d910*/  LDC R3, c[0x0][0x288] ;  /* 0x0000a200ff037b82 */ /* 0x000e220000000800 */
[----:B------:R-:W3:Y:S01]  /*d920*/  S2R R4, SR_TID.X ;  /* 0x0000000000047919 */ /* 0x000ee20000002100 */
[----:B-1----:R-:W1:Y:S01]  /*d930*/  S2R R2, SR_TID.X ;  /* 0x0000000000027919 */ /* 0x002e620000002100 */
[----:B------:R-:W-:Y:S02]  /*d940*/  UIADD3 UR5, UR12, UR5, URZ ;  /* 0x000000050c057290 */ /* 0x000fe4000fffe03f */
[----:B------:R-:W-:Y:S01]  /*d950*/  USHF.R.S32.HI UR8, URZ, 0x1f, UR13 ;  /* 0x0000001f3f087899 */ /* 0x000fe2000801140d */
[----:B------:R-:W4:Y:S01]  /*d960*/  LDL R24, [R1+0x46c] ;  /* 0x00046c0001187983 */ /* 0x000f220000100800 */
[----:B------:R-:W-:Y:S01]  /*d970*/  USHF.R.U32.HI UR6, URZ, 0x2, UR5 ;  /* 0x000000023f067899 */ /* 0x000fe20008011605 */
[----:B------:R-:W-:Y:S01]  /*d980*/  ULDC UR15, c[0x0][0x284] ;  /* 0x0000a100000f7ab9 */ /* 0x000fe20000000800 */
[----:B------:R-:W-:-:S02]  /*d990*/  ULDC.64 UR10, c[0x0][0x6d0] ;  /* 0x0001b400000a7ab9 */ /* 0x000fc40000000a00 */
[----:B------:R-:W-:Y:S01]  /*d9a0*/  ULOP3.LUT UR6, UR6, 0x1, URZ, 0xc0, !UPT ;  /* 0x0000000106067892 */ /* 0x000fe2000f8ec03f */
[----:B------:R-:W-:Y:S01]  /*d9b0*/  IMAD.U32 R36, RZ, RZ, UR10 ;  /* 0x0000000aff247e24 */ /* 0x000fe2000f8e00ff */
[----:B------:R-:W-:Y:S02]  /*d9c0*/  UISETP.GT.U32.AND UP0, UPT, UR5, 0x3, UPT ;  /* 0x000000030500788c */ /* 0x000fe4000bf04070 */
[----:B------:R-:W-:Y:S02]  /*d9d0*/  UISETP.NE.U32.AND UP1, UPT, UR6, 0x1, UPT ;  /* 0x000000010600788c */ /* 0x000fe4000bf25070 */
[----:B------:R-:W-:Y:S02]  /*d9e0*/  UIMAD UR7, UR8, UR10, URZ ;  /* 0x0000000a080772a4 */ /* 0x000fe4000f8e023f */
[----:B------:R-:W-:Y:S02]  /*d9f0*/  UISETP.LT.U32.AND UP0, UPT, UR12, 0x4, UP0 ;  /* 0x000000040c00788c */ /* 0x000fe40008701070 */
[----:B------:R-:W-:-:S02]  /*da00*/  UISETP.GT.U32.AND UP1, UPT, UR12, 0x3, !UP1 ;  /* 0x000000030c00788c */ /* 0x000fc4000cf24070 */
[----:B------:R-:W-:Y:S02]  /*da10*/  UIMAD UR7, UR13, UR11, UR7 ;  /* 0x0000000b0d0772a4 */ /* 0x000fe4000f8e0207 */
[----:B------:R-:W-:Y:S02]  /*da20*/  USEL UR9, URZ, 0x1, !UP0 ;  /* 0x000000013f097887 */ /* 0x000fe4000c000000 */
[----:B------:R-:W-:Y:S02]  /*da30*/  USEL UR6, URZ, 0x1, !UP1 ;  /* 0x000000013f067887 */ /* 0x000fe4000c800000 */
[----:B------:R-:W-:Y:S01]  /*da40*/  ULOP3.LUT UR5, UR5, 0x3, URZ, 0xc0, !UPT ;  /* 0x0000000305057892 */ /* 0x000fe2000f8ec03f */
[----:B---3--:R-:W-:Y:S01]  /*da50*/  LOP3.LUT R51, R4, 0x60, RZ, 0xc0, !PT ;  /* 0x0000006004337812 */ /* 0x008fe200078ec0ff */
[----:B------:R-:W-:Y:S01]  /*da60*/  ULOP3.LUT UR4, UR6, UR4, UR9, 0x96, !UPT ;  /* 0x0000000406047292 */ /* 0x000fe2000f8e9609 */
[----:B------:R-:W-:Y:S02]  /*da70*/  SHF.R.U32.HI R0, RZ, 0x2, R4 ;  /* 0x00000002ff007819 */ /* 0x000fe40000011604 */
[----:B------:R-:W-:-:S02]  /*da80*/  SHF.R.U32.HI R51, RZ, 0x5, R51 ;  /* 0x00000005ff337819 */ /* 0x000fc40000011633 */
[----:B------:R-:W-:Y:S02]  /*da90*/  LOP3.LUT R0, R0, 0x7, RZ, 0xc0, !PT ;  /* 0x0000000700007812 */ /* 0x000fe400078ec0ff */
[C---:B------:R-:W-:Y:S02]  /*daa0*/  SHF.L.U32 R34, R51.reuse, 0x4, RZ ;  /* 0x0000000433227819 */ /* 0x040fe400000006ff */
[----:B-1----:R-:W-:Y:S01]  /*dab0*/  SHF.R.U32.HI R2, RZ, 0x7, R2 ;  /* 0x00000007ff027819 */ /* 0x002fe20000011602 */
[--C-:B------:R-:W-:Y:S01]  /*dac0*/  IMAD R51, R51, -0x10, -R0.reuse ;  /* 0xfffffff033337824 */ /* 0x100fe200078e0a00 */
[----:B------:R-:W-:Y:S02]  /*dad0*/  LOP3.LUT R34, R34, 0xfffffff0, R0, 0xe2, !PT ;  /* 0xfffffff022227812 */ /* 0x000fe400078ee200 */
[----:B------:R-:W-:Y:S02]  /*dae0*/  LOP3.LUT R0, R2, 0x1, RZ, 0xc0, !PT ;  /* 0x0000000102007812 */ /* 0x000fe400078ec0ff */
[----:B------:R-:W-:-:S03]  /*daf0*/  SHF.R.U32.HI R2, RZ, 0x1, R4 ;  /* 0x00000001ff027819 */ /* 0x000fc60000011604 */
[----:B------:R-:W-:Y:S01]  /*db00*/  IMAD R51, R0, -0x40, R51 ;  /* 0xffffffc000337824 */ /* 0x000fe200078e0233 */
[----:B------:R-:W-:Y:S02]  /*db10*/  LOP3.LUT R0, R4, 0x3, RZ, 0xc0, !PT ;  /* 0x0000000304007812 */ /* 0x000fe400078ec0ff */
[----:B------:R-:W-:-:S03]  /*db20*/  LOP3.LUT R34, R34, 0x40, R2, 0xf8, !PT ;  /* 0x0000004022227812 */ /* 0x000fc600078ef802 */
[----:B0-----:R-:W-:Y:S01]  /*db30*/  IMAD R0, R0, -0x2, R3 ;  /* 0xfffffffe00007824 */ /* 0x001fe200078e0203 */
[----:B--2---:R-:W-:-:S04]  /*db40*/  SHF.L.U32 R2, R25, 0x8, RZ ;  /* 0x0000000819027819 */ /* 0x004fc800000006ff */
[----:B------:R-:W-:Y:S02]  /*db50*/  LOP3.LUT R34, R34, R2, RZ, 0xfc, !PT ;  /* 0x0000000222227212 */ /* 0x000fe400078efcff */
[----:B------:R-:W-:Y:S02]  /*db60*/  IADD3 R51, -R2, UR15, R51 ;  /* 0x0000000f02337c10 */ /* 0x000fe4000fffe133 */
[--C-:B------:R-:W-:Y:S01]  /*db70*/  SHF.R.S32.HI R35, RZ, 0x1f, R34.reuse ;  /* 0x0000001fff237819 */ /* 0x100fe20000011422 */
[----:B----4-:R-:W-:Y:S02]  /*db80*/  IMAD.SHL.U32 R50, R24, 0x100, RZ ;  /* 0x0000010018327824 */ /* 0x010fe400078e00ff */
[----:B------:R-:W-:-:S03]  /*db90*/  IMAD.WIDE.U32 R36, R36, UR13, R34 ;  /* 0x0000000d24247c25 */ /* 0x000fc6000f8e0022 */
[----:B------:R-:W-:Y:S01]  /*dba0*/  ISETP.GE.AND P1, PT, R50, R3, PT ;  /* 0x000000033200720c */ /* 0x000fe20003f26270 */
[----:B------:R-:W-:Y:S01]  /*dbb0*/  IMAD.IADD R50, R0, 0x1, -R50 ;  /* 0x0000000100327824 */ /* 0x000fe200078e0a32 */
[----:B------:R-:W-:Y:S02]  /*dbc0*/  MOV R0, 0xffffffff ;  /* 0xffffffff00007802 */ /* 0x000fe40000000f00 */
[----:B------:R-:W-:Y:S02]  /*dbd0*/  ISETP.GE.OR P1, PT, R2, UR15, P1 ;  /* 0x0000000f02007c0c */ /* 0x000fe40008f26670 */
[----:B------:R-:W-:Y:S01]  /*dbe0*/  IADD3 R37, R37, UR7, RZ ;  /* 0x0000000725257c10 */ /* 0x000fe2000fffe0ff */
[----:B------:R0:W-:Y:S10]  /*dbf0*/  STL [R1+0x4], R0 ;  /* 0x0000040001007387 */ /* 0x0001f40000100800 */
[----:B0-----:R-:W-:Y:S05]  /*dc00*/  @P1 BRA `(.L_x_27) ;  /* 0x0000011c00641947 */ /* 0x001fea0003800000 */
[----:B------:R-:W0:Y:S01]  /*dc10*/  LDC.64 R32, c[0x0][0x6c8] ;  /* 0x0001b200ff207b82 */ /* 0x000e220000000a00 */
[----:B------:R-:W-:Y:S01]  /*dc20*/  IMAD.WIDE R24, R24, 0x100, RZ ;  /* 0x0000010018187825 */ /* 0x000fe200078e02ff */
[----:B------:R-:W-:Y:S01]  /*dc30*/  FSETP.NEU.AND P2, PT, RZ, UR22, PT ;  /* 0x00000016ff007c0b */ /* 0x000fe2000bf4d000 */
[----:B------:R-:W-:Y:S01]  /*dc40*/  BSSY B0, `(.L_x_27) ;  /* 0x00011d5000007945 */ /* 0x000fe20003800000 */
[----:B------:R-:W-:Y:S01]  /*dc50*/  ISETP.GT.AND P3, PT, R51, RZ, PT ;  /* 0x000000ff3300720c */ /* 0x000fe20003f64270 */
[----:B------:R-:W-:-:S03]  /*dc60*/  IMAD.SHL.U32 R3, R4, 0x2, RZ ;  /* 0x0000000204037824 */ /* 0x000fc600078e00ff */
[----:B------:R-:W-:Y:S02]  /*dc70*/  ISETP.GT.AND P1, PT, R50, RZ, P3 ;  /* 0x000000ff3200720c */ /* 0x000fe40001f24270 */
[----:B------:R-:W-:Y:S01]  /*dc80*/  LOP3.LUT R3, R24, 0x6, R3, 0xf8, !PT ;  /* 0x0000000618037812 */ /* 0x000fe200078ef803 */
[----:B0-----:R-:W-:-:S04]  /*dc90*/  IMAD R0, R25, R32, RZ ;  /* 0x0000002019007224 */ /* 0x001fc800078e02ff */
[----:B------:R-:W-:-:S04]  /*dca0*/  IMAD.WIDE.U32 R36, R3, R32, R36 ;  /* 0x0000002003247225 */ /* 0x000fc800078e0024 */
[----:B------:R-:W-:-:S05]  /*dcb0*/  IMAD R0, R3, R33, R0 ;  /* 0x0000002103007224 */ /* 0x000fca00078e0200 */
[----:B------:R-:W-:Y:S01]  /*dcc0*/  IADD3 R4, R37, R0, RZ ;  /* 0x0000000025047210 */ /* 0x000fe20007ffe0ff */
[----:B------:R-:W-:Y:S06]  /*dcd0*/  @!P2 BRA `(.L_x_28) ;  /* 0x000000d00060a947 */ /* 0x000fec0003800000 */
[----:B------:R-:W0:Y:S01]  /*dce0*/  LDC.64 R30, c[0x0][0x6b0] ;  /* 0x0001ac00ff1e7b82 */ /* 0x000e220000000a00 */
[----:B------:R-:W-:Y:S01]  /*dcf0*/  ULDC.64 UR10, c[0x0][0x6b8] ;  /* 0x0001ae00000a7ab9 */ /* 0x000fe20000000a00 */
[----:B------:R-:W-:Y:S01]  /*dd00*/  ULDC.64 UR18, c[0x0][0x6c0] ;  /* 0x0001b00000127ab9 */ /* 0x000fe20000000a00 */
[----:B------:R-:W-:Y:S02]  /*dd10*/  UIMAD UR6, UR8, UR10, URZ ;  /* 0x0000000a080672a4 */ /* 0x000fe4000f8e023f */
[----:B------:R-:W-:Y:S01]  /*dd20*/  IMAD.U32 R2, RZ, RZ, UR10 ;  /* 0x0000000aff027e24 */ /* 0x000fe2000f8e00ff */
[----:B------:R-:W-:Y:S01]  /*dd30*/  ULDC.64 UR8, c[0x0][0x6a8] ;  /* 0x0001aa0000087ab9 */ /* 0x000fe20000000a00 */
[----:B------:R-:W-:Y:S02]  /*dd40*/  UIMAD UR6, UR13, UR11, UR6 ;  /* 0x0000000b0d0672a4 */ /* 0x000fe4000f8e0206 */
[----:B------:R-:W-:Y:S01]  /*dd50*/  IMAD.WIDE.U32 R28, R2, UR13, R34 ;  /* 0x0000000d021c7c25 */ /* 0x000fe2000f8e0022 */
[----:B------:R-:W1:Y:S03]  /*dd60*/  LDC.64 R46, c[0x0][0x6b0] ;  /* 0x0001ac00ff2e7b82 */ /* 0x000e660000000a00 */
[----:B------:R-:W-:Y:S01]  /*dd70*/  IMAD.MOV.U32 R26, RZ, RZ, R28 ;  /* 0x000000ffff1a7224 */ /* 0x000fe200078e001c */
[----:B------:R-:W-:Y:S01]  /*dd80*/  IADD3 R27, R29, UR6, RZ ;  /* 0x000000061d1b7c10 */ /* 0x000fe2000fffe0ff */
[----:B0-----:R-:W-:-:S02]  /*dd90*/  IMAD R0, R25, R30, RZ ;  /* 0x0000001e19007224 */ /* 0x001fc400078e02ff */
[----:B------:R-:W-:-:S04]  /*dda0*/  IMAD.WIDE.U32 R24, R3, R30, R26 ;  /* 0x0000001e03187225 */ /* 0x000fc800078e001a */
[----:B------:R-:W-:Y:S01]  /*ddb0*/  IMAD R0, R3, R31, R0 ;  /* 0x0000001f03007224 */ /* 0x000fe200078e0200 */
[----:B------:R-:W-:-:S04]  /*ddc0*/  LEA R38, P2, R24, UR8, 0x2 ;  /* 0x0000000818267c11 */ /* 0x000fc8000f8410ff */
[----:B------:R-:W-:-:S04]  /*ddd0*/  IADD3 R25, R25, R0, RZ ;  /* 0x0000000019197210 */ /* 0x000fc80007ffe0ff */
[----:B------:R-:W-:-:S05]  /*dde0*/  LEA.HI.X R39, R24, UR9, R25, 0x2, P2 ;  /* 0x0000000918277c11 */ /* 0x000fca00090f1419 */
[----:B------:R-:W2:Y:S01]  /*ddf0*/  @P1 LDG.E.LTC128B R44, desc[UR16][R38.64] ;  /* 0x00000010262c1981 */ /* 0x000ea2000c1e1920 */
[----:B------:R-:W-:-:S04]  /*de00*/  LEA R24, P2, R36, UR18, 0x2 ;  /* 0x0000001224187c11 */ /* 0x000fc8000f8410ff */
[----:B------:R-:W-:Y:S01]  /*de10*/  LEA.HI.X R25, R36, UR19, R4, 0x2, P2 ;  /* 0x0000001324197c11 */ /* 0x000fe200090f1404 */
[----:B-1----:R-:W-:Y:S01]  /*de20*/  IMAD.WIDE.U32 R36, R3, R30, R46 ;  /* 0x0000001e03247225 */ /* 0x002fe200078e002e */
[----:B------:R-:W-:-:S03]  /*de30*/  ISETP.GT.AND P2, PT, R50, 0x1, P3 ;  /* 0x000000013200780c */ /* 0x000fc60001f44270 */
[----:B------:R-:W-:Y:S02]  /*de40*/  IMAD.IADD R45, R0, 0x1, R37 ;  /* 0x00000001002d7824 */ /* 0x000fe400078e0225 */
[----:B--2---:R-:W-:-:S04]  /*de50*/  FMUL R38, R44, UR22 ;  /* 0x000000162c267c20 */ /* 0x004fc80008400000 */
[----:B------:R-:W-:Y:S01]  /*de60*/  FFMA R38, R5, UR21, R38 ;  /* 0x0000001505267c23 */ /* 0x000fe20008000026 */
[----:B------:R-:W-:-:S04]  /*de70*/  IADD3 R5, P5, R28, R36, RZ ;  /* 0x000000241c057210 */ /* 0x000fc80007fbe0ff */
[----:B------:R-:W-:Y:S01]  /*de80*/  IADD3.X R39, R45, R27, RZ, P5, !PT ;  /* 0x0000001b2d277210 */ /* 0x000fe20002ffe4ff */
[----:B------:R0:W-:Y:S01]  /*de90*/  @P1 STG.E desc[UR16][R24.64], R38 ;  /* 0x0000002618001986 */ /* 0x0001e2000c101910 */
[----:B------:R-:W-:-:S04]  /*dea0*/  LEA R4, P5, R5, UR8, 0x2 ;  /* 0x0000000805047c11 */ /* 0x000fc8000f8a10ff */
[----:B------:R-:W-:-:S05]  /*deb0*/  LEA.HI.X R5, R5, UR9, R39, 0x2, P5 ;  /* 0x0000000905057c11 */ /* 0x000fca000a8f1427 */
[----:B------:R1:W0:Y:S01]  /*dec0*/  @P2 LDG.E.LTC128B R44, desc[UR16][R4.64] ;  /* 0x00000010042c2981 */ /* 0x000222000c1e1920 */
[----:B------:R-:W-:Y:S01]  /*ded0*/  BSSY B1, `(.L_x_29) ;  /* 0x0000017000017945 */ /* 0x000fe20003800000 */
[C---:B-1----:R-:W-:Y:S02]  /*dee0*/  LEA R4, P1, R32.reuse, R24, 0x2 ;  /* 0x0000001820047211 */ /* 0x042fe400078210ff */
[----:B------:R-:W-:-:S05]  /*def0*/  SHF.L.U64.HI R5, R32, 0x2, R33 ;  /* 0x0000000220057819 */ /* 0x000fca0000010221 */
[----:B------:R-:W-:Y:S02]  /*df00*/  IMAD.X R5, R5, 0x1, R25, P1 ;  /* 0x0000000105057824 */ /* 0x000fe400008e0619 */
[----:B0-----:R-:W-:-:S04]  /*df10*/  FMUL R38, R44, UR22 ;  /* 0x000000162c267c20 */ /* 0x001fc80008400000 */
[----:B------:R-:W-:-:S05]  /*df20*/  FFMA R38, R6, UR21, R38 ;  /* 0x0000001506267c23 */ /* 0x000fca0008000026 */
[----:B------:R0:W-:Y:S02]  /*df30*/  @P2 STG.E desc[UR16][R4.64], R38 ;  /* 0x0000002604002986 */ /* 0x0001e4000c101910 */
[----:B0-----:R-:W-:-:S05]  /*df40*/  IMAD.WIDE.U32 R38, R3, R30, R34 ;  /* 0x0000001e03267225 */ /* 0x001fca00078e0022 */
[----:B------:R-:W-:-:S03]  /*df50*/  IADD3 R39, R0, R39, RZ ;  /* 0x0000002700277210 */ /* 0x000fc60007ffe0ff */
[----:B------:R-:W-:-:S04]  /*df60*/  IMAD.WIDE.U32 R38, R2, UR13, R38 ;  /* 0x0000000d02267c25 */ /* 0x000fc8000f8e0026 */
[----:B------:R-:W-:Y:S01]  /*df70*/  VIADD R6, R39, UR6 ;  /* 0x0000000627067c36 */ /* 0x000fe20008000000 */
[----:B------:R-:W-:-:S04]  /*df80*/  LEA R40, P1, R38, UR8, 0x2 ;  /* 0x0000000826287c11 */ /* 0x000fc8000f8210ff */
[----:B------:R-:W-:Y:S02]  /*df90*/  LEA.HI.X R41, R38, UR9, R6, 0x2, P1 ;  /* 0x0000000926297c11 */ /* 0x000fe400088f1406 */
[----:B------:R-:W-:-:S04]  /*dfa0*/  IADD3 R42, P1, R34, R36, RZ ;  /* 0x00000024222a7210 */ /* 0x000fc80007f3e0ff */
[----:B------:R-:W-:Y:S02]  /*dfb0*/  IADD3.X R43, R35, R45, RZ, P1, !PT ;  /* 0x0000002d232b7210 */ /* 0x000fe40000ffe4ff */
[----:B------:R-:W-:Y:S01]  /*dfc0*/  ISETP.GT.AND P1, PT, R51, 0x8, PT ;  /* 0x000000083300780c */ /* 0x000fe20003f24270 */
[----:B------:R-:W-:-:S03]  /*dfd0*/  IMAD.WIDE.U32 R42, R2, UR13, R42 ;  /* 0x0000000d022a7c25 */ /* 0x000fc6000f8e002a */
[----:B------:R-:W-:Y:S01]  /*dfe0*/  ISETP.GT.AND P6, PT, R50, RZ, P1 ;  /* 0x000000ff3200720c */ /* 0x000fe20000fc4270 */
[----:B------:R-:W-:Y:S01]  /*dff0*/  VIADD R6, R43, UR6 ;  /* 0x000000062b067c36 */ /* 0x000fe20008000000 */
[----:B------:R-:W-:-:S04]  /*e000*/  LEA R38, P2, R42, UR8, 0x2 ;  /* 0x000000082a267c11 */ /* 0x000fc8000f8410ff */
[----:B------:R-:W-:-:S07]  /*e010*/  LEA.HI.X R39, R42, UR9, R6, 0x2, P2 ;  /* 0x000000092a277c11 */ /* 0x000fce00090f1406 */
[----:B------:R-:W-:Y:S05]  /*e020*/  @!P6 BRA `(.L_x_30) ;  /* 0x000000000004e947 */ /* 0x000fea0003800000 */
[----:B------:R0:W5:Y:S02]  /*e030*/  LDG.E.LTC128B R44, desc[UR16][R40.64+0x20] ;  /* 0x00002010282c7981 */ /* 0x000164000c1e1920 */
.L_x_30:
[----:B------:R-:W-:Y:S05]  /*e040*/  BSYNC B1 ;  /* 0x0000000000017941 */ /* 0x000fea0003800000 */
.L_x_29:
[----:B-----5:R-:W-:Y:S01]  /*e050*/  FMUL R37, R44, UR22 ;  /* 0x000000162c257c20 */ /* 0x020fe20008400000 */
[----:B------:R-:W-:Y:S01]  /*e060*/  ISETP.GT.AND P5, PT, R50, 0x1, P1 ;  /* 0x000000013200780c */ /* 0x000fe20000fa4270 */
[----:B------:R-:W-:Y:S01]  /*e070*/  BSSY B1, `(.L_x_31) ;  /* 0x0000007000017945 */ /* 0x000fe20003800000 */
[----:B------:R-:W-:Y:S01]  /*e080*/  MOV R6, R36 ;  /* 0x0000002400067202 */ /* 0x000fe20000000f00 */
[----:B------:R-:W-:Y:S01]  /*e090*/  FFMA R37, R7, UR21, R37 ;  /* 0x0000001507257c23 */ /* 0x000fe20008000025 */
[----:B------:R-:W-:-:S04]  /*e0a0*/  IMAD.MOV.U32 R7, RZ, RZ, R45 ;  /* 0x000000ffff077224 */ /* 0x000fc800078e002d */
[----:B------:R1:W-:Y:S05]  /*e0b0*/  @P6 STG.E desc[UR16][R24.64+0x20], R37 ;  /* 0x0000202518006986 */ /* 0x0003ea000c101910 */
[----:B------:R-:W-:Y:S05]  /*e0c0*/  @!P5 BRA `(.L_x_32) ;  /* 0x000000000004d947 */ /* 0x000fea0003800000 */
[----:B------:R2:W5:Y:S02]  /*e0d0*/  LDG.E.LTC128B R44, desc[UR16][R38.64+0x20] ;  /* 0x00002010262c7981 */ /* 0x000564000c1e1920 */
.L_x_32:
[----:B------:R-:W-:Y:S05]  /*e0e0*/  BSYNC B1 ;  /* 0x0000000000017941 */ /* 0x000fea0003800000 */
.L_x_31:
[----:B------:R-:W-:-:S04]  /*e0f0*/  IMAD.WIDE.U32 R6, R30, 0x7, R6 ;  /* 0x000000071e067825 */ /* 0x000fc800078e0006 */
[----:B-----5:R-:W-:Y:S01]  /*e100*/  FMUL R36, R44, UR22 ;  /* 0x000000162c247c20 */ /* 0x020fe20008400000 */
[----:B------:R-:W-:Y:S01]  /*e110*/  ISETP.GT.AND P2, PT, R50, 0x8, P3 ;  /* 0x000000083200780c */ /* 0x000fe20001f44270 */
[----:B------:R-:W-:Y:S01]  /*e120*/  IMAD R52, R31, 0x7, RZ ;  /* 0x000000071f347824 */ /* 0x000fe200078e02ff */
[----:B-1----:R-:W-:Y:S01]  /*e130*/  IADD3 R37, P6, R28, R6, RZ ;  /* 0x000000061c257210 */ /* 0x002fe20007fde0ff */
[----:B------:R-:W-:Y:S01]  /*e140*/  FFMA R8, R8, UR21, R36 ;  /* 0x0000001508087c23 */ /* 0x000fe20008000024 */
[----:B------:R-:W-:Y:S02]  /*e150*/  MOV R54, R44 ;  /* 0x0000002c00367202 */ /* 0x000fe40000000f00 */
[----:B------:R-:W-:Y:S02]  /*e160*/  IADD3 R7, R7, R52, RZ ;  /* 0x0000003407077210 */ /* 0x000fe40007ffe0ff */
[----:B------:R1:W-:Y:S03]  /*e170*/  @P5 STG.E desc[UR16][R4.64+0x20], R8 ;  /* 0x0000200804005986 */ /* 0x0003e6000c101910 */
[----:B------:R-:W-:Y:S01]  /*e180*/  IMAD.X R42, R7, 0x1, R27, P6 ;  /* 0x00000001072a7824 */ /* 0x000fe200030e061b */
[----:B------:R-:W-:-:S04]  /*e190*/  LEA R36, P6, R37, UR8, 0x2 ;  /* 0x0000000825247c11 */ /* 0x000fc8000f8c10ff */
[----:B------:R-:W-:-:S05]  /*e1a0*/  LEA.HI.X R37, R37, UR9, R42, 0x2, P6 ;  /* 0x0000000925257c11 */ /* 0x000fca000b0f142a */
[----:B------:R3:W4:Y:S01]  /*e1b0*/  @P2 LDG.E.LTC128B R54, desc[UR16][R36.64] ;  /* 0x0000001024362981 */ /* 0x000722000c1e1920 */
[----:B------:R-:W-:Y:S01]  /*e1c0*/  IADD3 R6, P5, R6, R30, RZ ;  /* 0x0000001e06067210 */ /* 0x000fe20007fbe0ff */
[----:B------:R-:W-:-:S04]  /*e1d0*/  IMAD.WIDE.U32 R42, R32, 0x1c, R4 ;  /* 0x0000001c202a7825 */ /* 0x000fc800078e0004 */
[----:B------:R-:W-:Y:S01]  /*e1e0*/  IMAD.X R7, R7, 0x1, R31, P5 ;  /* 0x0000000107077824 */ /* 0x000fe200028e061f */
[----:B-1----:R-:W-:Y:S01]  /*e1f0*/  IADD3 R8, P5, R6, R28, RZ ;  /* 0x0000001c06087210 */ /* 0x002fe20007fbe0ff */
[----:B------:R-:W-:-:S03]  /*e200*/  IMAD R53, R33, 0x1c, RZ ;  /* 0x0000001c21357824 */ /* 0x000fc600078e02ff */
[----:B---3--:R-:W-:Y:S02]  /*e210*/  IADD3.X R37, R7, R27, RZ, P5, !PT ;  /* 0x0000001b07257210 */ /* 0x008fe40002ffe4ff */
[----:B------:R-:W-:-:S04]  /*e220*/  LEA R36, P5, R8, UR8, 0x2 ;  /* 0x0000000808247c11 */ /* 0x000fc8000f8a10ff */
[----:B------:R-:W-:Y:S02]  /*e230*/  LEA.HI.X R37, R8, UR9, R37, 0x2, P5 ;  /* 0x0000000908257c11 */ /* 0x000fe4000a8f1425 */
[----:B------:R-:W-:Y:S02]  /*e240*/  ISETP.GT.AND P5, PT, R50, 0x9, P3 ;  /* 0x000000093200780c */ /* 0x000fe40001fa4270 */
[----:B------:R-:W-:Y:S01]  /*e250*/  MOV R8, R42 ;  /* 0x0000002a00087202 */ /* 0x000fe20000000f00 */
[----:B----4-:R-:W-:-:S04]  /*e260*/  FMUL R44, R54, UR22 ;  /* 0x00000016362c7c20 */ /* 0x010fc80008400000 */
[----:B------:R-:W-:Y:S01]  /*e270*/  FFMA R44, R9, UR21, R44 ;  /* 0x00000015092c7c23 */ /* 0x000fe2000800002c */
[----:B------:R-:W-:-:S05]  /*e280*/  IMAD.IADD R9, R43, 0x1, R53 ;  /* 0x000000012b097824 */ /* 0x000fca00078e0235 */
[----:B------:R1:W-:Y:S04]  /*e290*/  @P2 STG.E desc[UR16][R8.64], R44 ;  /* 0x0000002c08002986 */ /* 0x0003e8000c101910 */
[----:B------:R-:W3:Y:S01]  /*e2a0*/  @P5 LDG.E.LTC128B R54, desc[UR16][R36.64] ;  /* 0x0000001024365981 */ /* 0x000ee2000c1e1920 */
[----:B------:R-:W-:Y:S01]  /*e2b0*/  IMAD.WIDE.U32 R42, R30, 0x7, R46 ;  /* 0x000000071e2a7825 */ /* 0x000fe200078e002e */
[C---:B------:R-:W-:Y:S01]  /*e2c0*/  SHF.L.U64.HI R33, R32.reuse, 0x5, R33 ;  /* 0x0000000520217819 */ /* 0x040fe20000010221 */
[----:B------:R-:W-:Y:S02]  /*e2d0*/  BSSY B1, `(.L_x_33) ;  /* 0x0000013000017945 */ /* 0x000fe40003800000 */
[----:B------:R-:W-:Y:S02]  /*e2e0*/  IMAD.SHL.U32 R55, R32, 0x20, RZ ;  /* 0x0000002020377824 */ /* 0x000fe400078e00ff */
[----:B------:R-:W-:Y:S01]  /*e2f0*/  IMAD.IADD R45, R52, 0x1, R43 ;  /* 0x00000001342d7824 */ /* 0x000fe200078e022b */
[----:B-1----:R-:W-:-:S05]  /*e300*/  MOV R44, R42 ;  /* 0x0000002a002c7202 */ /* 0x002fca0000000f00 */
[----:B------:R-:W-:-:S04]  /*e310*/  IMAD.WIDE.U32 R46, R3, R30, R44 ;  /* 0x0000001e032e7225 */ /* 0x000fc800078e002c */
[----:B---3--:R-:W-:-:S04]  /*e320*/  FMUL R36, R54, UR22 ;  /* 0x0000001636247c20 */ /* 0x008fc80008400000 */
[----:B------:R-:W-:Y:S01]  /*e330*/  FFMA R10, R10, UR21, R36 ;  /* 0x000000150a0a7c23 */ /* 0x000fe20008000024 */
[----:B------:R-:W-:-:S04]  /*e340*/  IADD3 R36, P2, R55, R4, RZ ;  /* 0x0000000437247210 */ /* 0x000fc80007f5e0ff */
[----:B------:R-:W-:Y:S02]  /*e350*/  IADD3.X R37, R33, R5, RZ, P2, !PT ;  /* 0x0000000521257210 */ /* 0x000fe400017fe4ff */
[----:B------:R-:W-:-:S03]  /*e360*/  IADD3 R48, P2, R34, R46, RZ ;  /* 0x0000002e22307210 */ /* 0x000fc60007f5e0ff */
[----:B------:R1:W-:Y:S01]  /*e370*/  @P5 STG.E desc[UR16][R36.64], R10 ;  /* 0x0000000a24005986 */ /* 0x0003e2000c101910 */
[----:B------:R-:W-:-:S03]  /*e380*/  IADD3.X R49, R35, R0, R47, P2, !PT ;  /* 0x0000000023317210 */ /* 0x000fc600017fe42f */
[----:B------:R-:W-:-:S03]  /*e390*/  IMAD.WIDE.U32 R48, R2, UR13, R48 ;  /* 0x0000000d02307c25 */ /* 0x000fc6000f8e0030 */
[----:B------:R-:W-:Y:S01]  /*e3a0*/  LEA R46, P2, R48, UR8, 0x2 ;  /* 0x00000008302e7c11 */ /* 0x000fe2000f8410ff */
[----:B-1----:R-:W-:-:S05]  /*e3b0*/  VIADD R10, R49, UR6 ;  /* 0x00000006310a7c36 */ /* 0x002fca0008000000 */
[----:B------:R-:W-:Y:S02]  /*e3c0*/  LEA.HI.X R47, R48, UR9, R10, 0x2, P2 ;  /* 0x00000009302f7c11 */ /* 0x000fe400090f140a */
[----:B------:R-:W-:-:S13]  /*e3d0*/  ISETP.GT.AND P2, PT, R50, 0x8, P1 ;  /* 0x000000083200780c */ /* 0x000fda0000f44270 */
[----:B------:R-:W-:Y:S05]  /*e3e0*/  @!P2 BRA `(.L_x_34) ;  /* 0x000000000004a947 */ /* 0x000fea0003800000 */
[----:B------:R1:W5:Y:S02]  /*e3f0*/  LDG.E.LTC128B R54, desc[UR16][R46.64+0x20] ;  /* 0x000020102e367981 */ /* 0x000364000c1e1920 */
.L_x_34:
[----:B------:R-:W-:Y:S05]  /*e400*/  BSYNC B1 ;  /* 0x0000000000017941 */ /* 0x000fea0003800000 */
.L_x_33:
[----:B-----5:R-:W-:Y:S01]  /*e410*/  FMUL R10, R54, UR22 ;  /* 0x00000016360a7c20 */ /* 0x020fe20008400000 */
[----:B------:R-:W-:Y:S01]  /*e420*/  ISETP.GT.AND P5, PT, R50, 0x9, P1 ;  /* 0x000000093200780c */ /* 0x000fe20000fa4270 */
[----:B------:R-:W-:Y:S01]  /*e430*/  BSSY B1, `(.L_x_35) ;  /* 0x000000f000017945 */ /* 0x000fe20003800000 */
[----:B------:R-:W-:-:S04]  /*e440*/  IMAD.WIDE.U32 R6, R30, 0x7, R6 ;  /* 0x000000071e067825 */ /* 0x000fc800078e0006 */
[----:B------:R-:W-:-:S05]  /*e450*/  FFMA R10, R11, UR21, R10 ;  /* 0x000000150b0a7c23 */ /* 0x000fca000800000a */
[----:B------:R3:W-:Y:S01]  /*e460*/  @P2 STG.E desc[UR16][R8.64+0x20], R10 ;  /* 0x0000200a08002986 */ /* 0x0007e2000c101910 */
[----:B------:R-:W-:-:S04]  /*e470*/  IADD3 R42, P2, R42, R30, RZ ;  /* 0x0000001e2a2a7210 */ /* 0x000fc80007f5e0ff */
[----:B------:R-:W-:-:S03]  /*e480*/  IADD3.X R43, R45, R31, RZ, P2, !PT ;  /* 0x0000001f2d2b7210 */ /* 0x000fc600017fe4ff */
[----:B---3--:R-:W-:-:S03]  /*e490*/  IMAD.WIDE.U32 R8, R3, R30, R42 ;  /* 0x0000001e03087225 */ /* 0x008fc600078e002a */
[----:B------:R-:W-:-:S04]  /*e4a0*/  IADD3 R10, P2, R34, R8, RZ ;  /* 0x00000008220a7210 */ /* 0x000fc80007f5e0ff */
[----:B------:R-:W-:-:S03]  /*e4b0*/  IADD3.X R11, R35, R0, R9, P2, !PT ;  /* 0x00000000230b7210 */ /* 0x000fc600017fe409 */
[----:B------:R-:W-:-:S04]  /*e4c0*/  IMAD.WIDE.U32 R10, R2, UR13, R10 ;  /* 0x0000000d020a7c25 */ /* 0x000fc8000f8e000a */
[----:B------:R-:W-:Y:S01]  /*e4d0*/  VIADD R9, R11, UR6 ;  /* 0x000000060b097c36 */ /* 0x000fe20008000000 */
[----:B------:R-:W-:-:S04]  /*e4e0*/  LEA R8, P2, R10, UR8, 0x2 ;  /* 0x000000080a087c11 */ /* 0x000fc8000f8410ff */
[----:B------:R-:W-:Y:S01]  /*e4f0*/  LEA.HI.X R9, R10, UR9, R9, 0x2, P2 ;  /* 0x000000090a097c11 */ /* 0x000fe200090f1409 */
[----:B------:R-:W-:Y:S08]  /*e500*/  @!P5 BRA `(.L_x_36) ;  /* 0x000000000004d947 */ /* 0x000ff00003800000 */
[----:B------:R3:W5:Y:S02]  /*e510*/  LDG.E.LTC128B R54, desc[UR16][R8.64+0x20] ;  /* 0x0000201008367981 */ /* 0x000764000c1e1920 */
.L_x_36:
[----:B------:R-:W-:Y:S05]  /*e520*/  BSYNC B1 ;  /* 0x0000000000017941 */ /* 0x000fea0003800000 */
.L_x_35:
[----:B------:R-:W-:Y:S01]  /*e530*/  IADD3 R7, R52, R7, RZ ;  /* 0x0000000734077210 */ /* 0x000fe20007ffe0ff */
[----:B-----5:R-:W-:Y:S01]  /*e540*/  FMUL R10, R54, UR22 ;  /* 0x00000016360a7c20 */ /* 0x020fe20008400000 */
[----:B------:R-:W-:Y:S02]  /*e550*/  IADD3 R11, P6, R28, R6, RZ ;  /* 0x000000061c0b7210 */ /* 0x000fe40007fde0ff */
[----:B------:R-:W-:Y:S01]  /*e560*/  ISETP.GT.AND P2, PT, R50, 0x10, P3 ;  /* 0x000000103200780c */ /* 0x000fe20001f44270 */
[----:B------:R-:W-:Y:S02]  /*e570*/  FFMA R12, R12, UR21, R10 ;  /* 0x000000150c0c7c23 */ /* 0x000fe4000800000a */
[----:B------:R-:W-:Y:S01]  /*e580*/  IMAD.X R48, R7, 0x1, R27, P6 ;  /* 0x0000000107307824 */ /* 0x000fe200030e061b */
[C---:B------:R-:W-:Y:S02]  /*e590*/  LEA R10, P6, R11.reuse, UR8, 0x2 ;  /* 0x000000080b0a7c11 */ /* 0x040fe4000f8c10ff */
[----:B------:R4:W-:Y:S02]  /*e5a0*/  @P5 STG.E desc[UR16][R36.64+0x20], R12 ;  /* 0x0000200c24005986 */ /* 0x0009e4000c101910 */
[----:B------:R-:W-:-:S05]  /*e5b0*/  LEA.HI.X R11, R11, UR9, R48, 0x2, P6 ;  /* 0x000000090b0b7c11 */ /* 0x000fca000b0f1430 */
[----:B------:R0:W4:Y:S01]  /*e5c0*/  @P2 LDG.E.LTC128B R54, desc[UR16][R10.64] ;  /* 0x000000100a362981 */ /* 0x000122000c1e1920 */
[----:B------:R-:W-:Y:S01]  /*e5d0*/  IADD3 R6, P5, R6, R30, RZ ;  /* 0x0000001e06067210 */ /* 0x000fe20007fbe0ff */
[----:B------:R-:W-:Y:S04]  /*e5e0*/  BSSY B1, `(.L_x_37) ;  /* 0x000000e000017945 */ /* 0x000fe80003800000 */
[----:B------:R-:W-:Y:S02]  /*e5f0*/  IMAD.X R7, R7, 0x1, R31, P5 ;  /* 0x0000000107077824 */ /* 0x000fe400028e061f */
[----:B0-----:R-:W-:-:S05]  /*e600*/  IMAD.WIDE.U32 R10, R32, 0x1c, R36 ;  /* 0x0000001c200a7825 */ /* 0x001fca00078e0024 */
[----:B------:R-:W-:Y:S01]  /*e610*/  IADD3 R11, R53, R11, RZ ;  /* 0x0000000b350b7210 */ /* 0x000fe20007ffe0ff */
[----:B----4-:R-:W-:-:S04]  /*e620*/  FMUL R12, R54, UR22 ;  /* 0x00000016360c7c20 */ /* 0x010fc80008400000 */
[----:B------:R-:W-:-:S05]  /*e630*/  FFMA R13, R13, UR21, R12 ;  /* 0x000000150d0d7c23 */ /* 0x000fca000800000c */
[----:B------:R0:W-:Y:S01]  /*e640*/  @P2 STG.E desc[UR16][R10.64], R13 ;  /* 0x0000000d0a002986 */ /* 0x0001e2000c101910 */
[----:B------:R-:W-:Y:S02]  /*e650*/  ISETP.GT.AND P2, PT, R50, 0x11, P3 ;  /* 0x000000113200780c */ /* 0x000fe40001f44270 */
[----:B0-----:R-:W-:-:S04]  /*e660*/  IADD3 R13, P5, R6, R28, RZ ;  /* 0x0000001c060d7210 */ /* 0x001fc80007fbe0ff */
[----:B------:R-:W-:Y:S02]  /*e670*/  IADD3.X R48, R7, R27, RZ, P5, !PT ;  /* 0x0000001b07307210 */ /* 0x000fe40002ffe4ff */
[----:B------:R-:W-:-:S04]  /*e680*/  LEA R12, P5, R13, UR8, 0x2 ;  /* 0x000000080d0c7c11 */ /* 0x000fc8000f8a10ff */
[----:B------:R-:W-:Y:S01]  /*e690*/  LEA.HI.X R13, R13, UR9, R48, 0x2, P5 ;  /* 0x000000090d0d7c11 */ /* 0x000fe2000a8f1430 */
[----:B------:R-:W-:Y:S08]  /*e6a0*/  @!P2 BRA `(.L_x_38) ;  /* 0x000000000004a947 */ /* 0x000ff00003800000 */
[----:B------:R0:W5:Y:S02]  /*e6b0*/  LDG.E.LTC128B R54, desc[UR16][R12.64] ;  /* 0x000000100c367981 */ /* 0x000164000c1e1920 */
.L_x_38:
[----:B------:R-:W-:Y:S05]  /*e6c0*/  BSYNC B1 ;  /* 0x0000000000017941 */ /* 0x000fea0003800000 */
.L_x_37:
[----:B0-----:R-:W-:Y:S01]  /*e6d0*/  IADD3 R12, P5, R36, R55, RZ ;  /* 0x00000037240c7210 */ /* 0x001fe20007fbe0ff */
[----:B-----5:R-:W-:Y:S01]  /*e6e0*/  FMUL R13, R54, UR22 ;  /* 0x00000016360d7c20 */ /* 0x020fe20008400000 */
[----:B------:R-:W-:Y:S01]  /*e6f0*/  IMAD.WIDE.U32 R44, R30, 0x7, R44 ;  /* 0x000000071e2c7825 */ /* 0x000fe200078e002c */
[----:B------:R-:W-:Y:S03]  /*e700*/  BSSY B1, `(.L_x_39) ;  /* 0x0000010000017945 */ /* 0x000fe60003800000 */
[----:B------:R-:W-:Y:S01]  /*e710*/  FFMA R14, R14, UR21, R13 ;  /* 0x000000150e0e7c23 */ /* 0x000fe2000800000d */
[----:B------:R-:W-:-:S05]  /*e720*/  IMAD.X R13, R37, 0x1, R33, P5 ;  /* 0x00000001250d7824 */ /* 0x000fca00028e0621 */
[----:B------:R0:W-:Y:S01]  /*e730*/  @P2 STG.E desc[UR16][R12.64], R14 ;  /* 0x0000000e0c002986 */ /* 0x0001e2000c101910 */
[----:B------:R-:W-:-:S04]  /*e740*/  IADD3 R36, P2, R44, R30, RZ ;  /* 0x0000001e2c247210 */ /* 0x000fc80007f5e0ff */
[----:B------:R-:W-:-:S03]  /*e750*/  IADD3.X R37, R31, R52, R45, P2, !PT ;  /* 0x000000341f257210 */ /* 0x000fc600017fe42d */
[----:B------:R-:W-:-:S03]  /*e760*/  IMAD.WIDE.U32 R44, R3, R30, R36 ;  /* 0x0000001e032c7225 */ /* 0x000fc600078e0024 */
[----:B------:R-:W-:-:S04]  /*e770*/  IADD3 R48, P2, R34, R44, RZ ;  /* 0x0000002c22307210 */ /* 0x000fc80007f5e0ff */
[----:B------:R-:W-:-:S03]  /*e780*/  IADD3.X R49, R35, R0, R45, P2, !PT ;  /* 0x0000000023317210 */ /* 0x000fc600017fe42d */
[----:B------:R-:W-:-:S05]  /*e790*/  IMAD.WIDE.U32 R48, R2, UR13, R48 ;  /* 0x0000000d02307c25 */ /* 0x000fca000f8e0030 */
[----:B0-----:R-:W-:Y:S02]  /*e7a0*/  IADD3 R14, R49, UR6, RZ ;  /* 0x00000006310e7c10 */ /* 0x001fe4000fffe0ff */
[----:B------:R-:W-:-:S04]  /*e7b0*/  LEA R44, P2, R48, UR8, 0x2 ;  /* 0x00000008302c7c11 */ /* 0x000fc8000f8410ff */
[----:B------:R-:W-:Y:S02]  /*e7c0*/  LEA.HI.X R45, R48, UR9, R14, 0x2, P2 ;  /* 0x00000009302d7c11 */ /* 0x000fe400090f140e */
[----:B------:R-:W-:-:S13]  /*e7d0*/  ISETP.GT.AND P2, PT, R50, 0x10, P1 ;  /* 0x000000103200780c */ /* 0x000fda0000f44270 */
[----:B------:R-:W-:Y:S05]  /*e7e0*/  @!P2 BRA `(.L_x_40) ;  /* 0x000000000004a947 */ /* 0x000fea0003800000 */
[----:B------:R0:W5:Y:S02]  /*e7f0*/  LDG.E.LTC128B R54, desc[UR16][R44.64+0x20] ;  /* 0x000020102c367981 */ /* 0x000164000c1e1920 */
.L_x_40:
[----:B------:R-:W-:Y:S05]  /*e800*/  BSYNC B1 ;  /* 0x0000000000017941 */ /* 0x000fea0003800000 */
.L_x_39:
[----:B-----5:R-:W-:Y:S01]  /*e810*/  FMUL R14, R54, UR22 ;  /* 0x00000016360e7c20 */ /* 0x020fe20008400000 */
[----:B------:R-:W-:Y:S01]  /*e820*/  IMAD.WIDE.U32 R42, R30, 0x7, R42 ;  /* 0x000000071e2a7825 */ /* 0x000fe200078e002a */
[----:B------:R-:W-:Y:S01]  /*e830*/  ISETP.GT.AND P5, PT, R50, 0x11, P1 ;  /* 0x000000113200780c */ /* 0x000fe20000fa4270 */
[----:B------:R-:W-:Y:S02]  /*e840*/  BSSY B1, `(.L_x_41) ;  /* 0x000000f000017945 */ /* 0x000fe40003800000 */
[----:B------:R-:W-:Y:S01]  /*e850*/  FFMA R14, R15, UR21, R14 ;  /* 0x000000150f0e7c23 */ /* 0x000fe2000800000e */
[----:B------:R-:W-:-:S04]  /*e860*/  IMAD.WIDE.U32 R6, R30, 0x7, R6 ;  /* 0x000000071e067825 */ /* 0x000fc800078e0006 */
[----:B------:R4:W-:Y:S02]  /*e870*/  @P2 STG.E desc[UR16][R10.64+0x20], R14 ;  /* 0x0000200e0a002986 */ /* 0x0009e4000c101910 */
[----:B----4-:R-:W-:-:S04]  /*e880*/  IADD3 R10, P2, R42, R30, RZ ;  /* 0x0000001e2a0a7210 */ /* 0x010fc80007f5e0ff */
[----:B------:R-:W-:-:S03]  /*e890*/  IADD3.X R11, R31, R52, R43, P2, !PT ;  /* 0x000000341f0b7210 */ /* 0x000fc600017fe42b */
[----:B------:R-:W-:-:S03]  /*e8a0*/  IMAD.WIDE.U32 R14, R3, R30, R10 ;  /* 0x0000001e030e7225 */ /* 0x000fc600078e000a */
        /* <DEDUP_REMOVED lines=8> */
.L_x_42:
[----:B------:R-:W-:Y:S05]  /*e930*/  BSYNC B1 ;  /* 0x0000000000017941 */ /* 0x000fea0003800000 */
.L_x_41:
        /* <DEDUP_REMOVED lines=9> */
[----:B------:R1:W2:Y:S01]  /*e9d0*/  @P2 LDG.E.LTC128B R54, desc[UR16][R42.64] ;  /* 0x000000102a362981 */ /* 0x0002a2000c1e1920 */
[----:B------:R-:W-:Y:S01]  /*e9e0*/  IADD3 R6, P5, R6, R30, RZ ;  /* 0x0000001e06067210 */ /* 0x000fe20007fbe0ff */
[----:B------:R-:W-:Y:S03]  /*e9f0*/  BSSY B1, `(.L_x_43) ;  /* 0x000000f000017945 */ /* 0x000fe60003800000 */
[----:B------:R-:W-:Y:S01]  /*ea00*/  IADD3.X R7, R7, R31, RZ, P5, !PT ;  /* 0x0000001f07077210 */ /* 0x000fe20002ffe4ff */
[----:B-1----:R-:W-:-:S04]  /*ea10*/  IMAD.WIDE.U32 R42, R32, 0x1c, R12 ;  /* 0x0000001c202a7825 */ /* 0x002fc800078e000c */
[----:B0-----:R-:W-:Y:S02]  /*ea20*/  IMAD.MOV.U32 R16, RZ, RZ, R42 ;  /* 0x000000ffff107224 */ /* 0x001fe400078e002a */
[----:B--2---:R-:W-:-:S04]  /*ea30*/  FMUL R48, R54, UR22 ;  /* 0x0000001636307c20 */ /* 0x004fc80008400000 */
[----:B------:R-:W-:Y:S01]  /*ea40*/  FFMA R48, R17, UR21, R48 ;  /* 0x0000001511307c23 */ /* 0x000fe20008000030 */
[----:B------:R-:W-:Y:S02]  /*ea50*/  IADD3 R17, R53, R43, RZ ;  /* 0x0000002b35117210 */ /* 0x000fe40007ffe0ff */
[----:B------:R-:W-:-:S03]  /*ea60*/  IADD3 R43, P5, R6, R28, RZ ;  /* 0x0000001c062b7210 */ /* 0x000fc60007fbe0ff */
[----:B------:R0:W-:Y:S01]  /*ea70*/  @P2 STG.E desc[UR16][R16.64], R48 ;  /* 0x0000003010002986 */ /* 0x0001e2000c101910 */
[----:B------:R-:W-:Y:S01]  /*ea80*/  ISETP.GT.AND P2, PT, R50, 0x19, P3 ;  /* 0x000000193200780c */ /* 0x000fe20001f44270 */
[----:B0-----:R-:W-:Y:S01]  /*ea90*/  IMAD.X R48, R7, 0x1, R27, P5 ;  /* 0x0000000107307824 */ /* 0x001fe200028e061b */
[----:B------:R-:W-:-:S04]  /*eaa0*/  LEA R42, P5, R43, UR8, 0x2 ;  /* 0x000000082b2a7c11 */ /* 0x000fc8000f8a10ff */
[----:B------:R-:W-:-:S07]  /*eab0*/  LEA.HI.X R43, R43, UR9, R48, 0x2, P5 ;  /* 0x000000092b2b7c11 */ /* 0x000fce000a8f1430 */
[----:B------:R-:W-:Y:S05]  /*eac0*/  @!P2 BRA `(.L_x_44) ;  /* 0x000000000004a947 */ /* 0x000fea0003800000 */
[----:B------:R0:W5:Y:S02]  /*ead0*/  LDG.E.LTC128B R54, desc[UR16][R42.64] ;  /* 0x000000102a367981 */ /* 0x000164000c1e1920 */
.L_x_44:
[----:B------:R-:W-:Y:S05]  /*eae0*/  BSYNC B1 ;  /* 0x0000000000017941 */ /* 0x000fea0003800000 */
.L_x_43:
[----:B------:R-:W-:Y:S01]  /*eaf0*/  IADD3 R12, P5, R12, R55, RZ ;  /* 0x000000370c0c7210 */ /* 0x000fe20007fbe0ff */
[----:B0----5:R-:W-:Y:S01]  /*eb00*/  FMUL R42, R54, UR22 ;  /* 0x00000016362a7c20 */ /* 0x021fe20008400000 */
[----:B------:R-:W-:Y:S01]  /*eb10*/  IMAD.WIDE.U32 R36, R30, 0x7, R36 ;  /* 0x000000071e247825 */ /* 0x000fe200078e0024 */
[----:B------:R-:W-:Y:S01]  /*eb20*/  BSSY B1, `(.L_x_45) ;  /* 0x0000010000017945 */ /* 0x000fe20003800000 */
[----:B------:R-:W-:Y:S02]  /*eb30*/  IADD3.X R13, R13, R33, RZ, P5, !PT ;  /* 0x000000210d0d7210 */ /* 0x000fe40002ffe4ff */
[----:B------:R-:W-:-:S05]  /*eb40*/  FFMA R42, R18, UR21, R42 ;  /* 0x00000015122a7c23 */ /* 0x000fca000800002a */
[----:B------:R0:W-:Y:S01]  /*eb50*/  @P2 STG.E desc[UR16][R12.64], R42 ;  /* 0x0000002a0c002986 */ /* 0x0001e2000c101910 */
[----:B------:R-:W-:-:S04]  /*eb60*/  IADD3 R36, P2, R36, R30, RZ ;  /* 0x0000001e24247210 */ /* 0x000fc80007f5e0ff */
[----:B------:R-:W-:-:S03]  /*eb70*/  IADD3.X R37, R31, R52, R37, P2, !PT ;  /* 0x000000341f257210 */ /* 0x000fc600017fe425 */
[----:B0-----:R-:W-:-:S03]  /*eb80*/  IMAD.WIDE.U32 R42, R3, R30, R36 ;  /* 0x0000001e032a7225 */ /* 0x001fc600078e0024 */
[----:B------:R-:W-:-:S04]  /*eb90*/  IADD3 R48, P2, R34, R42, RZ ;  /* 0x0000002a22307210 */ /* 0x000fc80007f5e0ff */
[----:B------:R-:W-:-:S03]  /*eba0*/  IADD3.X R49, R35, R0, R43, P2, !PT ;  /* 0x0000000023317210 */ /* 0x000fc600017fe42b */
[----:B------:R-:W-:-:S04]  /*ebb0*/  IMAD.WIDE.U32 R48, R2, UR13, R48 ;  /* 0x0000000d02307c25 */ /* 0x000fc8000f8e0030 */
[----:B------:R-:W-:Y:S01]  /*ebc0*/  VIADD R18, R49, UR6 ;  /* 0x0000000631127c36 */ /* 0x000fe20008000000 */
[----:B------:R-:W-:-:S04]  /*ebd0*/  LEA R42, P2, R48, UR8, 0x2 ;  /* 0x00000008302a7c11 */ /* 0x000fc8000f8410ff */
[----:B------:R-:W-:Y:S02]  /*ebe0*/  LEA.HI.X R43, R48, UR9, R18, 0x2, P2 ;  /* 0x00000009302b7c11 */ /* 0x000fe400090f1412 */
[----:B------:R-:W-:-:S13]  /*ebf0*/  ISETP.GT.AND P2, PT, R50, 0x18, P1 ;  /* 0x000000183200780c */ /* 0x000fda0000f44270 */
[----:B------:R-:W-:Y:S05]  /*ec00*/  @!P2 BRA `(.L_x_46) ;  /* 0x000000000004a947 */ /* 0x000fea0003800000 */
[----:B------:R0:W5:Y:S02]  /*ec10*/  LDG.E.LTC128B R54, desc[UR16][R42.64+0x20] ;  /* 0x000020102a367981 */ /* 0x000164000c1e1920 */
.L_x_46:
[----:B------:R-:W-:Y:S05]  /*ec20*/  BSYNC B1 ;  /* 0x0000000000017941 */ /* 0x000fea0003800000 */
.L_x_45:
[----:B-----5:R-:W-:Y:S01]  /*ec30*/  FMUL R18, R54, UR22 ;  /* 0x0000001636127c20 */ /* 0x020fe20008400000 */
[----:B------:R-:W-:Y:S01]  /*ec40*/  IMAD.WIDE.U32 R10, R30, 0x7, R10 ;  /* 0x000000071e0a7825 */ /* 0x000fe200078e000a */
[----:B------:R-:W-:Y:S01]  /*ec50*/  ISETP.GT.AND P5, PT, R50, 0x19, P1 ;  /* 0x000000193200780c */ /* 0x000fe20000fa4270 */
[----:B------:R-:W-:Y:S02]  /*ec60*/  BSSY B1, `(.L_x_47) ;  /* 0x000000f000017945 */ /* 0x000fe40003800000 */
[----:B------:R-:W-:Y:S01]  /*ec70*/  FFMA R18, R19, UR21, R18 ;  /* 0x0000001513127c23 */ /* 0x000fe20008000012 */
[----:B------:R-:W-:-:S04]  /*ec80*/  IMAD.WIDE.U32 R6, R30, 0x7, R6 ;  /* 0x000000071e067825 */ /* 0x000fc800078e0006 */
[----:B------:R1:W-:Y:S01]  /*ec90*/  @P2 STG.E desc[UR16][R16.64+0x20], R18 ;  /* 0x0000201210002986 */ /* 0x0003e2000c101910 */
[----:B------:R-:W-:-:S04]  /*eca0*/  IADD3 R10, P2, R10, R30, RZ ;  /* 0x0000001e0a0a7210 */ /* 0x000fc80007f5e0ff */
[----:B------:R-:W-:-:S03]  /*ecb0*/  IADD3.X R11, R31, R52, R11, P2, !PT ;  /* 0x000000341f0b7210 */ /* 0x000fc600017fe40b */
[----:B-1----:R-:W-:-:S03]  /*ecc0*/  IMAD.WIDE.U32 R16, R3, R30, R10 ;  /* 0x0000001e03107225 */ /* 0x002fc600078e000a */
[----:B------:R-:W-:-:S04]  /*ecd0*/  IADD3 R18, P2, R34, R16, RZ ;  /* 0x0000001022127210 */ /* 0x000fc80007f5e0ff */
[----:B------:R-:W-:-:S03]  /*ece0*/  IADD3.X R19, R35, R0, R17, P2, !PT ;  /* 0x0000000023137210 */ /* 0x000fc600017fe411 */
[----:B------:R-:W-:-:S05]  /*ecf0*/  IMAD.WIDE.U32 R18, R2, UR13, R18 ;  /* 0x0000000d02127c25 */ /* 0x000fca000f8e0012 */
[----:B------:R-:W-:Y:S02]  /*ed00*/  IADD3 R17, R19, UR6, RZ ;  /* 0x0000000613117c10 */ /* 0x000fe4000fffe0ff */
[----:B------:R-:W-:-:S04]  /*ed10*/  LEA R16, P2, R18, UR8, 0x2 ;  /* 0x0000000812107c11 */ /* 0x000fc8000f8410ff */
[----:B------:R-:W-:Y:S01]  /*ed20*/  LEA.HI.X R17, R18, UR9, R17, 0x2, P2 ;  /* 0x0000000912117c11 */ /* 0x000fe200090f1411 */
[----:B------:R-:W-:Y:S08]  /*ed30*/  @!P5 BRA `(.L_x_48) ;  /* 0x000000000004d947 */ /* 0x000ff00003800000 */
[----:B------:R1:W5:Y:S02]  /*ed40*/  LDG.E.LTC128B R54, desc[UR16][R16.64+0x20] ;  /* 0x0000201010367981 */ /* 0x000364000c1e1920 */
.L_x_48:
[----:B------:R-:W-:Y:S05]  /*ed50*/  BSYNC B1 ;  /* 0x0000000000017941 */ /* 0x000fea0003800000 */
.L_x_47:
[----:B------:R-:W-:Y:S02]  /*ed60*/  IMAD.IADD R7, R52, 0x1, R7 ;  /* 0x0000000134077824 */ /* 0x000fe400078e0207 */
[----:B-----5:R-:W-:Y:S01]  /*ed70*/  FMUL R18, R54, UR22 ;  /* 0x0000001636127c20 */ /* 0x020fe20008400000 */
[----:B------:R-:W-:Y:S02]  /*ed80*/  IADD3 R19, P6, R28, R6, RZ ;  /* 0x000000061c137210 */ /* 0x000fe40007fde0ff */
[----:B------:R-:W-:Y:S01]  /*ed90*/  ISETP.GT.AND P2, PT, R50, 0x20, P3 ;  /* 0x000000203200780c */ /* 0x000fe20001f44270 */
[----:B------:R-:W-:Y:S01]  /*eda0*/  FFMA R20, R20, UR21, R18 ;  /* 0x0000001514147c23 */ /* 0x000fe20008000012 */
[----:B------:R-:W-:Y:S02]  /*edb0*/  IADD3.X R48, R7, R27, RZ, P6, !PT ;  /* 0x0000001b07307210 */ /* 0x000fe400037fe4ff */
[C---:B------:R-:W-:Y:S02]  /*edc0*/  LEA R18, P6, R19.reuse, UR8, 0x2 ;  /* 0x0000000813127c11 */ /* 0x040fe4000f8c10ff */
[----:B------:R2:W-:Y:S02]  /*edd0*/  @P5 STG.E desc[UR16][R12.64+0x20], R20 ;  /* 0x000020140c005986 */ /* 0x0005e4000c101910 */
[----:B------:R-:W-:-:S05]  /*ede0*/  LEA.HI.X R19, R19, UR9, R48, 0x2, P6 ;  /* 0x0000000913137c11 */ /* 0x000fca000b0f1430 */
[----:B------:R0:W2:Y:S01]  /*edf0*/  @P2 LDG.E.LTC128B R54, desc[UR16][R18.64] ;  /* 0x0000001012362981 */ /* 0x0000a2000c1e1920 */
[----:B------:R-:W-:Y:S01]  /*ee00*/  IADD3 R6, P5, R6, R30, RZ ;  /* 0x0000001e06067210 */ /* 0x000fe20007fbe0ff */
[----:B------:R-:W-:Y:S03]  /*ee10*/  BSSY B1, `(.L_x_49) ;  /* 0x000000e000017945 */ /* 0x000fe60003800000 */
[----:B------:R-:W-:Y:S01]  /*ee20*/  IADD3.X R7, R7, R31, RZ, P5, !PT ;  /* 0x0000001f07077210 */ /* 0x000fe20002ffe4ff */
[----:B0-----:R-:W-:-:S04]  /*ee30*/  IMAD.WIDE.U32 R18, R32, 0x1c, R12 ;  /* 0x0000001c20127825 */ /* 0x001fc800078e000c */
[----:B------:R-:W-:Y:S02]  /*ee40*/  IMAD.IADD R19, R53, 0x1, R19 ;  /* 0x0000000135137824 */ /* 0x000fe400078e0213 */
[----:B--2---:R-:W-:-:S04]  /*ee50*/  FMUL R20, R54, UR22 ;  /* 0x0000001636147c20 */ /* 0x004fc80008400000 */
[----:B------:R-:W-:-:S05]  /*ee60*/  FFMA R21, R21, UR21, R20 ;  /* 0x0000001515157c23 */ /* 0x000fca0008000014 */
[----:B------:R0:W-:Y:S01]  /*ee70*/  @P2 STG.E desc[UR16][R18.64], R21 ;  /* 0x0000001512002986 */ /* 0x0001e2000c101910 */
[----:B------:R-:W-:Y:S02]  /*ee80*/  ISETP.GT.AND P2, PT, R50, 0x21, P3 ;  /* 0x000000213200780c */ /* 0x000fe40001f44270 */
[----:B0-----:R-:W-:-:S05]  /*ee90*/  IADD3 R21, P5, R6, R28, RZ ;  /* 0x0000001c06157210 */ /* 0x001fca0007fbe0ff */
[----:B------:R-:W-:Y:S01]  /*eea0*/  IMAD.X R48, R7, 0x1, R27, P5 ;  /* 0x0000000107307824 */ /* 0x000fe200028e061b */
[----:B------:R-:W-:-:S04]  /*eeb0*/  LEA R20, P5, R21, UR8, 0x2 ;  /* 0x0000000815147c11 */ /* 0x000fc8000f8a10ff */
[----:B------:R-:W-:Y:S01]  /*eec0*/  LEA.HI.X R21, R21, UR9, R48, 0x2, P5 ;  /* 0x0000000915157c11 */ /* 0x000fe2000a8f1430 */
[----:B------:R-:W-:Y:S08]  /*eed0*/  @!P2 BRA `(.L_x_50) ;  /* 0x000000000004a947 */ /* 0x000ff00003800000 */
[----:B------:R0:W5:Y:S02]  /*eee0*/  LDG.E.LTC128B R54, desc[UR16][R20.64] ;  /* 0x0000001014367981 */ /* 0x000164000c1e1920 */
.L_x_50:
[----:B------:R-:W-:Y:S05]  /*eef0*/  BSYNC B1 ;  /* 0x0000000000017941 */ /* 0x000fea0003800000 */
.L_x_49:
[----:B------:R-:W-:Y:S01]  /*ef00*/  IADD3 R12, P5, R12, R55, RZ ;  /* 0x000000370c0c7210 */ /* 0x000fe20007fbe0ff */
[----:B0----5:R-:W-:Y:S01]  /*ef10*/  FMUL R20, R54, UR22 ;  /* 0x0000001636147c20 */ /* 0x021fe20008400000 */
[----:B------:R-:W-:Y:S01]  /*ef20*/  IMAD.WIDE.U32 R36, R30, 0x7, R36 ;  /* 0x000000071e247825 */ /* 0x000fe200078e0024 */
[----:B------:R-:W-:Y:S01]  /*ef30*/  BSSY B1, `(.L_x_51) ;  /* 0x0000010000017945 */ /* 0x000fe20003800000 */
[----:B------:R-:W-:Y:S02]  /*ef40*/  IADD3.X R13, R13, R33, RZ, P5, !PT ;  /* 0x000000210d0d7210 */ /* 0x000fe40002ffe4ff */
[----:B------:R-:W-:-:S05]  /*ef50*/  FFMA R20, R22, UR21, R20 ;  /* 0x0000001516147c23 */ /* 0x000fca0008000014 */
[----:B------:R0:W-:Y:S02]  /*ef60*/  @P2 STG.E desc[UR16][R12.64], R20 ;  /* 0x000000140c002986 */ /* 0x0001e4000c101910 */
[----:B0-----:R-:W-:-:S04]  /*ef70*/  IADD3 R20, P2, R36, R30, RZ ;  /* 0x0000001e24147210 */ /* 0x001fc80007f5e0ff */
[----:B------:R-:W-:-:S03]  /*ef80*/  IADD3.X R21, R31, R52, R37, P2, !PT ;  /* 0x000000341f157210 */ /* 0x000fc600017fe425 */
[----:B------:R-:W-:-:S03]  /*ef90*/  IMAD.WIDE.U32 R36, R3, R30, R20 ;  /* 0x0000001e03247225 */ /* 0x000fc600078e0014 */
        /* <DEDUP_REMOVED lines=9> */
.L_x_52:
[----:B------:R-:W-:Y:S05]  /*f030*/  BSYNC B1 ;  /* 0x0000000000017941 */ /* 0x000fea0003800000 */
.L_x_51:
        /* <DEDUP_REMOVED lines=9> */
[----:B--2---:R-:W-:-:S03]  /*f0d0*/  IMAD.WIDE.U32 R18, R3, R30, R10 ;  /* 0x0000001e03127225 */ /* 0x004fc600078e000a */
        /* <DEDUP_REMOVED lines=8> */
.L_x_54:
[----:B------:R-:W-:Y:S05]  /*f160*/  BSYNC B1 ;  /* 0x0000000000017941 */ /* 0x000fea0003800000 */
.L_x_53:
[----:B------:R-:W-:Y:S02]  /*f170*/  IMAD.IADD R7, R52, 0x1, R7 ;  /* 0x0000000134077824 */ /* 0x000fe400078e0207 */
[----:B-----5:R-:W-:Y:S01]  /*f180*/  FMUL R22, R54, UR22 ;  /* 0x0000001636167c20 */ /* 0x020fe20008400000 */
[----:B------:R-:W-:Y:S01]  /*f190*/  IADD3 R23, P6, R28, R6, RZ ;  /* 0x000000061c177210 */ /* 0x000fe20007fde0ff */
[----:B------:R-:W-:Y:S01]  /*f1a0*/  IMAD.MOV.U32 R56, RZ, RZ, R54 ;  /* 0x000000ffff387224 */ /* 0x000fe200078e0036 */
[----:B------:R-:W-:Y:S01]  /*f1b0*/  ISETP.GT.AND P2, PT, R50, 0x28, P3 ;  /* 0x000000283200780c */ /* 0x000fe20001f44270 */
[----:B------:R-:W-:Y:S01]  /*f1c0*/  FFMA R152, R152, UR21, R22 ;  /* 0x0000001598987c23 */ /* 0x000fe20008000016 */
[----:B------:R-:W-:Y:S02]  /*f1d0*/  IADD3.X R48, R7, R27, RZ, P6, !PT ;  /* 0x0000001b07307210 */ /* 0x000fe400037fe4ff */
[C---:B------:R-:W-:Y:S02]  /*f1e0*/  LEA R22, P6, R23.reuse, UR8, 0x2 ;  /* 0x0000000817167c11 */ /* 0x040fe4000f8c10ff */
[----:B------:R0:W-:Y:S02]  /*f1f0*/  @P5 STG.E desc[UR16][R12.64+0x20], R152 ;  /* 0x000020980c005986 */ /* 0x0001e4000c101910 */
[----:B------:R-:W-:-:S05]  /*f200*/  LEA.HI.X R23, R23, UR9, R48, 0x2, P6 ;  /* 0x0000000917177c11 */ /* 0x000fca000b0f1430 */
[----:B------:R1:W3:Y:S01]  /*f210*/  @P2 LDG.E.LTC128B R56, desc[UR16][R22.64] ;  /* 0x0000001016382981 */ /* 0x0002e2000c1e1920 */
[----:B------:R-:W-:Y:S01]  /*f220*/  IADD3 R6, P5, R6, R30, RZ ;  /* 0x0000001e06067210 */ /* 0x000fe20007fbe0ff */
[----:B------:R-:W-:Y:S04]  /*f230*/  BSSY B1, `(.L_x_55) ;  /* 0x000000e000017945 */ /* 0x000fe80003800000 */
[----:B------:R-:W-:Y:S01]  /*f240*/  IMAD.X R7, R7, 0x1, R31, P5 ;  /* 0x0000000107077824 */ /* 0x000fe200028e061f */
[----:B------:R-:W-:Y:S01]  /*f250*/  IADD3 R49, P5, R6, R28, RZ ;  /* 0x0000001c06317210 */ /* 0x000fe20007fbe0ff */
[----:B-1----:R-:W-:-:S03]  /*f260*/  IMAD.WIDE.U32 R22, R32, 0x1c, R12 ;  /* 0x0000001c20167825 */ /* 0x002fc600078e000c */
[----:B------:R-:W-:Y:S02]  /*f270*/  IADD3.X R54, R7, R27, RZ, P5, !PT ;  /* 0x0000001b07367210 */ /* 0x000fe40002ffe4ff */
[----:B------:R-:W-:Y:S01]  /*f280*/  IADD3 R23, R53, R23, RZ ;  /* 0x0000001735177210 */ /* 0x000fe20007ffe0ff */
[----:B---3--:R-:W-:-:S04]  /*f290*/  FMUL R48, R56, UR22 ;  /* 0x0000001638307c20 */ /* 0x008fc80008400000 */
[----:B------:R-:W-:Y:S01]  /*f2a0*/  FFMA R153, R153, UR21, R48 ;  /* 0x0000001599997c23 */ /* 0x000fe20008000030 */
[----:B------:R-:W-:-:S04]  /*f2b0*/  LEA R48, P5, R49, UR8, 0x2 ;  /* 0x0000000831307c11 */ /* 0x000fc8000f8a10ff */
[----:B------:R0:W-:Y:S01]  /*f2c0*/  @P2 STG.E desc[UR16][R22.64], R153 ;  /* 0x0000009916002986 */ /* 0x0001e2000c101910 */
[----:B------:R-:W-:Y:S02]  /*f2d0*/  ISETP.GT.AND P2, PT, R50, 0x29, P3 ;  /* 0x000000293200780c */ /* 0x000fe40001f44270 */
[----:B------:R-:W-:-:S11]  /*f2e0*/  LEA.HI.X R49, R49, UR9, R54, 0x2, P5 ;  /* 0x0000000931317c11 */ /* 0x000fd6000a8f1436 */
[----:B0-----:R-:W-:Y:S05]  /*f2f0*/  @!P2 BRA `(.L_x_56) ;  /* 0x000000000004a947 */ /* 0x001fea0003800000 */
[----:B------:R0:W5:Y:S02]  /*f300*/  LDG.E.LTC128B R56, desc[UR16][R48.64] ;  /* 0x0000001030387981 */ /* 0x000164000c1e1920 */
.L_x_56:
[----:B------:R-:W-:Y:S05]  /*f310*/  BSYNC B1 ;  /* 0x0000000000017941 */ /* 0x000fea0003800000 */
.L_x_55:
[----:B------:R-:W-:Y:S01]  /*f320*/  IADD3 R12, P5, R12, R55, RZ ;  /* 0x000000370c0c7210 */ /* 0x000fe20007fbe0ff */
[----:B0----5:R-:W-:Y:S01]  /*f330*/  FMUL R48, R56, UR22 ;  /* 0x0000001638307c20 */ /* 0x021fe20008400000 */
[----:B------:R-:W-:Y:S01]  /*f340*/  IMAD.WIDE.U32 R20, R30, 0x7, R20 ;  /* 0x000000071e147825 */ /* 0x000fe200078e0014 */
[----:B------:R-:W-:Y:S03]  /*f350*/  BSSY B1, `(.L_x_57) ;  /* 0x0000010000017945 */ /* 0x000fe60003800000 */
[----:B------:R-:W-:Y:S01]  /*f360*/  FFMA R48, R154, UR21, R48 ;  /* 0x000000159a307c23 */ /* 0x000fe20008000030 */
[----:B------:R-:W-:-:S05]  /*f370*/  IMAD.X R13, R13, 0x1, R33, P5 ;  /* 0x000000010d0d7824 */ /* 0x000fca00028e0621 */
[----:B------:R0:W-:Y:S01]  /*f380*/  @P2 STG.E desc[UR16][R12.64], R48 ;  /* 0x000000300c002986 */ /* 0x0001e2000c101910 */
[----:B------:R-:W-:-:S04]  /*f390*/  IADD3 R20, P2, R20, R30, RZ ;  /* 0x0000001e14147210 */ /* 0x000fc80007f5e0ff */
[----:B------:R-:W-:-:S03]  /*f3a0*/  IADD3.X R21, R31, R52, R21, P2, !PT ;  /* 0x000000341f157210 */ /* 0x000fc600017fe415 */
[----:B0-----:R-:W-:-:S03]  /*f3b0*/  IMAD.WIDE.U32 R48, R3, R30, R20 ;  /* 0x0000001e03307225 */ /* 0x001fc600078e0014 */
[----:B------:R-:W-:-:S04]  /*f3c0*/  IADD3 R54, P2, R34, R48, RZ ;  /* 0x0000003022367210 */ /* 0x000fc80007f5e0ff */
[----:B------:R-:W-:-:S03]  /*f3d0*/  IADD3.X R55, R35, R0, R49, P2, !PT ;  /* 0x0000000023377210 */ /* 0x000fc600017fe431 */
[----:B------:R-:W-:-:S05]  /*f3e0*/  IMAD.WIDE.U32 R54, R2, UR13, R54 ;  /* 0x0000000d02367c25 */ /* 0x000fca000f8e0036 */
[----:B------:R-:W-:Y:S02]  /*f3f0*/  IADD3 R49, R55, UR6, RZ ;  /* 0x0000000637317c10 */ /* 0x000fe4000fffe0ff */
[----:B------:R-:W-:-:S04]  /*f400*/  LEA R48, P2, R54, UR8, 0x2 ;  /* 0x0000000836307c11 */ /* 0x000fc8000f8410ff */
[----:B------:R-:W-:Y:S02]  /*f410*/  LEA.HI.X R49, R54, UR9, R49, 0x2, P2 ;  /* 0x0000000936317c11 */ /* 0x000fe400090f1431 */
[----:B------:R-:W-:-:S13]  /*f420*/  ISETP.GT.AND P2, PT, R50, 0x28, P1 ;  /* 0x000000283200780c */ /* 0x000fda0000f44270 */
[----:B------:R-:W-:Y:S05]  /*f430*/  @!P2 BRA `(.L_x_58) ;  /* 0x000000000004a947 */ /* 0x000fea0003800000 */
[----:B------:R0:W5:Y:S02]  /*f440*/  LDG.E.LTC128B R56, desc[UR16][R48.64+0x20] ;  /* 0x0000201030387981 */ /* 0x000164000c1e1920 */
.L_x_58:
[----:B------:R-:W-:Y:S05]  /*f450*/  BSYNC B1 ;  /* 0x0000000000017941 */ /* 0x000fea0003800000 */
.L_x_57:
        /* <DEDUP_REMOVED lines=18> */
.L_x_60:
[----:B------:R-:W-:Y:S05]  /*f580*/  BSYNC B1 ;  /* 0x0000000000017941 */ /* 0x000fea0003800000 */
.L_x_59:
[----:B------:R-:W-:Y:S01]  /*f590*/  IADD3 R7, R52, R7, RZ ;  /* 0x0000000734077210 */ /* 0x000fe20007ffe0ff */
[----:B-----5:R-:W-:Y:S01]  /*f5a0*/  FMUL R54, R56, UR22 ;  /* 0x0000001638367c20 */ /* 0x020fe20008400000 */
[----:B------:R-:W-:Y:S02]  /*f5b0*/  IADD3 R55, P6, R28, R6, RZ ;  /* 0x000000061c377210 */ /* 0x000fe40007fde0ff */
[----:B------:R-:W-:Y:S01]  /*f5c0*/  ISETP.GT.AND P2, PT, R50, 0x30, P3 ;  /* 0x000000303200780c */ /* 0x000fe20001f44270 */
[----:B------:R-:W-:Y:S01]  /*f5d0*/  FFMA R156, R156, UR21, R54 ;  /* 0x000000159c9c7c23 */ /* 0x000fe20008000036 */
[----:B------:R-:W-:Y:S01]  /*f5e0*/  MOV R60, R56 ;  /* 0x00000038003c7202 */ /* 0x000fe20000000f00 */
[----:B------:R-:W-:Y:S01]  /*f5f0*/  IMAD.X R57, R7, 0x1, R27, P6 ;  /* 0x0000000107397824 */ /* 0x000fe200030e061b */
[C---:B------:R-:W-:Y:S02]  /*f600*/  LEA R54, P6, R55.reuse, UR8, 0x2 ;  /* 0x0000000837367c11 */ /* 0x040fe4000f8c10ff */
[----:B------:R3:W-:Y:S02]  /*f610*/  @P5 STG.E desc[UR16][R12.64+0x20], R156 ;  /* 0x0000209c0c005986 */ /* 0x0007e4000c101910 */
[----:B------:R-:W-:-:S05]  /*f620*/  LEA.HI.X R55, R55, UR9, R57, 0x2, P6 ;  /* 0x0000000937377c11 */ /* 0x000fca000b0f1439 */
[----:B------:R0:W2:Y:S01]  /*f630*/  @P2 LDG.E.LTC128B R60, desc[UR16][R54.64] ;  /* 0x00000010363c2981 */ /* 0x0000a2000c1e1920 */
[----:B------:R-:W-:Y:S01]  /*f640*/  IADD3 R6, P5, R6, R30, RZ ;  /* 0x0000001e06067210 */ /* 0x000fe20007fbe0ff */
[----:B------:R-:W-:Y:S03]  /*f650*/  BSSY B1, `(.L_x_61) ;  /* 0x000000e000017945 */ /* 0x000fe60003800000 */
[----:B------:R-:W-:Y:S02]  /*f660*/  IADD3.X R7, R7, R31, RZ, P5, !PT ;  /* 0x0000001f07077210 */ /* 0x000fe40002ffe4ff */
[----:B------:R-:W-:Y:S01]  /*f670*/  IADD3 R57, P5, R6, R28, RZ ;  /* 0x0000001c06397210 */ /* 0x000fe20007fbe0ff */
[----:B0-----:R-:W-:-:S04]  /*f680*/  IMAD.WIDE.U32 R54, R32, 0x1c, R12 ;  /* 0x0000001c20367825 */ /* 0x001fc800078e000c */
[----:B------:R-:W-:Y:S02]  /*f690*/  IMAD.IADD R55, R53, 0x1, R55 ;  /* 0x0000000135377824 */ /* 0x000fe400078e0237 */
[----:B------:R-:W-:Y:S02]  /*f6a0*/  IMAD.X R58, R7, 0x1, R27, P5 ;  /* 0x00000001073a7824 */ /* 0x000fe400028e061b */
[----:B--2---:R-:W-:-:S04]  /*f6b0*/  FMUL R56, R60, UR22 ;  /* 0x000000163c387c20 */ /* 0x004fc80008400000 */
[----:B------:R-:W-:Y:S01]  /*f6c0*/  FFMA R157, R157, UR21, R56 ;  /* 0x000000159d9d7c23 */ /* 0x000fe20008000038 */
[----:B------:R-:W-:-:S04]  /*f6d0*/  LEA R56, P5, R57, UR8, 0x2 ;  /* 0x0000000839387c11 */ /* 0x000fc8000f8a10ff */
[----:B------:R3:W-:Y:S01]  /*f6e0*/  @P2 STG.E desc[UR16][R54.64], R157 ;  /* 0x0000009d36002986 */ /* 0x0007e2000c101910 */
[----:B------:R-:W-:Y:S02]  /*f6f0*/  ISETP.GT.AND P2, PT, R50, 0x31, P3 ;  /* 0x000000313200780c */ /* 0x000fe40001f44270 */
[----:B------:R-:W-:-:S11]  /*f700*/  LEA.HI.X R57, R57, UR9, R58, 0x2, P5 ;  /* 0x0000000939397c11 */ /* 0x000fd6000a8f143a */
[----:B---3--:R-:W-:Y:S05]  /*f710*/  @!P2 BRA `(.L_x_62) ;  /* 0x000000000004a947 */ /* 0x008fea0003800000 */
[----:B------:R0:W5:Y:S02]  /*f720*/  LDG.E.LTC128B R60, desc[UR16][R56.64] ;  /* 0x00000010383c7981 */ /* 0x000164000c1e1920 */
.L_x_62:
[----:B------:R-:W-:Y:S05]  /*f730*/  BSYNC B1 ;  /* 0x0000000000017941 */ /* 0x000fea0003800000 */
.L_x_61:
[----:B------:R-:W-:Y:S01]  /*f740*/  SHF.L.U32 R157, R32, 0x5, RZ ;  /* 0x00000005209d7819 */ /* 0x000fe200000006ff */
[----:B0----5:R-:W-:Y:S01]  /*f750*/  FMUL R56, R60, UR22 ;  /* 0x000000163c387c20 */ /* 0x021fe20008400000 */
[----:B------:R-:W-:Y:S01]  /*f760*/  IMAD.WIDE.U32 R20, R30, 0x7, R20 ;  /* 0x000000071e147825 */ /* 0x000fe200078e0014 */
[----:B------:R-:W-:Y:S01]  /*f770*/  BSSY B1, `(.L_x_63) ;  /* 0x0000011000017945 */ /* 0x000fe20003800000 */
[----:B------:R-:W-:Y:S02]  /*f780*/  IADD3 R12, P5, R12, R157, RZ ;  /* 0x0000009d0c0c7210 */ /* 0x000fe40007fbe0ff */
[----:B------:R-:W-:-:S03]  /*f790*/  FFMA R56, R158, UR21, R56 ;  /* 0x000000159e387c23 */ /* 0x000fc60008000038 */
        /* <DEDUP_REMOVED lines=14> */
.L_x_64:
[----:B------:R-:W-:Y:S05]  /*f880*/  BSYNC B1 ;  /* 0x0000000000017941 */ /* 0x000fea0003800000 */
.L_x_63:
        /* <DEDUP_REMOVED lines=18> */
.L_x_66:
[----:B------:R-:W-:Y:S05]  /*f9b0*/  BSYNC B1 ;  /* 0x0000000000017941 */ /* 0x000fea0003800000 */
.L_x_65:
        /* <DEDUP_REMOVED lines=10> */
[----:B------:R0:W4:Y:S01]  /*fa60*/  @P2 LDG.E.LTC128B R64, desc[UR16][R58.64] ;  /* 0x000000103a402981 */ /* 0x000122000c1e1920 */
[----:B------:R-:W-:Y:S01]  /*fa70*/  IADD3 R6, P5, R6, R30, RZ ;  /* 0x0000001e06067210 */ /* 0x000fe20007fbe0ff */
[----:B------:R-:W-:Y:S03]  /*fa80*/  BSSY B1, `(.L_x_67) ;  /* 0x000000e000017945 */ /* 0x000fe60003800000 */
[----:B------:R-:W-:Y:S02]  /*fa90*/  IADD3.X R7, R7, R31, RZ, P5, !PT ;  /* 0x0000001f07077210 */ /* 0x000fe40002ffe4ff */
[----:B------:R-:W-:Y:S01]  /*faa0*/  IADD3 R61, P5, R6, R28, RZ ;  /* 0x0000001c063d7210 */ /* 0x000fe20007fbe0ff */
[----:B0-----:R-:W-:-:S04]  /*fab0*/  IMAD.WIDE.U32 R58, R32, 0x1c, R12 ;  /* 0x0000001c203a7825 */ /* 0x001fc800078e000c */
[----:B------:R-:W-:Y:S02]  /*fac0*/  IMAD.IADD R59, R53, 0x1, R59 ;  /* 0x00000001353b7824 */ /* 0x000fe400078e023b */
[----:B------:R-:W-:Y:S02]  /*fad0*/  IMAD.X R62, R7, 0x1, R27, P5 ;  /* 0x00000001073e7824 */ /* 0x000fe400028e061b */
[----:B----4-:R-:W-:-:S04]  /*fae0*/  FMUL R60, R64, UR22 ;  /* 0x00000016403c7c20 */ /* 0x010fc80008400000 */
[----:B------:R-:W-:Y:S01]  /*faf0*/  FFMA R161, R161, UR21, R60 ;  /* 0x00000015a1a17c23 */ /* 0x000fe2000800003c */
[----:B------:R-:W-:-:S04]  /*fb00*/  LEA R60, P5, R61, UR8, 0x2 ;  /* 0x000000083d3c7c11 */ /* 0x000fc8000f8a10ff */
[----:B------:R3:W-:Y:S01]  /*fb10*/  @P2 STG.E desc[UR16][R58.64], R161 ;  /* 0x000000a13a002986 */ /* 0x0007e2000c101910 */
[----:B------:R-:W-:Y:S02]  /*fb20*/  ISETP.GT.AND P2, PT, R50, 0x39, P3 ;  /* 0x000000393200780c */ /* 0x000fe40001f44270 */
[----:B------:R-:W-:-:S11]  /*fb30*/  LEA.HI.X R61, R61, UR9, R62, 0x2, P5 ;  /* 0x000000093d3d7c11 */ /* 0x000fd6000a8f143e */
[----:B---3--:R-:W-:Y:S05]  /*fb40*/  @!P2 BRA `(.L_x_68) ;  /* 0x000000000004a947 */ /* 0x008fea0003800000 */
[----:B------:R0:W5:Y:S02]  /*fb50*/  LDG.E.LTC128B R64, desc[UR16][R60.64] ;  /* 0x000000103c407981 */ /* 0x000164000c1e1920 */
.L_x_68:
[----:B------:R-:W-:Y:S05]  /*fb60*/  BSYNC B1 ;  /* 0x0000000000017941 */ /* 0x000fea0003800000 */
.L_x_67:
        /* <DEDUP_REMOVED lines=19> */
.L_x_70:
[----:B------:R-:W-:Y:S05]  /*fca0*/  BSYNC B1 ;  /* 0x0000000000017941 */ /* 0x000fea0003800000 */
.L_x_69:
        /* <DEDUP_REMOVED lines=9> */
[----:B---3--:R-:W-:-:S03]  /*fd40*/  IMAD.WIDE.U32 R58, R3, R30, R10 ;  /* 0x0000001e033a7225 */ /* 0x008fc600078e000a */
        /* <DEDUP_REMOVED lines=8> */
.L_x_72:
[----:B------:R-:W-:Y:S05]  /*fdd0*/  BSYNC B1 ;  /* 0x0000000000017941 */ /* 0x000fea0003800000 */
.L_x_71:
        /* <DEDUP_REMOVED lines=12> */
[----:B------:R-:W-:Y:S04]  /*fea0*/  BSSY B1, `(.L_x_73) ;  /* 0x000000e000017945 */ /* 0x000fe80003800000 */
[----:B------:R-:W-:Y:S01]  /*feb0*/  IMAD.X R7, R7, 0x1, R31, P5 ;  /* 0x0000000107077824 */ /* 0x000fe200028e061f */
[----:B------:R-:W-:Y:S01]  /*fec0*/  IADD3 R65, P5, R6, R28, RZ ;  /* 0x0000001c06417210 */ /* 0x000fe20007fbe0ff */
[----:B0-----:R-:W-:-:S03]  /*fed0*/  IMAD.WIDE.U32 R62, R32, 0x1c, R12 ;  /* 0x0000001c203e7825 */ /* 0x001fc600078e000c */
[----:B------:R-:W-:Y:S02]  /*fee0*/  IADD3.X R66, R7, R27, RZ, P5, !PT ;  /* 0x0000001b07427210 */ /* 0x000fe40002ffe4ff */
[----:B------:R-:W-:Y:S01]  /*fef0*/  IADD3 R63, R53, R63, RZ ;  /* 0x0000003f353f7210 */ /* 0x000fe20007ffe0ff */
[----:B--2---:R-:W-:-:S04]  /*ff00*/  FMUL R64, R68, UR22 ;  /* 0x0000001644407c20 */ /* 0x004fc80008400000 */
[----:B------:R-:W-:Y:S01]  /*ff10*/  FFMA R165, R165, UR21, R64 ;  /* 0x00000015a5a57c23 */ /* 0x000fe20008000040 */
[----:B------:R-:W-:-:S04]  /*ff20*/  LEA R64, P5, R65, UR8, 0x2 ;  /* 0x0000000841407c11 */ /* 0x000fc8000f8a10ff */
[----:B------:R4:W-:Y:S01]  /*ff30*/  @P2 STG.E desc[UR16][R62.64], R165 ;  /* 0x000000a53e002986 */ /* 0x0009e2000c101910 */
[----:B------:R-:W-:Y:S02]  /*ff40*/  ISETP.GT.AND P2, PT, R50, 0x41, P3 ;  /* 0x000000413200780c */ /* 0x000fe40001f44270 */
[----:B------:R-:W-:-:S11]  /*ff50*/  LEA.HI.X R65, R65, UR9, R66, 0x2, P5 ;  /* 0x0000000941417c11 */ /* 0x000fd6000a8f1442 */
[----:B----4-:R-:W-:Y:S05]  /*ff60*/  @!P2 BRA `(.L_x_74) ;  /* 0x000000000004a947 */ /* 0x010fea0003800000 */
[----:B------:R0:W5:Y:S02]  /*ff70*/  LDG.E.LTC128B R68, desc[UR16][R64.64] ;  /* 0x0000001040447981 */ /* 0x000164000c1e1920 */
.L_x_74:
[----:B------:R-:W-:Y:S05]  /*ff80*/  BSYNC B1 ;  /* 0x0000000000017941 */ /* 0x000fea0003800000 */
.L_x_73:
        /* <DEDUP_REMOVED lines=19> */
.L_x_76:
[----:B------:R-:W-:Y:S05]  /*100c0*/  BSYNC B1 ;  /* 0x0000000000017941 */ /* 0x000fea0003800000 */
.L_x_75:
        /* <DEDUP_REMOVED lines=18> */
.L_x_78:
[----:B------:R-:W-:Y:S05]  /*101f0*/  BSYNC B1 ;  /* 0x0000000000017941 */ /* 0x000fea0003800000 */
.L_x_77:
        /* <DEDUP_REMOVED lines=10> */
[----:B------:R0:W3:Y:S01]  /*102a0*/  @P2 LDG.E.LTC128B R72, desc[UR16][R66.64] ;  /* 0x0000001042482981 */ /* 0x0000e2000c1e1920 */
[----:B------:R-:W-:Y:S01]  /*102b0*/  IADD3 R6, P5, R6, R30, RZ ;  /* 0x0000001e06067210 */ /* 0x000fe20007fbe0ff */
[----:B------:R-:W-:Y:S03]  /*102c0*/  BSSY B1, `(.L_x_79) ;  /* 0x000000e000017945 */ /* 0x000fe60003800000 */
[----:B------:R-:W-:Y:S02]  /*102d0*/  IADD3.X R7, R7, R31, RZ, P5, !PT ;  /* 0x0000001f07077210 */ /* 0x000fe40002ffe4ff */
[----:B------:R-:W-:Y:S01]  /*102e0*/  IADD3 R69, P5, R6, R28, RZ ;  /* 0x0000001c06457210 */ /* 0x000fe20007fbe0ff */
[----:B0-----:R-:W-:-:S04]  /*102f0*/  IMAD.WIDE.U32 R66, R32, 0x1c, R12 ;  /* 0x0000001c20427825 */ /* 0x001fc800078e000c */
[----:B------:R-:W-:Y:S02]  /*10300*/  IMAD.IADD R67, R53, 0x1, R67 ;  /* 0x0000000135437824 */ /* 0x000fe400078e0243 */
[----:B------:R-:W-:Y:S02]  /*10310*/  IMAD.X R70, R7, 0x1, R27, P5 ;  /* 0x0000000107467824 */ /* 0x000fe400028e061b */
[----:B---3--:R-:W-:-:S04]  /*10320*/  FMUL R68, R72, UR22 ;  /* 0x0000001648447c20 */ /* 0x008fc80008400000 */
[----:B------:R-:W-:Y:S01]  /*10330*/  FFMA R169, R169, UR21, R68 ;  /* 0x00000015a9a97c23 */ /* 0x000fe20008000044 */
[----:B------:R-:W-:-:S04]  /*10340*/  LEA R68, P5, R69, UR8, 0x2 ;  /* 0x0000000845447c11 */ /* 0x000fc8000f8a10ff */
[----:B------:R4:W-:Y:S01]  /*10350*/  @P2 STG.E desc[UR16][R66.64], R169 ;  /* 0x000000a942002986 */ /* 0x0009e2000c101910 */
[----:B------:R-:W-:Y:S02]  /*10360*/  ISETP.GT.AND P2, PT, R50, 0x49, P3 ;  /* 0x000000493200780c */ /* 0x000fe40001f44270 */
[----:B------:R-:W-:-:S11]  /*10370*/  LEA.HI.X R69, R69, UR9, R70, 0x2, P5 ;  /* 0x0000000945457c11 */ /* 0x000fd6000a8f1446 */
[----:B----4-:R-:W-:Y:S05]  /*10380*/  @!P2 BRA `(.L_x_80) ;  /* 0x000000000004a947 */ /* 0x010fea0003800000 */
[----:B------:R0:W5:Y:S02]  /*10390*/  LDG.E.LTC128B R72, desc[UR16][R68.64] ;  /* 0x0000001044487981 */ /* 0x000164000c1e1920 */
.L_x_80:
[----:B------:R-:W-:Y:S05]  /*103a0*/  BSYNC B1 ;  /* 0x0000000000017941 */ /* 0x000fea0003800000 */
.L_x_79:
        /* <DEDUP_REMOVED lines=19> */
.L_x_82:
[----:B------:R-:W-:Y:S05]  /*104e0*/  BSYNC B1 ;  /* 0x0000000000017941 */ /* 0x000fea0003800000 */
.L_x_81:
        /* <DEDUP_REMOVED lines=18> */
.L_x_84:
[----:B------:R-:W-:Y:S05]  /*10610*/  BSYNC B1 ;  /* 0x0000000000017941 */ /* 0x000fea0003800000 */
.L_x_83:
        /* <DEDUP_REMOVED lines=26> */
.L_x_86:
[----:B------:R-:W-:Y:S05]  /*107c0*/  BSYNC B1 ;  /* 0x0000000000017941 */ /* 0x000fea0003800000 */
.L_x_85:
        /* <DEDUP_REMOVED lines=19> */
.L_x_88:
[----:B------:R-:W-:Y:S05]  /*10900*/  BSYNC B1 ;  /* 0x0000000000017941 */ /* 0x000fea0003800000 */
.L_x_87:
        /* <DEDUP_REMOVED lines=18> */
.L_x_90:
[----:B------:R-:W-:Y:S05]  /*10a30*/  BSYNC B1 ;  /* 0x0000000000017941 */ /* 0x000fea0003800000 */
.L_x_89:
        /* <DEDUP_REMOVED lines=26> */
.L_x_92:
[----:B------:R-:W-:Y:S05]  /*10be0*/  BSYNC B1 ;  /* 0x0000000000017941 */ /* 0x000fea0003800000 */
.L_x_91:
        /* <DEDUP_REMOVED lines=19> */
.L_x_94:
[----:B------:R-:W-:Y:S05]  /*10d20*/  BSYNC B1 ;  /* 0x0000000000017941 */ /* 0x000fea0003800000 */
.L_x_93:
        /* <DEDUP_REMOVED lines=18> */
.L_x_96:
[----:B------:R-:W-:Y:S05]  /*10e50*/  BSYNC B1 ;  /* 0x0000000000017941 */ /* 0x000fea0003800000 */
.L_x_95:
        /* <DEDUP_REMOVED lines=26> */
.L_x_98:
[----:B------:R-:W-:Y:S05]  /*11000*/  BSYNC B1 ;  /* 0x0000000000017941 */ /* 0x000fea0003800000 */
.L_x_97:
        /* <DEDUP_REMOVED lines=19> */
.L_x_100:
[----:B------:R-:W-:Y:S05]  /*11140*/  BSYNC B1 ;  /* 0x0000000000017941 */ /* 0x000fea0003800000 */
.L_x_99:
        /* <DEDUP_REMOVED lines=18> */
.L_x_102:
[----:B------:R-:W-:Y:S05]  /*11270*/  BSYNC B1 ;  /* 0x0000000000017941 */ /* 0x000fea0003800000 */
.L_x_101:
        /* <DEDUP_REMOVED lines=26> */
.L_x_104:
[----:B------:R-:W-:Y:S05]  /*11420*/  BSYNC B1 ;  /* 0x0000000000017941 */ /* 0x000fea0003800000 */
.L_x_103:
        /* <DEDUP_REMOVED lines=19> */
.L_x_106:
[----:B------:R-:W-:Y:S05]  /*11560*/  BSYNC B1 ;  /* 0x0000000000017941 */ /* 0x000fea0003800000 */
.L_x_105:
        /* <DEDUP_REMOVED lines=18> */
.L_x_108:
[----:B------:R-:W-:Y:S05]  /*11690*/  BSYNC B1 ;  /* 0x0000000000017941 */ /* 0x000fea0003800000 */
.L_x_107:
        /* <DEDUP_REMOVED lines=26> */
.L_x_110:
[----:B------:R-:W-:Y:S05]  /*11840*/  BSYNC B1 ;  /* 0x0000000000017941 */ /* 0x000fea0003800000 */
.L_x_109:
        /* <DEDUP_REMOVED lines=19> */
.L_x_112:
[----:B------:R-:W-:Y:S05]  /*11980*/  BSYNC B1 ;  /* 0x0000000000017941 */ /* 0x000fea0003800000 */
.L_x_111:
        /* <DEDUP_REMOVED lines=18> */
.L_x_114:
[----:B------:R-:W-:Y:S05]  /*11ab0*/  BSYNC B1 ;  /* 0x0000000000017941 */ /* 0x000fea0003800000 */
.L_x_113:
        /* <DEDUP_REMOVED lines=26> */
.L_x_116:
[----:B------:R-:W-:Y:S05]  /*11c60*/  BSYNC B1 ;  /* 0x0000000000017941 */ /* 0x000fea0003800000 */
.L_x_115:
        /* <DEDUP_REMOVED lines=19> */
.L_x_118:
[----:B------:R-:W-:Y:S05]  /*11da0*/  BSYNC B1 ;  /* 0x0000000000017941 */ /* 0x000fea0003800000 */
.L_x_117:
        /* <DEDUP_REMOVED lines=18> */
.L_x_120:
[----:B------:R-:W-:Y:S05]  /*11ed0*/  BSYNC B1 ;  /* 0x0000000000017941 */ /* 0x000fea0003800000 */
.L_x_119:
        /* <DEDUP_REMOVED lines=26> */
.L_x_122:
[----:B------:R-:W-:Y:S05]  /*12080*/  BSYNC B1 ;  /* 0x0000000000017941 */ /* 0x000fea0003800000 */
.L_x_121:
        /* <DEDUP_REMOVED lines=19> */
.L_x_124:
[----:B------:R-:W-:Y:S05]  /*121c0*/  BSYNC B1 ;  /* 0x0000000000017941 */ /* 0x000fea0003800000 */
.L_x_123:
        /* <DEDUP_REMOVED lines=18> */
.L_x_126:
[----:B------:R-:W-:Y:S05]  /*122f0*/  BSYNC B1 ;  /* 0x0000000000017941 */ /* 0x000fea0003800000 */
.L_x_125:
        /* <DEDUP_REMOVED lines=26> */
.L_x_128:
[----:B------:R-:W-:Y:S05]  /*124a0*/  BSYNC B1 ;  /* 0x0000000000017941 */ /* 0x000fea0003800000 */
.L_x_127:
        /* <DEDUP_REMOVED lines=19> */
.L_x_130:
[----:B------:R-:W-:Y:S05]  /*125e0*/  BSYNC B1 ;  /* 0x0000000000017941 */ /* 0x000fea0003800000 */
.L_x_129:
        /* <DEDUP_REMOVED lines=18> */
.L_x_132:
[----:B------:R-:W-:Y:S05]  /*12710*/  BSYNC B1 ;  /* 0x0000000000017941 */ /* 0x000fea0003800000 */
.L_x_131:
        /* <DEDUP_REMOVED lines=26> */
.L_x_134:
[----:B------:R-:W-:Y:S05]  /*128c0*/  BSYNC B1 ;  /* 0x0000000000017941 */ /* 0x000fea0003800000 */
.L_x_133:
        /* <DEDUP_REMOVED lines=19> */
.L_x_136:
[----:B------:R-:W-:Y:S05]  /*12a00*/  BSYNC B1 ;  /* 0x0000000000017941 */ /* 0x000fea0003800000 */
.L_x_135:
        /* <DEDUP_REMOVED lines=18> */
.L_x_138:
[----:B------:R-:W-:Y:S05]  /*12b30*/  BSYNC B1 ;  /* 0x0000000000017941 */ /* 0x000fea0003800000 */
.L_x_137:
        /* <DEDUP_REMOVED lines=26> */
.L_x_140:
[----:B------:R-:W-:Y:S05]  /*12ce0*/  BSYNC B1 ;  /* 0x0000000000017941 */ /* 0x000fea0003800000 */
.L_x_139:
        /* <DEDUP_REMOVED lines=19> */
.L_x_142:
[----:B------:R-:W-:Y:S05]  /*12e20*/  BSYNC B1 ;  /* 0x0000000000017941 */ /* 0x000fea0003800000 */
.L_x_141:
        /* <DEDUP_REMOVED lines=18> */
.L_x_144:
[----:B------:R-:W-:Y:S05]  /*12f50*/  BSYNC B1 ;  /* 0x0000000000017941 */ /* 0x000fea0003800000 */
.L_x_143:
        /* <DEDUP_REMOVED lines=26> */
.L_x_146:
[----:B------:R-:W-:Y:S05]  /*13100*/  BSYNC B1 ;  /* 0x0000000000017941 */ /* 0x000fea0003800000 */
.L_x_145:
        /* <DEDUP_REMOVED lines=19> */
.L_x_148:
[----:B------:R-:W-:Y:S05]  /*13240*/  BSYNC B1 ;  /* 0x0000000000017941 */ /* 0x000fea0003800000 */
.L_x_147:
        /* <DEDUP_REMOVED lines=18> */
.L_x_150:
[----:B------:R-:W-:Y:S05]  /*13370*/  BSYNC B1 ;  /* 0x0000000000017941 */ /* 0x000fea0003800000 */
.L_x_149:
        /* <DEDUP_REMOVED lines=26> */
.L_x_152:
[----:B------:R-:W-:Y:S05]  /*13520*/  BSYNC B1 ;  /* 0x0000000000017941 */ /* 0x000fea0003800000 */
.L_x_151:
        /* <DEDUP_REMOVED lines=19> */
.L_x_154:
[----:B------:R-:W-:Y:S05]  /*13660*/  BSYNC B1 ;  /* 0x0000000000017941 */ /* 0x000fea0003800000 */
.L_x_153:
        /* <DEDUP_REMOVED lines=18> */
.L_x_156:
[----:B------:R-:W-:Y:S05]  /*13790*/  BSYNC B1 ;  /* 0x0000000000017941 */ /* 0x000fea0003800000 */
.L_x_155:
        /* <DEDUP_REMOVED lines=26> */
.L_x_158:
[----:B------:R-:W-:Y:S05]  /*13940*/  BSYNC B1 ;  /* 0x0000000000017941 */ /* 0x000fea0003800000 */
.L_x_157:
        /* <DEDUP_REMOVED lines=19> */
.L_x_160:
[----:B------:R-:W-:Y:S05]  /*13a80*/  BSYNC B1 ;  /* 0x0000000000017941 */ /* 0x000fea0003800000 */
.L_x_159:
        /* <DEDUP_REMOVED lines=18> */
.L_x_162:
[----:B------:R-:W-:Y:S05]  /*13bb0*/  BSYNC B1 ;  /* 0x0000000000017941 */ /* 0x000fea0003800000 */
.L_x_161:
        /* <DEDUP_REMOVED lines=26> */
.L_x_164:
[----:B------:R-:W-:Y:S05]  /*13d60*/  BSYNC B1 ;  /* 0x0000000000017941 */ /* 0x000fea0003800000 */
.L_x_163:
        /* <DEDUP_REMOVED lines=19> */
.L_x_166:
[----:B------:R-:W-:Y:S05]  /*13ea0*/  BSYNC B1 ;  /* 0x0000000000017941 */ /* 0x000fea0003800000 */
.L_x_165:
        /* <DEDUP_REMOVED lines=18> */
.L_x_168:
[----:B------:R-:W-:Y:S05]  /*13fd0*/  BSYNC B1 ;  /* 0x0000000000017941 */ /* 0x000fea0003800000 */
.L_x_167:
        /* <DEDUP_REMOVED lines=26> */
.L_x_170:
[----:B------:R-:W-:Y:S05]  /*14180*/  BSYNC B1 ;  /* 0x0000000000017941 */ /* 0x000fea0003800000 */
.L_x_169:
        /* <DEDUP_REMOVED lines=19> */
.L_x_172:
[----:B------:R-:W-:Y:S05]  /*142c0*/  BSYNC B1 ;  /* 0x0000000000017941 */ /* 0x000fea0003800000 */
.L_x_171:
        /* <DEDUP_REMOVED lines=18> */
.L_x_174:
[----:B------:R-:W-:Y:S05]  /*143f0*/  BSYNC B1 ;  /* 0x0000000000017941 */ /* 0x000fea0003800000 */
.L_x_173:
        /* <DEDUP_REMOVED lines=26> */
.L_x_176:
[----:B------:R-:W-:Y:S05]  /*145a0*/  BSYNC B1 ;  /* 0x0000000000017941 */ /* 0x000fea0003800000 */
.L_x_175:
        /* <DEDUP_REMOVED lines=19> */
.L_x_178:
[----:B------:R-:W-:Y:S05]  /*146e0*/  BSYNC B1 ;  /* 0x0000000000017941 */ /* 0x000fea0003800000 */
.L_x_177:
        /* <DEDUP_REMOVED lines=18> */
.L_x_180:
[----:B------:R-:W-:Y:S05]  /*14810*/  BSYNC B1 ;  /* 0x0000000000017941 */ /* 0x000fea0003800000 */
.L_x_179:
        /* <DEDUP_REMOVED lines=26> */
.L_x_182:
[----:B------:R-:W-:Y:S05]  /*149c0*/  BSYNC B1 ;  /* 0x0000000000017941 */ /* 0x000fea0003800000 */
.L_x_181:
[----:B0-----:R-:W2:Y:S01]  /*149d0*/  LDL.LU R137, [R1+0x200] ;  /* 0x0002000001897983 */ /* 0x001ea20000300800 */
[----:B------:R-:W-:Y:S01]  /*149e0*/  IADD3 R12, P5, R12, R157, RZ ;  /* 0x0000009d0c0c7210 */ /* 0x000fe20007fbe0ff */
[----:B-----5:R-:W-:Y:S01]  /*149f0*/  FMUL R136, R140, UR22 ;  /* 0x000000168c887c20 */ /* 0x020fe20008400000 */
[----:B------:R-:W-:Y:S01]  /*14a00*/  IMAD.WIDE.U32 R20, R30, 0x7, R20 ;  /* 0x000000071e147825 */ /* 0x000fe200078e0014 */
[----:B------:R-:W-:Y:S03]  /*14a10*/  BSSY B1, `(.L_x_183) ;  /* 0x0000010000017945 */ /* 0x000fe60003800000 */
[----:B------:R-:W-:Y:S02]  /*14a20*/  IMAD.X R13, R13, 0x1, R33, P5 ;  /* 0x000000010d0d7824 */ /* 0x000fe400028e0621 */
[----:B--2---:R-:W-:-:S05]  /*14a30*/  FFMA R136, R137, UR21, R136 ;  /* 0x0000001589887c23 */ /* 0x004fca0008000088 */
        /* <DEDUP_REMOVED lines=13> */
.L_x_184:
[----:B------:R-:W-:Y:S05]  /*14b10*/  BSYNC B1 ;  /* 0x0000000000017941 */ /* 0x000fea0003800000 */
.L_x_183:
[----:B------:R-:W2:Y:S01]  /*14b20*/  LDL.LU R139, [R1+0x204] ;  /* 0x00020400018b7983 */ /* 0x000ea20000300800 */
[----:B-----5:R-:W-:Y:S01]  /*14b30*/  FMUL R138, R140, UR22 ;  /* 0x000000168c8a7c20 */ /* 0x020fe20008400000 */
[----:B------:R-:W-:Y:S01]  /*14b40*/  IMAD.WIDE.U32 R10, R30, 0x7, R10 ;  /* 0x000000071e0a7825 */ /* 0x000fe200078e000a */
[----:B------:R-:W-:Y:S01]  /*14b50*/  ISETP.GT.AND P5, PT, R50, 0xd1, P1 ;  /* 0x000000d13200780c */ /* 0x000fe20000fa4270 */
[----:B------:R-:W-:Y:S01]  /*14b60*/  BSSY B1, `(.L_x_185) ;  /* 0x0000010000017945 */ /* 0x000fe20003800000 */
[----:B------:R-:W-:Y:S01]  /*14b70*/  MOV R144, R140 ;  /* 0x0000008c00907202 */ /* 0x000fe20000000f00 */
[----:B------:R-:W-:-:S04]  /*14b80*/  IMAD.WIDE.U32 R6, R30, 0x7, R6 ;  /* 0x000000071e067825 */ /* 0x000fc800078e0006 */
[----:B--2---:R-:W-:-:S05]  /*14b90*/  FFMA R138, R139, UR21, R138 ;  /* 0x000000158b8a7c23 */ /* 0x004fca000800008a */
        /* <DEDUP_REMOVED lines=12> */
.L_x_186:
[----:B------:R-:W-:Y:S05]  /*14c60*/  BSYNC B1 ;  /* 0x0000000000017941 */ /* 0x000fea0003800000 */
.L_x_185:
[----:B------:R-:W4:Y:S01]  /*14c70*/  LDL.LU R138, [R1+0x208] ;  /* 0x00020800018a7983 */ /* 0x000f220000300800 */
[----:B------:R-:W-:Y:S02]  /*14c80*/  IMAD.IADD R7, R52, 0x1, R7 ;  /* 0x0000000134077824 */ /* 0x000fe400078e0207 */
[----:B-----5:R-:W-:Y:S01]  /*14c90*/  FMUL R140, R144, UR22 ;  /* 0x00000016908c7c20 */ /* 0x020fe20008400000 */
[----:B------:R-:W-:Y:S01]  /*14ca0*/  IADD3 R139, P6, R28, R6, RZ ;  /* 0x000000061c8b7210 */ /* 0x000fe20007fde0ff */
[----:B------:R-:W3:Y:S01]  /*14cb0*/  LDL.LU R142, [R1+0x20c] ;  /* 0x00020c00018e7983 */ /* 0x000ee20000300800 */
[----:B------:R-:W-:Y:S02]  /*14cc0*/  ISETP.GT.AND P2, PT, R50, 0xd8, P3 ;  /* 0x000000d83200780c */ /* 0x000fe40001f44270 */
[----:B------:R-:W-:Y:S01]  /*14cd0*/  IADD3.X R141, R7, R27, RZ, P6, !PT ;  /* 0x0000001b078d7210 */ /* 0x000fe200037fe4ff */
[----:B----4-:R-:W-:Y:S01]  /*14ce0*/  FFMA R140, R138, UR21, R140 ;  /* 0x000000158a8c7c23 */ /* 0x010fe2000800008c */
[----:B------:R-:W-:-:S04]  /*14cf0*/  LEA R138, P6, R139, UR8, 0x2 ;  /* 0x000000088b8a7c11 */ /* 0x000fc8000f8c10ff */
[----:B------:R-:W-:Y:S01]  /*14d00*/  LEA.HI.X R139, R139, UR9, R141, 0x2, P6 ;  /* 0x000000098b8b7c11 */ /* 0x000fe2000b0f148d */
[----:B------:R4:W-:Y:S04]  /*14d10*/  @P5 STG.E desc[UR16][R12.64+0x20], R140 ;  /* 0x0000208c0c005986 */ /* 0x0009e8000c101910 */
[----:B------:R0:W4:Y:S01]  /*14d20*/  @P2 LDG.E.LTC128B R144, desc[UR16][R138.64] ;  /* 0x000000108a902981 */ /* 0x000122000c1e1920 */
[----:B------:R-:W-:Y:S01]  /*14d30*/  IADD3 R6, P5, R6, R30, RZ ;  /* 0x0000001e06067210 */ /* 0x000fe20007fbe0ff */
[----:B------:R-:W-:Y:S03]  /*14d40*/  BSSY B1, `(.L_x_187) ;  /* 0x000000e000017945 */ /* 0x000fe60003800000 */
[----:B------:R-:W-:-:S02]  /*14d50*/  IADD3.X R7, R7, R31, RZ, P5, !PT ;  /* 0x0000001f07077210 */ /* 0x000fc40002ffe4ff */
[----:B------:R-:W-:Y:S01]  /*14d60*/  IADD3 R141, P5, R6, R28, RZ ;  /* 0x0000001c068d7210 */ /* 0x000fe20007fbe0ff */
[----:B0-----:R-:W-:-:S04]  /*14d70*/  IMAD.WIDE.U32 R138, R32, 0x1c, R12 ;  /* 0x0000001c208a7825 */ /* 0x001fc800078e000c */
[----:B------:R-:W-:Y:S02]  /*14d80*/  IMAD.IADD R139, R53, 0x1, R139 ;  /* 0x00000001358b7824 */ /* 0x000fe400078e028b */
[----:B----4-:R-:W-:-:S04]  /*14d90*/  FMUL R140, R144, UR22 ;  /* 0x00000016908c7c20 */ /* 0x010fc80008400000 */
[----:B---3--:R-:W-:Y:S01]  /*14da0*/  FFMA R140, R142, UR21, R140 ;  /* 0x000000158e8c7c23 */ /* 0x008fe2000800008c */
[----:B------:R-:W-:-:S04]  /*14db0*/  IMAD.X R142, R7, 0x1, R27, P5 ;  /* 0x00000001078e7824 */ /* 0x000fc800028e061b */
[----:B------:R0:W-:Y:S01]  /*14dc0*/  @P2 STG.E desc[UR16][R138.64], R140 ;  /* 0x0000008c8a002986 */ /* 0x0001e2000c101910 */
[----:B------:R-:W-:Y:S02]  /*14dd0*/  ISETP.GT.AND P2, PT, R50, 0xd9, P3 ;  /* 0x000000d93200780c */ /* 0x000fe40001f44270 */
[----:B0-----:R-:W-:-:S04]  /*14de0*/  LEA R140, P5, R141, UR8, 0x2 ;  /* 0x000000088d8c7c11 */ /* 0x001fc8000f8a10ff */
[----:B------:R-:W-:-:S07]  /*14df0*/  LEA.HI.X R141, R141, UR9, R142, 0x2, P5 ;  /* 0x000000098d8d7c11 */ /* 0x000fce000a8f148e */
[----:B------:R-:W-:Y:S05]  /*14e00*/  @!P2 BRA `(.L_x_188) ;  /* 0x000000000004a947 */ /* 0x000fea0003800000 */
[----:B------:R0:W5:Y:S02]  /*14e10*/  LDG.E.LTC128B R144, desc[UR16][R140.64] ;  /* 0x000000108c907981 */ /* 0x000164000c1e1920 */
.L_x_188:
[----:B------:R-:W-:Y:S05]  /*14e20*/  BSYNC B1 ;  /* 0x0000000000017941 */ /* 0x000fea0003800000 */
.L_x_187:
[----:B0-----:R-:W3:Y:S01]  /*14e30*/  LDL.LU R141, [R1+0x210] ;  /* 0x00021000018d7983 */ /* 0x001ee20000300800 */
[----:B------:R-:W-:Y:S01]  /*14e40*/  IADD3 R12, P5, R12, R157, RZ ;  /* 0x0000009d0c0c7210 */ /* 0x000fe20007fbe0ff */
[----:B-----5:R-:W-:Y:S01]  /*14e50*/  FMUL R140, R144, UR22 ;  /* 0x00000016908c7c20 */ /* 0x020fe20008400000 */
[----:B------:R-:W-:Y:S01]  /*14e60*/  IMAD.WIDE.U32 R20, R30, 0x7, R20 ;  /* 0x000000071e147825 */ /* 0x000fe200078e0014 */
[----:B------:R-:W-:Y:S01]  /*14e70*/  BSSY B1, `(.L_x_189) ;  /* 0x0000010000017945 */ /* 0x000fe20003800000 */
[----:B------:R-:W-:Y:S02]  /*14e80*/  IADD3.X R13, R13, R33, RZ, P5, !PT ;  /* 0x000000210d0d7210 */ /* 0x000fe40002ffe4ff */
[----:B---3--:R-:W-:-:S05]  /*14e90*/  FFMA R140, R141, UR21, R140 ;  /* 0x000000158d8c7c23 */ /* 0x008fca000800008c */
        /* <DEDUP_REMOVED lines=13> */
.L_x_190:
[----:B------:R-:W-:Y:S05]  /*14f70*/  BSYNC B1 ;  /* 0x0000000000017941 */ /* 0x000fea0003800000 */
.L_x_189:
[----:B------:R-:W3:Y:S01]  /*14f80*/  LDL.LU R143, [R1+0x214] ;  /* 0x00021400018f7983 */ /* 0x000ee20000300800 */
[----:B-----5:R-:W-:Y:S01]  /*14f90*/  FMUL R142, R144, UR22 ;  /* 0x00000016908e7c20 */ /* 0x020fe20008400000 */
[----:B------:R-:W-:Y:S01]  /*14fa0*/  IMAD.WIDE.U32 R10, R30, 0x7, R10 ;  /* 0x000000071e0a7825 */ /* 0x000fe200078e000a */
[----:B------:R-:W-:Y:S01]  /*14fb0*/  ISETP.GT.AND P5, PT, R50, 0xd9, P1 ;  /* 0x000000d93200780c */ /* 0x000fe20000fa4270 */
[----:B------:R-:W-:Y:S02]  /*14fc0*/  BSSY B1, `(.L_x_191) ;  /* 0x0000010000017945 */ /* 0x000fe40003800000 */
[----:B------:R-:W-:-:S04]  /*14fd0*/  IMAD.WIDE.U32 R6, R30, 0x7, R6 ;  /* 0x000000071e067825 */ /* 0x000fc800078e0006 */
[----:B------:R-:W-:Y:S02]  /*14fe0*/  IMAD.MOV.U32 R148, RZ, RZ, R144 ;  /* 0x000000ffff947224 */ /* 0x000fe400078e0090 */
[----:B---3--:R-:W-:-:S05]  /*14ff0*/  FFMA R142, R143, UR21, R142 ;  /* 0x000000158f8e7c23 */ /* 0x008fca000800008e */
        /* <DEDUP_REMOVED lines=12> */
.L_x_192:
[----:B------:R-:W-:Y:S05]  /*150c0*/  BSYNC B1 ;  /* 0x0000000000017941 */ /* 0x000fea0003800000 */
.L_x_191:
[----:B------:R-:W4:Y:S01]  /*150d0*/  LDL.LU R142, [R1+0x218] ;  /* 0x00021800018e7983 */ /* 0x000f220000300800 */
[----:B------:R-:W-:Y:S01]  /*150e0*/  IADD3 R7, R52, R7, RZ ;  /* 0x0000000734077210 */ /* 0x000fe20007ffe0ff */
[----:B-----5:R-:W-:Y:S01]  /*150f0*/  FMUL R144, R148, UR22 ;  /* 0x0000001694907c20 */ /* 0x020fe20008400000 */
[----:B------:R-:W-:Y:S01]  /*15100*/  IADD3 R143, P6, R28, R6, RZ ;  /* 0x000000061c8f7210 */ /* 0x000fe20007fde0ff */
[----:B------:R-:W2:Y:S01]  /*15110*/  LDL.LU R146, [R1+0x21c] ;  /* 0x00021c0001927983 */ /* 0x000ea20000300800 */
[----:B------:R-:W-:-:S03]  /*15120*/  ISETP.GT.AND P2, PT, R50, 0xe0, P3 ;  /* 0x000000e03200780c */ /* 0x000fc60001f44270 */
[----:B------:R-:W-:Y:S02]  /*15130*/  IMAD.X R145, R7, 0x1, R27, P6 ;  /* 0x0000000107917824 */ /* 0x000fe400030e061b */
[----:B----4-:R-:W-:Y:S01]  /*15140*/  FFMA R144, R142, UR21, R144 ;  /* 0x000000158e907c23 */ /* 0x010fe20008000090 */
[----:B------:R-:W-:-:S04]  /*15150*/  LEA R142, P6, R143, UR8, 0x2 ;  /* 0x000000088f8e7c11 */ /* 0x000fc8000f8c10ff */
[----:B------:R-:W-:Y:S01]  /*15160*/  LEA.HI.X R143, R143, UR9, R145, 0x2, P6 ;  /* 0x000000098f8f7c11 */ /* 0x000fe2000b0f1491 */
[----:B------:R4:W-:Y:S04]  /*15170*/  @P5 STG.E desc[UR16][R12.64+0x20], R144 ;  /* 0x000020900c005986 */ /* 0x0009e8000c101910 */
[----:B------:R0:W4:Y:S01]  /*15180*/  @P2 LDG.E.LTC128B R148, desc[UR16][R142.64] ;  /* 0x000000108e942981 */ /* 0x000122000c1e1920 */
[----:B------:R-:W-:Y:S01]  /*15190*/  IADD3 R6, P5, R6, R30, RZ ;  /* 0x0000001e06067210 */ /* 0x000fe20007fbe0ff */
[----:B------:R-:W-:Y:S04]  /*151a0*/  BSSY B1, `(.L_x_193) ;  /* 0x000000e000017945 */ /* 0x000fe80003800000 */
[----:B------:R-:W-:Y:S01]  /*151b0*/  IMAD.X R7, R7, 0x1, R31, P5 ;  /* 0x0000000107077824 */ /* 0x000fe200028e061f */
[----:B------:R-:W-:Y:S01]  /*151c0*/  IADD3 R145, P5, R6, R28, RZ ;  /* 0x0000001c06917210 */ /* 0x000fe20007fbe0ff */
[----:B0-----:R-:W-:-:S05]  /*151d0*/  IMAD.WIDE.U32 R142, R32, 0x1c, R12 ;  /* 0x0000001c208e7825 */ /* 0x001fca00078e000c */
[----:B------:R-:W-:Y:S01]  /*151e0*/  IADD3 R143, R53, R143, RZ ;  /* 0x0000008f358f7210 */ /* 0x000fe20007ffe0ff */
[----:B----4-:R-:W-:-:S04]  /*151f0*/  FMUL R144, R148, UR22 ;  /* 0x0000001694907c20 */ /* 0x010fc80008400000 */
[----:B--2---:R-:W-:Y:S01]  /*15200*/  FFMA R144, R146, UR21, R144 ;  /* 0x0000001592907c23 */ /* 0x004fe20008000090 */
[----:B------:R-:W-:-:S04]  /*15210*/  IADD3.X R146, R7, R27, RZ, P5, !PT ;  /* 0x0000001b07927210 */ /* 0x000fc80002ffe4ff */
[----:B------:R0:W-:Y:S01]  /*15220*/  @P2 STG.E desc[UR16][R142.64], R144 ;  /* 0x000000908e002986 */ /* 0x0001e2000c101910 */
[----:B------:R-:W-:Y:S02]  /*15230*/  ISETP.GT.AND P2, PT, R50, 0xe1, P3 ;  /* 0x000000e13200780c */ /* 0x000fe40001f44270 */
[----:B0-----:R-:W-:-:S04]  /*15240*/  LEA R144, P5, R145, UR8, 0x2 ;  /* 0x0000000891907c11 */ /* 0x001fc8000f8a10ff */
[----:B------:R-:W-:-:S07]  /*15250*/  LEA.HI.X R145, R145, UR9, R146, 0x2, P5 ;  /* 0x0000000991917c11 */ /* 0x000fce000a8f1492 */
[----:B------:R-:W-:Y:S05]  /*15260*/  @!P2 BRA `(.L_x_194) ;  /* 0x000000000004a947 */ /* 0x000fea0003800000 */
[----:B------:R0:W5:Y:S02]  /*15270*/  LDG.E.LTC128B R148, desc[UR16][R144.64] ;  /* 0x0000001090947981 */ /* 0x000164000c1e1920 */
.L_x_194:
[----:B------:R-:W-:Y:S05]  /*15280*/  BSYNC B1 ;  /* 0x0000000000017941 */ /* 0x000fea0003800000 */
.L_x_193:
        /* <DEDUP_REMOVED lines=20> */
.L_x_196:
[----:B------:R-:W-:Y:S05]  /*153d0*/  BSYNC B1 ;  /* 0x0000000000017941 */ /* 0x000fea0003800000 */
.L_x_195:
        /* <DEDUP_REMOVED lines=20> */
.L_x_198:
[----:B------:R-:W-:Y:S05]  /*15520*/  BSYNC B1 ;  /* 0x0000000000017941 */ /* 0x000fea0003800000 */
.L_x_197:
        /* <DEDUP_REMOVED lines=27> */
.L_x_200:
[----:B------:R-:W-:Y:S05]  /*156e0*/  BSYNC B1 ;  /* 0x0000000000017941 */ /* 0x000fea0003800000 */
.L_x_199:
        /* <DEDUP_REMOVED lines=20> */
.L_x_202:
[----:B------:R-:W-:Y:S05]  /*15830*/  BSYNC B1 ;  /* 0x0000000000017941 */ /* 0x000fea0003800000 */
.L_x_201:
        /* <DEDUP_REMOVED lines=20> */
.L_x_204:
[----:B------:R-:W-:Y:S05]  /*15980*/  BSYNC B1 ;  /* 0x0000000000017941 */ /* 0x000fea0003800000 */
.L_x_203:
        /* <DEDUP_REMOVED lines=27> */
.L_x_206:
[----:B------:R-:W-:Y:S05]  /*15b40*/  BSYNC B1 ;  /* 0x0000000000017941 */ /* 0x000fea0003800000 */
.L_x_205:
        /* <DEDUP_REMOVED lines=20> */
.L_x_208:
[----:B------:R-:W-:Y:S05]  /*15c90*/  BSYNC B1 ;  /* 0x0000000000017941 */ /* 0x000fea0003800000 */
.L_x_207:
[----:B------:R-:W2:Y:S01]  /*15ca0*/  LDL.LU R155, [R1+0x244] ;  /* 0x00024400019b7983 */ /* 0x000ea20000300800 */
[----:B-----5:R-:W-:Y:S01]  /*15cb0*/  FMUL R154, R156, UR22 ;  /* 0x000000169c9a7c20 */ /* 0x020fe20008400000 */
[----:B------:R-:W-:Y:S01]  /*15cc0*/  IMAD.WIDE.U32 R10, R30, 0x7, R10 ;  /* 0x000000071e0a7825 */ /* 0x000fe200078e000a */
[----:B------:R-:W-:Y:S01]  /*15cd0*/  ISETP.GT.AND P5, PT, R50, 0xf1, P1 ;  /* 0x000000f13200780c */ /* 0x000fe20000fa4270 */
[----:B------:R-:W-:Y:S02]  /*15ce0*/  BSSY B1, `(.L_x_209) ;  /* 0x000000f000017945 */ /* 0x000fe40003800000 */
        /* <DEDUP_REMOVED lines=14> */
.L_x_210:
[----:B------:R-:W-:Y:S05]  /*15dd0*/  BSYNC B1 ;  /* 0x0000000000017941 */ /* 0x000fea0003800000 */
.L_x_209:
[----:B------:R-:W4:Y:S01]  /*15de0*/  LDL.LU R154, [R1+0x248] ;  /* 0x00024800019a7983 */ /* 0x000f220000300800 */
[----:B------:R-:W-:Y:S01]  /*15df0*/  IADD3 R7, R52, R7, RZ ;  /* 0x0000000734077210 */ /* 0x000fe20007ffe0ff */
[----:B-----5:R-:W-:Y:S01]  /*15e00*/  FMUL R26, R156, UR22 ;  /* 0x000000169c1a7c20 */ /* 0x020fe20008400000 */
[----:B------:R-:W-:Y:S01]  /*15e10*/  IADD3 R29, P6, R28, R6, RZ ;  /* 0x000000061c1d7210 */ /* 0x000fe20007fde0ff */
[----:B------:R-:W3:Y:S01]  /*15e20*/  LDL.LU R158, [R1+0x24c] ;  /* 0x00024c00019e7983 */ /* 0x000ee20000300800 */
[----:B------:R-:W-:-:S03]  /*15e30*/  ISETP.GT.AND P2, PT, R50, 0xf8, P3 ;  /* 0x000000f83200780c */ /* 0x000fc60001f44270 */
[----:B------:R-:W-:Y:S02]  /*15e40*/  IMAD.X R155, R7, 0x1, R27, P6 ;  /* 0x00000001079b7824 */ /* 0x000fe400030e061b */
[----:B------:R-:W-:-:S04]  /*15e50*/  IMAD.WIDE.U32 R20, R30, 0x7, R20 ;  /* 0x000000071e147825 */ /* 0x000fc800078e0014 */
[----:B------:R-:W-:-:S04]  /*15e60*/  IMAD.WIDE.U32 R10, R30, 0x7, R10 ;  /* 0x000000071e0a7825 */ /* 0x000fc800078e000a */
[----:B----4-:R-:W-:Y:S01]  /*15e70*/  FFMA R26, R154, UR21, R26 ;  /* 0x000000159a1a7c23 */ /* 0x010fe2000800001a */
[----:B------:R-:W-:-:S04]  /*15e80*/  LEA R154, P6, R29, UR8, 0x2 ;  /* 0x000000081d9a7c11 */ /* 0x000fc8000f8c10ff */
[----:B------:R-:W-:Y:S01]  /*15e90*/  LEA.HI.X R155, R29, UR9, R155, 0x2, P6 ;  /* 0x000000091d9b7c11 */ /* 0x000fe2000b0f149b */
[----:B------:R4:W-:Y:S01]  /*15ea0*/  @P5 STG.E desc[UR16][R12.64+0x20], R26 ;  /* 0x0000201a0c005986 */ /* 0x0009e2000c101910 */
[----:B------:R-:W-:-:S06]  /*15eb0*/  MOV R29, R156 ;  /* 0x0000009c001d7202 */ /* 0x000fcc0000000f00 */
[----:B------:R-:W2:Y:S01]  /*15ec0*/  @P2 LDG.E.LTC128B R29, desc[UR16][R154.64] ;  /* 0x000000109a1d2981 */ /* 0x000ea2000c1e1920 */
[----:B------:R-:W-:Y:S01]  /*15ed0*/  IADD3 R20, P5, R20, R30, RZ ;  /* 0x0000001e14147210 */ /* 0x000fe20007fbe0ff */
[----:B------:R-:W-:Y:S01]  /*15ee0*/  BSSY B1, `(.L_x_211) ;  /* 0x0000017000017945 */ /* 0x000fe20003800000 */
[----:B------:R-:W-:Y:S02]  /*15ef0*/  ISETP.GT.AND P3, PT, R50, 0xf9, P3 ;  /* 0x000000f93200780c */ /* 0x000fe40001f64270 */
[----:B------:R-:W-:Y:S02]  /*15f00*/  IADD3.X R21, R31, R52, R21, P5, !PT ;  /* 0x000000341f157210 */ /* 0x000fe40002ffe415 */
[-C--:B------:R-:W-:Y:S01]  /*15f10*/  IADD3 R10, P5, R10, R30.reuse, RZ ;  /* 0x0000001e0a0a7210 */ /* 0x080fe20007fbe0ff */
[----:B------:R-:W-:-:S03]  /*15f20*/  IMAD.WIDE.U32 R20, R3, R30, R20 ;  /* 0x0000001e03147225 */ /* 0x000fc600078e0014 */
[----:B------:R-:W-:Y:S02]  /*15f30*/  IADD3.X R11, R31, R52, R11, P5, !PT ;  /* 0x000000341f0b7210 */ /* 0x000fe40002ffe40b */
[----:B------:R-:W-:Y:S01]  /*15f40*/  IADD3 R20, P5, R34, R20, RZ ;  /* 0x0000001422147210 */ /* 0x000fe20007fbe0ff */
[----:B------:R-:W-:-:S03]  /*15f50*/  IMAD.WIDE.U32 R10, R3, R30, R10 ;  /* 0x0000001e030a7225 */ /* 0x000fc600078e000a */
[----:B------:R-:W-:Y:S02]  /*15f60*/  IADD3.X R21, R35, R0, R21, P5, !PT ;  /* 0x0000000023157210 */ /* 0x000fe40002ffe415 */
[----:B------:R-:W-:Y:S01]  /*15f70*/  IADD3 R10, P6, R34, R10, RZ ;  /* 0x0000000a220a7210 */ /* 0x000fe20007fde0ff */
[----:B------:R-:W-:-:S03]  /*15f80*/  IMAD.WIDE.U32 R20, R2, UR13, R20 ;  /* 0x0000000d02147c25 */ /* 0x000fc6000f8e0014 */
[----:B------:R-:W-:Y:S02]  /*15f90*/  IADD3.X R11, R35, R0, R11, P6, !PT ;  /* 0x00000000230b7210 */ /* 0x000fe400037fe40b */
[----:B------:R-:W-:-:S04]  /*15fa0*/  IADD3 R28, P5, P6, R28, R30, R6 ;  /* 0x0000001e1c1c7210 */ /* 0x000fc80007ebe006 */
[----:B------:R-:W-:Y:S01]  /*15fb0*/  IADD3.X R27, R27, R31, R7, P5, P6 ;  /* 0x0000001f1b1b7210 */ /* 0x000fe20002fec407 */
[----:B------:R-:W-:Y:S01]  /*15fc0*/  IMAD.WIDE.U32 R6, R32, 0x1c, R12 ;  /* 0x0000001c20067825 */ /* 0x000fe200078e000c */
[----:B----4-:R-:W-:-:S03]  /*15fd0*/  LEA R26, P5, R28, UR8, 0x2 ;  /* 0x000000081c1a7c11 */ /* 0x010fc6000f8a10ff */
[----:B------:R-:W-:Y:S01]  /*15fe0*/  IMAD.IADD R7, R53, 0x1, R7 ;  /* 0x0000000135077824 */ /* 0x000fe200078e0207 */
[----:B------:R-:W-:Y:S01]  /*15ff0*/  LEA.HI.X R27, R28, UR9, R27, 0x2, P5 ;  /* 0x000000091c1b7c11 */ /* 0x000fe2000a8f141b */
[----:B--2---:R-:W-:-:S04]  /*16000*/  FMUL R0, R29, UR22 ;  /* 0x000000161d007c20 */ /* 0x004fc80008400000 */
[----:B---3--:R-:W-:-:S05]  /*16010*/  FFMA R0, R158, UR21, R0 ;  /* 0x000000159e007c23 */ /* 0x008fca0008000000 */
[----:B------:R2:W-:Y:S01]  /*16020*/  @P2 STG.E desc[UR16][R6.64], R0 ;  /* 0x0000000006002986 */ /* 0x0005e2000c101910 */
[----:B------:R-:W-:Y:S05]  /*16030*/  @!P3 BRA `(.L_x_212) ;  /* 0x000000000004b947 */ /* 0x000fea0003800000 */
[----:B------:R3:W5:Y:S02]  /*16040*/  LDG.E.LTC128B R29, desc[UR16][R26.64] ;  /* 0x000000101a1d7981 */ /* 0x000764000c1e1920 */
.L_x_212:
[----:B------:R-:W-:Y:S05]  /*16050*/  BSYNC B1 ;  /* 0x0000000000017941 */ /* 0x000fea0003800000 */
.L_x_211:
[----:B------:R-:W4:Y:S01]  /*16060*/  LDL.LU R28, [R1+0x250] ;  /* 0x00025000011c7983 */ /* 0x000f220000300800 */
[----:B------:R-:W-:Y:S01]  /*16070*/  IADD3 R12, P2, R12, R157, RZ ;  /* 0x0000009d0c0c7210 */ /* 0x000fe20007f5e0ff */
[----:B-----5:R-:W-:Y:S01]  /*16080*/  FMUL R3, R29, UR22 ;  /* 0x000000161d037c20 */ /* 0x020fe20008400000 */
[----:B------:R-:W-:Y:S01]  /*16090*/  ISETP.GT.AND P5, PT, R50, 0xf8, P1 ;  /* 0x000000f83200780c */ /* 0x000fe20000fa4270 */
[----:B------:R-:W-:Y:S01]  /*160a0*/  BSSY B1, `(.L_x_213) ;  /* 0x000000a000017945 */ /* 0x000fe20003800000 */
[----:B--2---:R-:W-:Y:S01]  /*160b0*/  IADD3 R0, R21, UR6, RZ ;  /* 0x0000000615007c10 */ /* 0x004fe2000fffe0ff */
[----:B------:R-:W-:Y:S01]  /*160c0*/  IMAD.X R13, R13, 0x1, R33, P2 ;  /* 0x000000010d0d7824 */ /* 0x000fe200010e0621 */
[----:B---3--:R-:W-:Y:S01]  /*160d0*/  LEA R26, P6, R20, UR8, 0x2 ;  /* 0x00000008141a7c11 */ /* 0x008fe2000f8c10ff */
[----:B------:R-:W-:-:S03]  /*160e0*/  IMAD.WIDE.U32 R10, R2, UR13, R10 ;  /* 0x0000000d020a7c25 */ /* 0x000fc6000f8e000a */
[----:B------:R-:W-:Y:S01]  /*160f0*/  LEA.HI.X R27, R20, UR9, R0, 0x2, P6 ;  /* 0x00000009141b7c11 */ /* 0x000fe2000b0f1400 */
[----:B----4-:R-:W-:-:S05]  /*16100*/  FFMA R3, R28, UR21, R3 ;  /* 0x000000151c037c23 */ /* 0x010fca0008000003 */
[----:B------:R2:W-:Y:S01]  /*16110*/  @P3 STG.E desc[UR16][R12.64], R3 ;  /* 0x000000030c003986 */ /* 0x0005e2000c101910 */
[----:B------:R-:W-:Y:S05]  /*16120*/  @!P5 BRA `(.L_x_214) ;  /* 0x000000000004d947 */ /* 0x000fea0003800000 */
[----:B------:R3:W5:Y:S02]  /*16130*/  LDG.E.LTC128B R29, desc[UR16][R26.64+0x20] ;  /* 0x000020101a1d7981 */ /* 0x000764000c1e1920 */
.L_x_214:
[----:B------:R-:W-:Y:S05]  /*16140*/  BSYNC B1 ;  /* 0x0000000000017941 */ /* 0x000fea0003800000 */
.L_x_213:
[----:B------:R-:W4:Y:S01]  /*16150*/  LDL.LU R20, [R1+0x254] ;  /* 0x0002540001147983 */ /* 0x000f220000300800 */
[----:B-----5:R-:W-:Y:S01]  /*16160*/  FMUL R0, R29, UR22 ;  /* 0x000000161d007c20 */ /* 0x020fe20008400000 */
[----:B------:R-:W-:Y:S01]  /*16170*/  ISETP.GT.AND P1, PT, R50, 0xf9, P1 ;  /* 0x000000f93200780c */ /* 0x000fe20000f24270 */
[----:B------:R-:W-:Y:S01]  /*16180*/  BSSY B1, `(.L_x_215) ;  /* 0x0000009000017945 */ /* 0x000fe20003800000 */
[----:B--2---:R-:W-:Y:S02]  /*16190*/  IADD3 R3, R11, UR6, RZ ;  /* 0x000000060b037c10 */ /* 0x004fe4000fffe0ff */
[C---:B------:R-:W-:Y:S02]  /*161a0*/  LEA R2, P3, R10.reuse, UR8, 0x2 ;  /* 0x000000080a027c11 */ /* 0x040fe4000f8610ff */
[----:B------:R-:W-:Y:S02]  /*161b0*/  ISETP.GT.AND P2, PT, R51, 0x80, PT ;  /* 0x000000803300780c */ /* 0x000fe40003f44270 */
[----:B------:R-:W-:Y:S01]  /*161c0*/  LEA.HI.X R3, R10, UR9, R3, 0x2, P3 ;  /* 0x000000090a037c11 */ /* 0x000fe200098f1403 */
[----:B----4-:R-:W-:-:S05]  /*161d0*/  FFMA R0, R20, UR21, R0 ;  /* 0x0000001514007c23 */ /* 0x010fca0008000000 */
[----:B------:R2:W-:Y:S01]  /*161e0*/  @P5 STG.E desc[UR16][R6.64+0x20], R0 ;  /* 0x0000200006005986 */ /* 0x0005e2000c101910 */
[----:B------:R-:W-:Y:S05]  /*161f0*/  @!P1 BRA `(.L_x_216) ;  /* 0x0000000000049947 */ /* 0x000fea0003800000 */
[----:B------:R4:W5:Y:S02]  /*16200*/  LDG.E.LTC128B R29, desc[UR16][R2.64+0x20] ;  /* 0x00002010021d7981 */ /* 0x000964000c1e1920 */
.L_x_216:
[----:B------:R-:W-:Y:S05]  /*16210*/  BSYNC B1 ;  /* 0x0000000000017941 */ /* 0x000fea0003800000 */
.L_x_215:
[----:B--2---:R-:W2:Y:S01]  /*16220*/  LDL.LU R6, [R1+0x258] ;  /* 0x0002580001067983 */ /* 0x004ea20000300800 */
[----:B-----5:R-:W-:Y:S01]  /*16230*/  FMUL R0, R29, UR22 ;  /* 0x000000161d007c20 */ /* 0x020fe20008400000 */
[----:B------:R-:W-:Y:S01]  /*16240*/  ISETP.GT.AND P3, PT, R50, RZ, P2 ;  /* 0x000000ff3200720c */ /* 0x000fe20001764270 */
[----:B------:R-:W-:Y:S02]  /*16250*/  BSSY B1, `(.L_x_217) ;  /* 0x0000005000017945 */ /* 0x000fe40003800000 */
[----:B--2---:R-:W-:-:S05]  /*16260*/  FFMA R0, R6, UR21, R0 ;  /* 0x0000001506007c23 */ /* 0x004fca0008000000 */
[----:B------:R2:W-:Y:S05]  /*16270*/  @P1 STG.E desc[UR16][R12.64+0x20], R0 ;  /* 0x000020000c001986 */ /* 0x0005ea000c101910 */
[----:B------:R-:W-:Y:S05]  /*16280*/  @!P3 BRA `(.L_x_218) ;  /* 0x000000000004b947 */ /* 0x000fea0003800000 */
[----:B------:R0:W5:Y:S02]  /*16290*/  LDG.E.LTC128B R29, desc[UR16][R40.64+0x200] ;  /* 0x00020010281d7981 */ /* 0x000164000c1e1920 */
.L_x_218:
[----:B------:R-:W-:Y:S05]  /*162a0*/  BSYNC B1 ;  /* 0x0000000000017941 */ /* 0x000fea0003800000 */
.L_x_217:
[----:B------:R-:W3:Y:S01]  /*162b0*/  LDL.LU R6, [R1+0x25c] ;  /* 0x00025c0001067983 */ /* 0x000ee20000300800 */
[----:B--2--5:R-:W-:Y:S01]  /*162c0*/  FMUL R0, R29, UR22 ;  /* 0x000000161d007c20 */ /* 0x024fe20008400000 */
[----:B------:R-:W-:Y:S01]  /*162d0*/  ISETP.GT.AND P5, PT, R50, 0x1, P2 ;  /* 0x000000013200780c */ /* 0x000fe200017a4270 */
[----:B------:R-:W-:Y:S01]  /*162e0*/  BSSY B1, `(.L_x_219) ;  /* 0x0000006000017945 */ /* 0x000fe20003800000 */
[----:B------:R-:W-:Y:S01]  /*162f0*/  ISETP.GT.AND P1, PT, R51, 0x88, PT ;  /* 0x000000883300780c */ /* 0x000fe20003f24270 */
[----:B---3--:R-:W-:-:S05]  /*16300*/  FFMA R0, R6, UR21, R0 ;  /* 0x0000001506007c23 */ /* 0x008fca0008000000 */
[----:B------:R2:W-:Y:S05]  /*16310*/  @P3 STG.E desc[UR16][R24.64+0x200], R0 ;  /* 0x0002000018003986 */ /* 0x0005ea000c101910 */
[----:B------:R-:W-:Y:S05]  /*16320*/  @!P5 BRA `(.L_x_220) ;  /* 0x000000000004d947 */ /* 0x000fea0003800000 */
[----:B------:R3:W5:Y:S02]  /*16330*/  LDG.E.LTC128B R29, desc[UR16][R38.64+0x200] ;  /* 0x00020010261d7981 */ /* 0x000764000c1e1920 */
.L_x_220:
[----:B------:R-:W-:Y:S05]  /*16340*/  BSYNC B1 ;  /* 0x0000000000017941 */ /* 0x000fea0003800000 */
.L_x_219:
[----:B------:R-:W4:Y:S01]  /*16350*/  LDL.LU R6, [R1+0x260] ;  /* 0x0002600001067983 */ /* 0x000f220000300800 */
[----:B--2--5:R-:W-:Y:S01]  /*16360*/  FMUL R0, R29, UR22 ;  /* 0x000000161d007c20 */ /* 0x024fe20008400000 */
[----:B------:R-:W-:Y:S01]  /*16370*/  ISETP.GT.AND P3, PT, R50, RZ, P1 ;  /* 0x000000ff3200720c */ /* 0x000fe20000f64270 */
[----:B------:R-:W-:Y:S02]  /*16380*/  BSSY B1, `(.L_x_221) ;  /* 0x0000005000017945 */ /* 0x000fe40003800000 */
[----:B----4-:R-:W-:-:S05]  /*16390*/  FFMA R0, R6, UR21, R0 ;  /* 0x0000001506007c23 */ /* 0x010fca0008000000 */
[----:B------:R2:W-:Y:S05]  /*163a0*/  @P5 STG.E desc[UR16][R4.64+0x200], R0 ;  /* 0x0002000004005986 */ /* 0x0005ea000c101910 */
[----:B------:R-:W-:Y:S05]  /*163b0*/  @!P3 BRA `(.L_x_222) ;  /* 0x000000000004b947 */ /* 0x000fea0003800000 */
[----:B------:R4:W5:Y:S02]  /*163c0*/  LDG.E.LTC128B R29, desc[UR16][R40.64+0x220] ;  /* 0x00022010281d7981 */ /* 0x000964000c1e1920 */
.L_x_222:
[----:B------:R-:W-:Y:S05]  /*163d0*/  BSYNC B1 ;  /* 0x0000000000017941 */ /* 0x000fea0003800000 */
.L_x_221:
[----:B------:R-:W3:Y:S01]  /*163e0*/  LDL.LU R6, [R1+0x264] ;  /* 0x0002640001067983 */ /* 0x000ee20000300800 */
[C---:B------:R-:W-:Y:S01]  /*163f0*/  ISETP.GT.AND P6, PT, R50.reuse, 0x1, P1 ;  /* 0x000000013200780c */ /* 0x040fe20000fc4270 */
[----:B--2--5:R-:W-:Y:S01]  /*16400*/  FMUL R0, R29, UR22 ;  /* 0x000000161d007c20 */ /* 0x024fe20008400000 */
[----:B------:R-:W-:Y:S01]  /*16410*/  BSSY B1, `(.L_x_223) ;  /* 0x0000007000017945 */ /* 0x000fe20003800000 */
[----:B------:R-:W-:Y:S02]  /*16420*/  ISETP.GT.AND P5, PT, R50, 0x8, P2 ;  /* 0x000000083200780c */ /* 0x000fe400017a4270 */
[----:B---3--:R-:W-:-:S05]  /*16430*/  FFMA R0, R6, UR21, R0 ;  /* 0x0000001506007c23 */ /* 0x008fca0008000000 */
[----:B------:R2:W-:Y:S02]  /*16440*/  @P3 STG.E desc[UR16][R24.64+0x220], R0 ;  /* 0x0002200018003986 */ /* 0x0005e4000c101910 */
[----:B--2---:R-:W-:Y:S01]  /*16450*/  IMAD.MOV.U32 R0, RZ, RZ, R29 ;  /* 0x000000ffff007224 */ /* 0x004fe200078e001d */
[----:B------:R-:W-:Y:S06]  /*16460*/  @!P6 BRA `(.L_x_224) ;  /* 0x000000000004e947 */ /* 0x000fec0003800000 */
[----:B------:R2:W5:Y:S02]  /*16470*/  LDG.E.LTC128B R0, desc[UR16][R38.64+0x220] ;  /* 0x0002201026007981 */ /* 0x000564000c1e1920 */
.L_x_224:
[----:B------:R-:W-:Y:S05]  /*16480*/  BSYNC B1 ;  /* 0x0000000000017941 */ /* 0x000fea0003800000 */
.L_x_223:
[----:B------:R-:W3:Y:S01]  /*16490*/  LDL.LU R7, [R1+0x268] ;  /* 0x0002680001077983 */ /* 0x000ee20000300800 */
[----:B-----5:R-:W-:Y:S01]  /*164a0*/  FMUL R6, R0, UR22 ;  /* 0x0000001600067c20 */ /* 0x020fe20008400000 */
[----:B------:R-:W-:Y:S01]  /*164b0*/  MOV R10, R4 ;  /* 0x00000004000a7202 */ /* 0x000fe20000000f00 */
[----:B------:R-:W-:Y:S01]  /*164c0*/  IMAD.MOV.U32 R11, RZ, RZ, R5 ;  /* 0x000000ffff0b7224 */ /* 0x000fe200078e0005 */
[----:B------:R-:W4:Y:S01]  /*164d0*/  LDL.LU R12, [R1+0x26c] ;  /* 0x00026c00010c7983 */ /* 0x000f220000300800 */
[----:B---3--:R-:W-:-:S05]  /*164e0*/  FFMA R6, R7, UR21, R6 ;  /* 0x0000001507067c23 */ /* 0x008fca0008000006 */
[----:B------:R3:W-:Y:S04]  /*164f0*/  @P6 STG.E desc[UR16][R10.64+0x220], R6 ;  /* 0x000220060a006986 */ /* 0x0007e8000c101910 */
[----:B------:R-:W2:Y:S01]  /*16500*/  @P5 LDG.E.LTC128B R0, desc[UR16][R46.64+0x200] ;  /* 0x000200102e005981 */ /* 0x000ea2000c1e1920 */
[----:B------:R-:W-:Y:S01]  /*16510*/  ISETP.GT.AND P3, PT, R50, 0x9, P2 ;  /* 0x000000093200780c */ /* 0x000fe20001764270 */
[----:B------:R-:W-:Y:S01]  /*16520*/  BSSY B1, `(.L_x_225) ;  /* 0x0000009000017945 */ /* 0x000fe20003800000 */
[----:B---3--:R-:W-:Y:S01]  /*16530*/  IMAD.WIDE.U32 R10, R32, 0x1c, R10 ;  /* 0x0000001c200a7825 */ /* 0x008fe200078e000a */
[----:B------:R-:W-:-:S04]  /*16540*/  IADD3 R6, P6, R4, R157, RZ ;  /* 0x0000009d04067210 */ /* 0x000fc80007fde0ff */
[----:B------:R-:W-:Y:S01]  /*16550*/  IADD3 R11, R53, R11, RZ ;  /* 0x0000000b350b7210 */ /* 0x000fe20007ffe0ff */
[----:B--2---:R-:W-:-:S04]  /*16560*/  FMUL R7, R0, UR22 ;  /* 0x0000001600077c20 */ /* 0x004fc80008400000 */
[----:B----4-:R-:W-:-:S05]  /*16570*/  FFMA R12, R12, UR21, R7 ;  /* 0x000000150c0c7c23 */ /* 0x010fca0008000007 */
[----:B------:R2:W-:Y:S01]  /*16580*/  @P5 STG.E desc[UR16][R10.64+0x200], R12 ;  /* 0x0002000c0a005986 */ /* 0x0005e2000c101910 */
[----:B------:R-:W-:Y:S05]  /*16590*/  @!P3 BRA `(.L_x_226) ;  /* 0x000000000004b947 */ /* 0x000fea0003800000 */
[----:B------:R3:W5:Y:S02]  /*165a0*/  LDG.E.LTC128B R0, desc[UR16][R8.64+0x200] ;  /* 0x0002001008007981 */ /* 0x000764000c1e1920 */
.L_x_226:
[----:B------:R-:W-:Y:S05]  /*165b0*/  BSYNC B1 ;  /* 0x0000000000017941 */ /* 0x000fea0003800000 */
.L_x_225:
[----:B--2---:R-:W2:Y:S01]  /*165c0*/  LDL.LU R12, [R1+0x270] ;  /* 0x00027000010c7983 */ /* 0x004ea20000300800 */
[----:B-----5:R-:W-:Y:S01]  /*165d0*/  FMUL R4, R0, UR22 ;  /* 0x0000001600047c20 */ /* 0x020fe20008400000 */
[----:B------:R-:W-:Y:S01]  /*165e0*/  IMAD.X R7, R5, 0x1, R33, P6 ;  /* 0x0000000105077824 */ /* 0x000fe200030e0621 */
[----:B------:R-:W-:Y:S01]  /*165f0*/  ISETP.GT.AND P5, PT, R50, 0x8, P1 ;  /* 0x000000083200780c */ /* 0x000fe20000fa4270 */
[----:B------:R-:W-:Y:S01]  /*16600*/  BSSY B1, `(.L_x_227) ;  /* 0x0000005000017945 */ /* 0x000fe20003800000 */
[----:B--2---:R-:W-:-:S05]  /*16610*/  FFMA R4, R12, UR21, R4 ;  /* 0x000000150c047c23 */ /* 0x004fca0008000004 */
[----:B------:R2:W-:Y:S06]  /*16620*/  @P3 STG.E desc[UR16][R6.64+0x200], R4 ;  /* 0x0002000406003986 */ /* 0x0005ec000c101910 */
[----:B------:R-:W-:Y:S05]  /*16630*/  @!P5 BRA `(.L_x_228) ;  /* 0x000000000004d947 */ /* 0x000fea0003800000 */
[----:B------:R4:W5:Y:S02]  /*16640*/  LDG.E.LTC128B R0, desc[UR16][R46.64+0x220] ;  /* 0x000220102e007981 */ /* 0x000964000c1e1920 */
.L_x_228:
[----:B------:R-:W-:Y:S05]  /*16650*/  BSYNC B1 ;  /* 0x0000000000017941 */ /* 0x000fea0003800000 */
.L_x_227:
[----:B------:R-:W3:Y:S01]  /*16660*/  LDL.LU R5, [R1+0x274] ;  /* 0x0002740001057983 */ /* 0x000ee20000300800 */
[----:B--2--5:R-:W-:Y:S01]  /*16670*/  FMUL R4, R0, UR22 ;  /* 0x0000001600047c20 */ /* 0x024fe20008400000 */
[C---:B------:R-:W-:Y:S01]  /*16680*/  ISETP.GT.AND P6, PT, R50.reuse, 0x9, P1 ;  /* 0x000000093200780c */ /* 0x040fe20000fc4270 */
[----:B------:R-:W-:Y:S01]  /*16690*/  BSSY B1, `(.L_x_229) ;  /* 0x0000006000017945 */ /* 0x000fe20003800000 */
[----:B------:R-:W-:Y:S01]  /*166a0*/  ISETP.GT.AND P3, PT, R50, 0x10, P2 ;  /* 0x000000103200780c */ /* 0x000fe20001764270 */
[----:B---3--:R-:W-:-:S05]  /*166b0*/  FFMA R4, R5, UR21, R4 ;  /* 0x0000001505047c23 */ /* 0x008fca0008000004 */
[----:B------:R2:W-:Y:S05]  /*166c0*/  @P5 STG.E desc[UR16][R10.64+0x220], R4 ;  /* 0x000220040a005986 */ /* 0x0005ea000c101910 */
[----:B------:R-:W-:Y:S05]  /*166d0*/  @!P6 BRA `(.L_x_230) ;  /* 0x000000000004e947 */ /* 0x000fea0003800000 */
[----:B------:R3:W5:Y:S02]  /*166e0*/  LDG.E.LTC128B R0, desc[UR16][R8.64+0x220] ;  /* 0x0002201008007981 */ /* 0x000764000c1e1920 */
.L_x_230:
[----:B------:R-:W-:Y:S05]  /*166f0*/  BSYNC B1 ;  /* 0x0000000000017941 */ /* 0x000fea0003800000 */
.L_x_229:
[----:B------:R-:W4:Y:S01]  /*16700*/  LDL.LU R5, [R1+0x278] ;  /* 0x0002780001057983 */ /* 0x000f220000300800 */
[----:B--2--5:R-:W-:Y:S01]  /*16710*/  FMUL R4, R0, UR22 ;  /* 0x0000001600047c20 */ /* 0x024fe20008400000 */
[----:B---3--:R-:W-:Y:S01]  /*16720*/  MOV R8, R6 ;  /* 0x0000000600087202 */ /* 0x008fe20000000f00 */
[----:B------:R-:W-:Y:S01]  /*16730*/  IMAD.MOV.U32 R9, RZ, RZ, R7 ;  /* 0x000000ffff097224 */ /* 0x000fe200078e0007 */
[----:B------:R-:W2:Y:S01]  /*16740*/  LDL.LU R10, [R1+0x27c] ;  /* 0x00027c00010a7983 */ /* 0x000ea20000300800 */
[----:B----4-:R-:W-:-:S05]  /*16750*/  FFMA R4, R5, UR21, R4 ;  /* 0x0000001505047c23 */ /* 0x010fca0008000004 */
[----:B------:R3:W-:Y:S04]  /*16760*/  @P6 STG.E desc[UR16][R8.64+0x220], R4 ;  /* 0x0002200408006986 */ /* 0x0007e8000c101910 */
[----:B------:R-:W4:Y:S01]  /*16770*/  @P3 LDG.E.LTC128B R0, desc[UR16][R44.64+0x200] ;  /* 0x000200102c003981 */ /* 0x000f22000c1e1920 */
[----:B------:R-:W-:Y:S01]  /*16780*/  ISETP.GT.AND P5, PT, R50, 0x11, P2 ;  /* 0x000000113200780c */ /* 0x000fe200017a4270 */
[----:B------:R-:W-:Y:S01]  /*16790*/  BSSY B1, `(.L_x_231) ;  /* 0x0000009000017945 */ /* 0x000fe20003800000 */
[----:B---3--:R-:W-:Y:S01]  /*167a0*/  IMAD.WIDE.U32 R8, R32, 0x1c, R8 ;  /* 0x0000001c20087825 */ /* 0x008fe200078e0008 */
[----:B------:R-:W-:-:S04]  /*167b0*/  IADD3 R4, P6, R6, R157, RZ ;  /* 0x0000009d06047210 */ /* 0x000fc80007fde0ff */
[----:B------:R-:W-:Y:S01]  /*167c0*/  IADD3 R9, R53, R9, RZ ;  /* 0x0000000935097210 */ /* 0x000fe20007ffe0ff */
[----:B----4-:R-:W-:-:S04]  /*167d0*/  FMUL R5, R0, UR22 ;  /* 0x0000001600057c20 */ /* 0x010fc80008400000 */
[----:B--2---:R-:W-:-:S05]  /*167e0*/  FFMA R10, R10, UR21, R5 ;  /* 0x000000150a0a7c23 */ /* 0x004fca0008000005 */
[----:B------:R2:W-:Y:S01]  /*167f0*/  @P3 STG.E desc[UR16][R8.64+0x200], R10 ;  /* 0x0002000a08003986 */ /* 0x0005e2000c101910 */
[----:B------:R-:W-:Y:S05]  /*16800*/  @!P5 BRA `(.L_x_232) ;  /* 0x000000000004d947 */ /* 0x000fea0003800000 */
[----:B------:R3:W5:Y:S02]  /*16810*/  LDG.E.LTC128B R0, desc[UR16][R14.64+0x200] ;  /* 0x000200100e007981 */ /* 0x000764000c1e1920 */
.L_x_232:
[----:B------:R-:W-:Y:S05]  /*16820*/  BSYNC B1 ;  /* 0x0000000000017941 */ /* 0x000fea0003800000 */
.L_x_231:
        /* <DEDUP_REMOVED lines=9> */
.L_x_234:
[----:B------:R-:W-:Y:S05]  /*168c0*/  BSYNC B1 ;  /* 0x0000000000017941 */ /* 0x000fea0003800000 */
.L_x_233:
        /* <DEDUP_REMOVED lines=9> */
.L_x_236:
[----:B------:R-:W-:Y:S05]  /*16960*/  BSYNC B1 ;  /* 0x0000000000017941 */ /* 0x000fea0003800000 */
.L_x_235:
[----:B------:R-:W4:Y:S01]  /*16970*/  LDL.LU R7, [R1+0x288] ;  /* 0x0002880001077983 */ /* 0x000f220000300800 */
[----:B--2--5:R-:W-:Y:S01]  /*16980*/  FMUL R6, R0, UR22 ;  /* 0x0000001600067c20 */ /* 0x024fe20008400000 */
[----:B------:R-:W-:Y:S01]  /*16990*/  MOV R8, R4 ;  /* 0x0000000400087202 */ /* 0x000fe20000000f00 */
[----:B------:R-:W-:Y:S01]  /*169a0*/  IMAD.MOV.U32 R9, RZ, RZ, R5 ;  /* 0x000000ffff097224 */ /* 0x000fe200078e0005 */
[----:B------:R-:W2:Y:S01]  /*169b0*/  LDL.LU R10, [R1+0x28c] ;  /* 0x00028c00010a7983 */ /* 0x000ea20000300800 */
[----:B----4-:R-:W-:-:S05]  /*169c0*/  FFMA R6, R7, UR21, R6 ;  /* 0x0000001507067c23 */ /* 0x010fca0008000006 */
[----:B------:R4:W-:Y:S04]  /*169d0*/  @P6 STG.E desc[UR16][R8.64+0x220], R6 ;  /* 0x0002200608006986 */ /* 0x0009e8000c101910 */
[----:B------:R-:W3:Y:S01]  /*169e0*/  @P5 LDG.E.LTC128B R0, desc[UR16][R42.64+0x200] ;  /* 0x000200102a005981 */ /* 0x000ee2000c1e1920 */
[----:B------:R-:W-:Y:S01]  /*169f0*/  ISETP.GT.AND P3, PT, R50, 0x19, P2 ;  /* 0x000000193200780c */ /* 0x000fe20001764270 */
[----:B------:R-:W-:Y:S01]  /*16a00*/  BSSY B1, `(.L_x_237) ;  /* 0x0000009000017945 */ /* 0x000fe20003800000 */
[----:B----4-:R-:W-:Y:S01]  /*16a10*/  IMAD.WIDE.U32 R8, R32, 0x1c, R8 ;  /* 0x0000001c20087825 */ /* 0x010fe200078e0008 */
[----:B------:R-:W-:-:S04]  /*16a20*/  IADD3 R6, P6, R4, R157, RZ ;  /* 0x0000009d04067210 */ /* 0x000fc80007fde0ff */
[----:B------:R-:W-:Y:S01]  /*16a30*/  IADD3 R9, R53, R9, RZ ;  /* 0x0000000935097210 */ /* 0x000fe20007ffe0ff */
[----:B---3--:R-:W-:-:S04]  /*16a40*/  FMUL R7, R0, UR22 ;  /* 0x0000001600077c20 */ /* 0x008fc80008400000 */
[----:B--2---:R-:W-:-:S05]  /*16a50*/  FFMA R10, R10, UR21, R7 ;  /* 0x000000150a0a7c23 */ /* 0x004fca0008000007 */
[----:B------:R2:W-:Y:S01]  /*16a60*/  @P5 STG.E desc[UR16][R8.64+0x200], R10 ;  /* 0x0002000a08005986 */ /* 0x0005e2000c101910 */
[----:B------:R-:W-:Y:S05]  /*16a70*/  @!P3 BRA `(.L_x_238) ;  /* 0x000000000004b947 */ /* 0x000fea0003800000 */
[----:B------:R3:W5:Y:S02]  /*16a80*/  LDG.E.LTC128B R0, desc[UR16][R16.64+0x200] ;  /* 0x0002001010007981 */ /* 0x000764000c1e1920 */
.L_x_238:
[----:B------:R-:W-:Y:S05]  /*16a90*/  BSYNC B1 ;  /* 0x0000000000017941 */ /* 0x000fea0003800000 */
.L_x_237:
        /* <DEDUP_REMOVED lines=9> */
.L_x_240:
[----:B------:R-:W-:Y:S05]  /*16b30*/  BSYNC B1 ;  /* 0x0000000000017941 */ /* 0x000fea0003800000 */
.L_x_239:
        /* <DEDUP_REMOVED lines=9> */
.L_x_242:
[----:B------:R-:W-:Y:S05]  /*16bd0*/  BSYNC B1 ;  /* 0x0000000000017941 */ /* 0x000fea0003800000 */
.L_x_241:
        /* <DEDUP_REMOVED lines=18> */
.L_x_244:
[----:B------:R-:W-:Y:S05]  /*16d00*/  BSYNC B1 ;  /* 0x0000000000017941 */ /* 0x000fea0003800000 */
.L_x_243:
        /* <DEDUP_REMOVED lines=9> */
.L_x_246:
[----:B------:R-:W-:Y:S05]  /*16da0*/  BSYNC B1 ;  /* 0x0000000000017941 */ /* 0x000fea0003800000 */
.L_x_245:
        /* <DEDUP_REMOVED lines=9> */
.L_x_248:
[----:B------:R-:W-:Y:S05]  /*16e40*/  BSYNC B1 ;  /* 0x0000000000017941 */ /* 0x000fea0003800000 */
.L_x_247:
[----:B--2---:R-:W2:Y:S01]  /*16e50*/  LDL.LU R7, [R1+0x2a8] ;  /* 0x0002a80001077983 */ /* 0x004ea20000300800 */
[----:B-----5:R-:W-:Y:S01]  /*16e60*/  FMUL R6, R0, UR22 ;  /* 0x0000001600067c20 */ /* 0x020fe20008400000 */
[----:B------:R-:W-:Y:S01]  /*16e70*/  MOV R8, R4 ;  /* 0x0000000400087202 */ /* 0x000fe20000000f00 */
[----:B------:R-:W-:Y:S01]  /*16e80*/  IMAD.MOV.U32 R9, RZ, RZ, R5 ;  /* 0x000000ffff097224 */ /* 0x000fe200078e0005 */
[----:B------:R-:W4:Y:S01]  /*16e90*/  LDL.LU R10, [R1+0x2ac] ;  /* 0x0002ac00010a7983 */ /* 0x000f220000300800 */
[----:B--2---:R-:W-:-:S05]  /*16ea0*/  FFMA R11, R7, UR21, R6 ;  /* 0x00000015070b7c23 */ /* 0x004fca0008000006 */
[----:B------:R2:W-:Y:S04]  /*16eb0*/  @P6 STG.E desc[UR16][R8.64+0x220], R11 ;  /* 0x0002200b08006986 */ /* 0x0005e8000c101910 */
[----:B------:R-:W3:Y:S01]  /*16ec0*/  @P5 LDG.E.LTC128B R0, desc[UR16][R48.64+0x200] ;  /* 0x0002001030005981 */ /* 0x000ee2000c1e1920 */
[----:B------:R-:W-:Y:S01]  /*16ed0*/  ISETP.GT.AND P3, PT, R50, 0x29, P2 ;  /* 0x000000293200780c */ /* 0x000fe20001764270 */
[----:B------:R-:W-:Y:S01]  /*16ee0*/  BSSY B1, `(.L_x_249) ;  /* 0x0000009000017945 */ /* 0x000fe20003800000 */
[----:B------:R-:W-:Y:S01]  /*16ef0*/  IADD3 R6, P6, R4, R157, RZ ;  /* 0x0000009d04067210 */ /* 0x000fe20007fde0ff */
[----:B--2---:R-:W-:-:S05]  /*16f00*/  IMAD.WIDE.U32 R8, R32, 0x1c, R8 ;  /* 0x0000001c20087825 */ /* 0x004fca00078e0008 */
[----:B------:R-:W-:Y:S01]  /*16f10*/  IADD3 R9, R53, R9, RZ ;  /* 0x0000000935097210 */ /* 0x000fe20007ffe0ff */
[----:B---3--:R-:W-:-:S04]  /*16f20*/  FMUL R7, R0, UR22 ;  /* 0x0000001600077c20 */ /* 0x008fc80008400000 */
[----:B----4-:R-:W-:-:S05]  /*16f30*/  FFMA R13, R10, UR21, R7 ;  /* 0x000000150a0d7c23 */ /* 0x010fca0008000007 */
[----:B------:R2:W-:Y:S01]  /*16f40*/  @P5 STG.E desc[UR16][R8.64+0x200], R13 ;  /* 0x0002000d08005986 */ /* 0x0005e2000c101910 */
[----:B------:R-:W-:Y:S05]  /*16f50*/  @!P3 BRA `(.L_x_250) ;  /* 0x000000000004b947 */ /* 0x000fea0003800000 */
[----:B------:R3:W5:Y:S02]  /*16f60*/  LDG.E.LTC128B R0, desc[UR16][R22.64+0x200] ;  /* 0x0002001016007981 */ /* 0x000764000c1e1920 */
.L_x_250:
[----:B------:R-:W-:Y:S05]  /*16f70*/  BSYNC B1 ;  /* 0x0000000000017941 */ /* 0x000fea0003800000 */
.L_x_249:
[----:B------:R-:W4:Y:S01]  /*16f80*/  LDL.LU R10, [R1+0x2b0] ;  /* 0x0002b000010a7983 */ /* 0x000f220000300800 */
[----:B-----5:R-:W-:Y:S01]  /*16f90*/  FMUL R4, R0, UR22 ;  /* 0x0000001600047c20 */ /* 0x020fe20008400000 */
[----:B------:R-:W-:Y:S01]  /*16fa0*/  IMAD.X R7, R5, 0x1, R33, P6 ;  /* 0x0000000105077824 */ /* 0x000fe200030e0621 */
[----:B------:R-:W-:Y:S01]  /*16fb0*/  ISETP.GT.AND P5, PT, R50, 0x28, P1 ;  /* 0x000000283200780c */ /* 0x000fe20000fa4270 */
[----:B------:R-:W-:Y:S01]  /*16fc0*/  BSSY B1, `(.L_x_251) ;  /* 0x0000005000017945 */ /* 0x000fe20003800000 */
[----:B----4-:R-:W-:-:S05]  /*16fd0*/  FFMA R5, R10, UR21, R4 ;  /* 0x000000150a057c23 */ /* 0x010fca0008000004 */
[----:B------:R4:W-:Y:S06]  /*16fe0*/  @P3 STG.E desc[UR16][R6.64+0x200], R5 ;  /* 0x0002000506003986 */ /* 0x0009ec000c101910 */
[----:B------:R-:W-:Y:S05]  /*16ff0*/  @!P5 BRA `(.L_x_252) ;  /* 0x000000000004d947 */ /* 0x000fea0003800000 */
[----:B------:R0:W5:Y:S02]  /*17000*/  LDG.E.LTC128B R0, desc[UR16][R48.64+0x220] ;  /* 0x0002201030007981 */ /* 0x000164000c1e1920 */
.L_x_252:
[----:B------:R-:W-:Y:S05]  /*17010*/  BSYNC B1 ;  /* 0x0000000000017941 */ /* 0x000fea0003800000 */
.L_x_251:
[----:B----4-:R-:W4:Y:S01]  /*17020*/  LDL.LU R5, [R1+0x2b4] ;  /* 0x0002b40001057983 */ /* 0x010f220000300800 */
[----:B-----5:R-:W-:Y:S01]  /*17030*/  FMUL R4, R0, UR22 ;  /* 0x0000001600047c20 */ /* 0x020fe20008400000 */
[C---:B------:R-:W-:Y:S01]  /*17040*/  ISETP.GT.AND P6, PT, R50.reuse, 0x29, P1 ;  /* 0x000000293200780c */ /* 0x040fe20000fc4270 */
[----:B------:R-:W-:Y:S01]  /*17050*/  BSSY B1, `(.L_x_253) ;  /* 0x0000006000017945 */ /* 0x000fe20003800000 */
[----:B------:R-:W-:Y:S01]  /*17060*/  ISETP.GT.AND P3, PT, R50, 0x30, P2 ;  /* 0x000000303200780c */ /* 0x000fe20001764270 */
[----:B----4-:R-:W-:-:S05]  /*17070*/  FFMA R5, R5, UR21, R4 ;  /* 0x0000001505057c23 */ /* 0x010fca0008000004 */
[----:B------:R4:W-:Y:S05]  /*17080*/  @P5 STG.E desc[UR16][R8.64+0x220], R5 ;  /* 0x0002200508005986 */ /* 0x0009ea000c101910 */
[----:B------:R-:W-:Y:S05]  /*17090*/  @!P6 BRA `(.L_x_254) ;  /* 0x000000000004e947 */ /* 0x000fea0003800000 */
[----:B------:R0:W5:Y:S02]  /*170a0*/  LDG.E.LTC128B R0, desc[UR16][R22.64+0x220] ;  /* 0x0002201016007981 */ /* 0x000164000c1e1920 */
.L_x_254:
[----:B------:R-:W-:Y:S05]  /*170b0*/  BSYNC B1 ;  /* 0x0000000000017941 */ /* 0x000fea0003800000 */
.L_x_253:
[----:B--2-4-:R-:W2:Y:S01]  /*170c0*/  LDL.LU R8, [R1+0x2b8] ;  /* 0x0002b80001087983 */ /* 0x014ea20000300800 */
[----:B-----5:R-:W-:Y:S01]  /*170d0*/  FMUL R4, R0, UR22 ;  /* 0x0000001600047c20 */ /* 0x020fe20008400000 */
[----:B------:R-:W-:Y:S02]  /*170e0*/  MOV R10, R0 ;  /* 0x00000000000a7202 */ /* 0x000fe40000000f00 */
[----:B------:R-:W-:Y:S01]  /*170f0*/  MOV R9, R7 ;  /* 0x0000000700097202 */ /* 0x000fe20000000f00 */
[----:B------:R-:W4:Y:S01]  /*17100*/  LDL.LU R12, [R1+0x2bc] ;  /* 0x0002bc00010c7983 */ /* 0x000f220000300800 */
[----:B--2---:R-:W-:Y:S01]  /*17110*/  FFMA R11, R8, UR21, R4 ;  /* 0x00000015080b7c23 */ /* 0x004fe20008000004 */
[----:B------:R-:W-:-:S05]  /*17120*/  IMAD.MOV.U32 R8, RZ, RZ, R6 ;  /* 0x000000ffff087224 */ /* 0x000fca00078e0006 */
[----:B------:R2:W-:Y:S04]  /*17130*/  @P6 STG.E desc[UR16][R8.64+0x220], R11 ;  /* 0x0002200b08006986 */ /* 0x0005e8000c101910 */
[----:B------:R-:W3:Y:S01]  /*17140*/  @P3 LDG.E.LTC128B R10, desc[UR16][R56.64+0x200] ;  /* 0x00020010380a3981 */ /* 0x000ee2000c1e1920 */
[----:B------:R-:W-:Y:S01]  /*17150*/  ISETP.GT.AND P5, PT, R50, 0x31, P2 ;  /* 0x000000313200780c */ /* 0x000fe200017a4270 */
[----:B------:R-:W-:Y:S01]  /*17160*/  BSSY B1, `(.L_x_255) ;  /* 0x0000009000017945 */ /* 0x000fe20003800000 */
[----:B------:R-:W-:Y:S01]  /*17170*/  IADD3 R4, P6, R6, R157, RZ ;  /* 0x0000009d06047210 */ /* 0x000fe20007fde0ff */
[----:B--2---:R-:W-:-:S04]  /*17180*/  IMAD.WIDE.U32 R8, R32, 0x1c, R8 ;  /* 0x0000001c20087825 */ /* 0x004fc800078e0008 */
[----:B------:R-:W-:Y:S02]  /*17190*/  IMAD.IADD R9, R53, 0x1, R9 ;  /* 0x0000000135097824 */ /* 0x000fe400078e0209 */
[----:B---3--:R-:W-:-:S04]  /*171a0*/  FMUL R0, R10, UR22 ;  /* 0x000000160a007c20 */ /* 0x008fc80008400000 */
[----:B----4-:R-:W-:-:S05]  /*171b0*/  FFMA R13, R12, UR21, R0 ;  /* 0x000000150c0d7c23 */ /* 0x010fca0008000000 */
[----:B------:R2:W-:Y:S01]  /*171c0*/  @P3 STG.E desc[UR16][R8.64+0x200], R13 ;  /* 0x0002000d08003986 */ /* 0x0005e2000c101910 */
[----:B------:R-:W-:Y:S05]  /*171d0*/  @!P5 BRA `(.L_x_256) ;  /* 0x000000000004d947 */ /* 0x000fea0003800000 */
[----:B------:R3:W5:Y:S02]  /*171e0*/  LDG.E.LTC128B R10, desc[UR16][R54.64+0x200] ;  /* 0x00020010360a7981 */ /* 0x000764000c1e1920 */
.L_x_256:
[----:B------:R-:W-:Y:S05]  /*171f0*/  BSYNC B1 ;  /* 0x0000000000017941 */ /* 0x000fea0003800000 */
.L_x_255:
[----:B------:R-:W4:Y:S01]  /*17200*/  LDL.LU R11, [R1+0x2c0] ;  /* 0x0002c000010b7983 */ /* 0x000f220000300800 */
[----:B-----5:R-:W-:Y:S01]  /*17210*/  FMUL R0, R10, UR22 ;  /* 0x000000160a007c20 */ /* 0x020fe20008400000 */
[----:B------:R-:W-:Y:S01]  /*17220*/  IADD3.X R5, R7, R33, RZ, P6, !PT ;  /* 0x0000002107057210 */ /* 0x000fe200037fe4ff */
[----:B------:R-:W-:Y:S01]  /*17230*/  BSSY B1, `(.L_x_257) ;  /* 0x0000006000017945 */ /* 0x000fe20003800000 */
[----:B------:R-:W-:Y:S01]  /*17240*/  ISETP.GT.AND P3, PT, R50, 0x30, P1 ;  /* 0x000000303200780c */ /* 0x000fe20000f64270 */
[----:B----4-:R-:W-:-:S05]  /*17250*/  FFMA R7, R11, UR21, R0 ;  /* 0x000000150b077c23 */ /* 0x010fca0008000000 */
[----:B------:R4:W-:Y:S07]  /*17260*/  @P5 STG.E desc[UR16][R4.64+0x200], R7 ;  /* 0x0002000704005986 */ /* 0x0009ee000c101910 */
[----:B------:R-:W-:Y:S05]  /*17270*/  @!P3 BRA `(.L_x_258) ;  /* 0x000000000004b947 */ /* 0x000fea0003800000 */
[----:B------:R0:W5:Y:S02]  /*17280*/  LDG.E.LTC128B R10, desc[UR16][R56.64+0x220] ;  /* 0x00022010380a7981 */ /* 0x000164000c1e1920 */
.L_x_258:
[----:B------:R-:W-:Y:S05]  /*17290*/  BSYNC B1 ;  /* 0x0000000000017941 */ /* 0x000fea0003800000 */
.L_x_257:
[----:B------:R-:W4:Y:S01]  /*172a0*/  LDL.LU R6, [R1+0x2c4] ;  /* 0x0002c40001067983 */ /* 0x000f220000300800 */
        /* <DEDUP_REMOVED lines=8> */
.L_x_260:
[----:B------:R-:W-:Y:S05]  /*17330*/  BSYNC B1 ;  /* 0x0000000000017941 */ /* 0x000fea0003800000 */
.L_x_259:
[----:B------:R-:W3:Y:S01]  /*17340*/  LDL.LU R6, [R1+0x2c8] ;  /* 0x0002c80001067983 */ /* 0x000ee20000300800 */
[----:B-----5:R-:W-:Y:S01]  /*17350*/  FMUL R0, R10, UR22 ;  /* 0x000000160a007c20 */ /* 0x020fe20008400000 */
[----:B--2-4-:R-:W-:Y:S01]  /*17360*/  IMAD.MOV.U32 R8, RZ, RZ, R4 ;  /* 0x000000ffff087224 */ /* 0x014fe200078e0004 */
[----:B------:R-:W-:Y:S01]  /*17370*/  MOV R9, R5 ;  /* 0x0000000500097202 */ /* 0x000fe20000000f00 */
[----:B------:R-:W2:Y:S01]  /*17380*/  LDL.LU R12, [R1+0x2cc] ;  /* 0x0002cc00010c7983 */ /* 0x000ea20000300800 */
[----:B---3--:R-:W-:-:S05]  /*17390*/  FFMA R11, R6, UR21, R0 ;  /* 0x00000015060b7c23 */ /* 0x008fca0008000000 */
[----:B------:R3:W-:Y:S04]  /*173a0*/  @P6 STG.E desc[UR16][R8.64+0x220], R11 ;  /* 0x0002200b08006986 */ /* 0x0007e8000c101910 */
[----:B------:R-:W4:Y:S01]  /*173b0*/  @P5 LDG.E.LTC128B R10, desc[UR16][R60.64+0x200] ;  /* 0x000200103c0a5981 */ /* 0x000f22000c1e1920 */
[----:B------:R-:W-:Y:S01]  /*173c0*/  ISETP.GT.AND P3, PT, R50, 0x39, P2 ;  /* 0x000000393200780c */ /* 0x000fe20001764270 */
[----:B------:R-:W-:Y:S01]  /*173d0*/  BSSY B1, `(.L_x_261) ;  /* 0x0000009000017945 */ /* 0x000fe20003800000 */
[----:B------:R-:W-:Y:S01]  /*173e0*/  IADD3 R6, P6, R4, R157, RZ ;  /* 0x0000009d04067210 */ /* 0x000fe20007fde0ff */
[----:B---3--:R-:W-:-:S04]  /*173f0*/  IMAD.WIDE.U32 R8, R32, 0x1c, R8 ;  /* 0x0000001c20087825 */ /* 0x008fc800078e0008 */
[----:B------:R-:W-:Y:S02]  /*17400*/  IMAD.IADD R9, R53, 0x1, R9 ;  /* 0x0000000135097824 */ /* 0x000fe400078e0209 */
[----:B----4-:R-:W-:-:S04]  /*17410*/  FMUL R0, R10, UR22 ;  /* 0x000000160a007c20 */ /* 0x010fc80008400000 */
[----:B--2---:R-:W-:-:S05]  /*17420*/  FFMA R13, R12, UR21, R0 ;  /* 0x000000150c0d7c23 */ /* 0x004fca0008000000 */
[----:B------:R2:W-:Y:S01]  /*17430*/  @P5 STG.E desc[UR16][R8.64+0x200], R13 ;  /* 0x0002000d08005986 */ /* 0x0005e2000c101910 */
[----:B------:R-:W-:Y:S05]  /*17440*/  @!P3 BRA `(.L_x_262) ;  /* 0x000000000004b947 */ /* 0x000fea0003800000 */
[----:B------:R3:W5:Y:S02]  /*17450*/  LDG.E.LTC128B R10, desc[UR16][R58.64+0x200] ;  /* 0x000200103a0a7981 */ /* 0x000764000c1e1920 */
.L_x_262:
[----:B------:R-:W-:Y:S05]  /*17460*/  BSYNC B1 ;  /* 0x0000000000017941 */ /* 0x000fea0003800000 */
.L_x_261:
        /* <DEDUP_REMOVED lines=9> */
.L_x_264:
[----:B------:R-:W-:Y:S05]  /*17500*/  BSYNC B1 ;  /* 0x0000000000017941 */ /* 0x000fea0003800000 */
.L_x_263:
        /* <DEDUP_REMOVED lines=9> */
.L_x_266:
[----:B------:R-:W-:Y:S05]  /*175a0*/  BSYNC B1 ;  /* 0x0000000000017941 */ /* 0x000fea0003800000 */
.L_x_265:
        /* <DEDUP_REMOVED lines=18> */
.L_x_268:
[----:B------:R-:W-:Y:S05]  /*176d0*/  BSYNC B1 ;  /* 0x0000000000017941 */ /* 0x000fea0003800000 */
.L_x_267:
        /* <DEDUP_REMOVED lines=9> */
.L_x_270:
[----:B------:R-:W-:Y:S05]  /*17770*/  BSYNC B1 ;  /* 0x0000000000017941 */ /* 0x000fea0003800000 */
.L_x_269:
        /* <DEDUP_REMOVED lines=9> */
.L_x_272:
[----:B------:R-:W-:Y:S05]  /*17810*/  BSYNC B1 ;  /* 0x0000000000017941 */ /* 0x000fea0003800000 */
.L_x_271:
        /* <DEDUP_REMOVED lines=18> */
.L_x_274:
[----:B------:R-:W-:Y:S05]  /*17940*/  BSYNC B1 ;  /* 0x0000000000017941 */ /* 0x000fea0003800000 */
.L_x_273:
        /* <DEDUP_REMOVED lines=9> */
.L_x_276:
[----:B------:R-:W-:Y:S05]  /*179e0*/  BSYNC B1 ;  /* 0x0000000000017941 */ /* 0x000fea0003800000 */
.L_x_275:
        /* <DEDUP_REMOVED lines=9> */
.L_x_278:
[----:B------:R-:W-:Y:S05]  /*17a80*/  BSYNC B1 ;  /* 0x0000000000017941 */ /* 0x000fea0003800000 */
.L_x_277:
        /* <DEDUP_REMOVED lines=18> */
.L_x_280:
[----:B------:R-:W-:Y:S05]  /*17bb0*/  BSYNC B1 ;  /* 0x0000000000017941 */ /* 0x000fea0003800000 */
.L_x_279:
        /* <DEDUP_REMOVED lines=9> */
.L_x_282:
[----:B------:R-:W-:Y:S05]  /*17c50*/  BSYNC B1 ;  /* 0x0000000000017941 */ /* 0x000fea0003800000 */
.L_x_281:
        /* <DEDUP_REMOVED lines=9> */
.L_x_284:
[----:B------:R-:W-:Y:S05]  /*17cf0*/  BSYNC B1 ;  /* 0x0000000000017941 */ /* 0x000fea0003800000 */
.L_x_283:
        /* <DEDUP_REMOVED lines=18> */
.L_x_286:
[----:B------:R-:W-:Y:S05]  /*17e20*/  BSYNC B1 ;  /* 0x0000000000017941 */ /* 0x000fea0003800000 */
.L_x_285:
        /* <DEDUP_REMOVED lines=9> */
.L_x_288:
[----:B------:R-:W-:Y:S05]  /*17ec0*/  BSYNC B1 ;  /* 0x0000000000017941 */ /* 0x000fea0003800000 */
.L_x_287:
        /* <DEDUP_REMOVED lines=9> */
.L_x_290:
[----:B------:R-:W-:Y:S05]  /*17f60*/  BSYNC B1 ;  /* 0x0000000000017941 */ /* 0x000fea0003800000 */
.L_x_289:
        /* <DEDUP_REMOVED lines=18> */
.L_x_292:
[----:B------:R-:W-:Y:S05]  /*18090*/  BSYNC B1 ;  /* 0x0000000000017941 */ /* 0x000fea0003800000 */
.L_x_291:
        /* <DEDUP_REMOVED lines=9> */
.L_x_294:
[----:B------:R-:W-:Y:S05]  /*18130*/  BSYNC B1 ;  /* 0x0000000000017941 */ /* 0x000fea0003800000 */
.L_x_293:
        /* <DEDUP_REMOVED lines=9> */
.L_x_296:
[----:B------:R-:W-:Y:S05]  /*181d0*/  BSYNC B1 ;  /* 0x0000000000017941 */ /* 0x000fea0003800000 */
.L_x_295:
        /* <DEDUP_REMOVED lines=18> */
.L_x_298:
[----:B------:R-:W-:Y:S05]  /*18300*/  BSYNC B1 ;  /* 0x0000000000017941 */ /* 0x000fea0003800000 */
.L_x_297:
        /* <DEDUP_REMOVED lines=9> */
.L_x_300:
[----:B------:R-:W-:Y:S05]  /*183a0*/  BSYNC B1 ;  /* 0x0000000000017941 */ /* 0x000fea0003800000 */
.L_x_299:
        /* <DEDUP_REMOVED lines=9> */
.L_x_302:
[----:B------:R-:W-:Y:S05]  /*18440*/  BSYNC B1 ;  /* 0x0000000000017941 */ /* 0x000fea0003800000 */
.L_x_301:
        /* <DEDUP_REMOVED lines=18> */
.L_x_304:
[----:B------:R-:W-:Y:S05]  /*18570*/  BSYNC B1 ;  /* 0x0000000000017941 */ /* 0x000fea0003800000 */
.L_x_303:
        /* <DEDUP_REMOVED lines=9> */
.L_x_306:
[----:B------:R-:W-:Y:S05]  /*18610*/  BSYNC B1 ;  /* 0x0000000000017941 */ /* 0x000fea0003800000 */
.L_x_305:
        /* <DEDUP_REMOVED lines=9> */
.L_x_308:
[----:B------:R-:W-:Y:S05]  /*186b0*/  BSYNC B1 ;  /* 0x0000000000017941 */ /* 0x000fea0003800000 */
.L_x_307:
[----:B------:R-:W2:Y:S01]  /*186c0*/  LDL.LU R6, [R1+0x348] ;  /* 0x0003480001067983 */ /* 0x000ea20000300800 */
[----:B-----5:R-:W-:-:S03]  /*186d0*/  FMUL R0, R10, UR22 ;  /* 0x000000160a007c20 */ /* 0x020fc60008400000 */
[----:B------:R-:W3:Y:S01]  /*186e0*/  LDL.LU R12, [R1+0x34c] ;  /* 0x00034c00010c7983 */ /* 0x000ee20000300800 */
[----:B--2---:R-:W-:-:S05]  /*186f0*/  FFMA R11, R6, UR21, R0 ;  /* 0x00000015060b7c23 */ /* 0x004fca0008000000 */
[----:B------:R2:W-:Y:S04]  /*18700*/  @P6 STG.E desc[UR16][R4.64+0x220], R11 ;  /* 0x0002200b04006986 */ /* 0x0005e8000c101910 */
[----:B------:R-:W3:Y:S01]  /*18710*/  @P5 LDG.E.LTC128B R10, desc[UR16][R92.64+0x200] ;  /* 0x000200105c0a5981 */ /* 0x000ee2000c1e1920 */
[----:B----4-:R-:W-:Y:S01]  /*18720*/  IMAD.WIDE.U32 R8, R32, 0x1c, R4 ;  /* 0x0000001c20087825 */ /* 0x010fe200078e0004 */
[----:B------:R-:W-:Y:S01]  /*18730*/  ISETP.GT.AND P3, PT, R50, 0x79, P2 ;  /* 0x000000793200780c */ /* 0x000fe20001764270 */
[----:B------:R-:W-:Y:S01]  /*18740*/  BSSY B1, `(.L_x_309) ;  /* 0x0000008000017945 */ /* 0x000fe20003800000 */
[----:B------:R-:W-:Y:S01]  /*18750*/  IADD3 R6, P6, R4, R157, RZ ;  /* 0x0000009d04067210 */ /* 0x000fe20007fde0ff */
[----:B------:R-:W-:Y:S02]  /*18760*/  IMAD.IADD R9, R53, 0x1, R9 ;  /* 0x0000000135097824 */ /* 0x000fe400078e0209 */
[----:B---3--:R-:W-:-:S04]  /*18770*/  FMUL R0, R10, UR22 ;  /* 0x000000160a007c20 */ /* 0x008fc80008400000 */
[----:B------:R-:W-:-:S05]  /*18780*/  FFMA R13, R12, UR21, R0 ;  /* 0x000000150c0d7c23 */ /* 0x000fca0008000000 */
[----:B------:R2:W-:Y:S01]  /*18790*/  @P5 STG.E desc[UR16][R8.64+0x200], R13 ;  /* 0x0002000d08005986 */ /* 0x0005e2000c101910 */
[----:B------:R-:W-:Y:S05]  /*187a0*/  @!P3 BRA `(.L_x_310) ;  /* 0x000000000004b947 */ /* 0x000fea0003800000 */
[----:B------:R3:W5:Y:S02]  /*187b0*/  LDG.E.LTC128B R10, desc[UR16][R90.64+0x200] ;  /* 0x000200105a0a7981 */ /* 0x000764000c1e1920 */
.L_x_310:
[----:B------:R-:W-:Y:S05]  /*187c0*/  BSYNC B1 ;  /* 0x0000000000017941 */ /* 0x000fea0003800000 */
.L_x_309:
[----:B--2---:R-:W2:Y:S01]  /*187d0*/  LDL.LU R11, [R1+0x350] ;  /* 0x00035000010b7983 */ /* 0x004ea20000300800 */
[----:B-----5:R-:W-:Y:S01]  /*187e0*/  FMUL R0, R10, UR22 ;  /* 0x000000160a007c20 */ /* 0x020fe20008400000 */
[----:B------:R-:W-:Y:S01]  /*187f0*/  IADD3.X R7, R5, R33, RZ, P6, !PT ;  /* 0x0000002105077210 */ /* 0x000fe200037fe4ff */
[----:B------:R-:W-:Y:S01]  /*18800*/  BSSY B1, `(.L_x_311) ;  /* 0x0000006000017945 */ /* 0x000fe20003800000 */
[----:B------:R-:W-:Y:S01]  /*18810*/  ISETP.GT.AND P5, PT, R50, 0x78, P1 ;  /* 0x000000783200780c */ /* 0x000fe20000fa4270 */
[----:B--2---:R-:W-:-:S05]  /*18820*/  FFMA R5, R11, UR21, R0 ;  /* 0x000000150b057c23 */ /* 0x004fca0008000000 */
[----:B------:R2:W-:Y:S07]  /*18830*/  @P3 STG.E desc[UR16][R6.64+0x200], R5 ;  /* 0x0002000506003986 */ /* 0x0005ee000c101910 */
[----:B------:R-:W-:Y:S05]  /*18840*/  @!P5 BRA `(.L_x_312) ;  /* 0x000000000004d947 */ /* 0x000fea0003800000 */
[----:B------:R4:W5:Y:S02]  /*18850*/  LDG.E.LTC128B R10, desc[UR16][R92.64+0x220] ;  /* 0x000220105c0a7981 */ /* 0x000964000c1e1920 */
.L_x_312:
[----:B------:R-:W-:Y:S05]  /*18860*/  BSYNC B1 ;  /* 0x0000000000017941 */ /* 0x000fea0003800000 */
.L_x_311:
[----:B------:R-:W2:Y:S01]  /*18870*/  LDL.LU R4, [R1+0x354] ;  /* 0x0003540001047983 */ /* 0x000ea20000300800 */
[----:B-----5:R-:W-:Y:S01]  /*18880*/  FMUL R0, R10, UR22 ;  /* 0x000000160a007c20 */ /* 0x020fe20008400000 */
[C---:B------:R-:W-:Y:S01]  /*18890*/  ISETP.GT.AND P6, PT, R50.reuse, 0x79, P1 ;  /* 0x000000793200780c */ /* 0x040fe20000fc4270 */
[----:B------:R-:W-:Y:S01]  /*188a0*/  BSSY B1, `(.L_x_313) ;  /* 0x0000006000017945 */ /* 0x000fe20003800000 */
[----:B------:R-:W-:Y:S01]  /*188b0*/  ISETP.GT.AND P3, PT, R50, 0x80, P2 ;  /* 0x000000803200780c */ /* 0x000fe20001764270 */
[----:B--2---:R-:W-:-:S05]  /*188c0*/  FFMA R5, R4, UR21, R0 ;  /* 0x0000001504057c23 */ /* 0x004fca0008000000 */
[----:B------:R2:W-:Y:S05]  /*188d0*/  @P5 STG.E desc[UR16][R8.64+0x220], R5 ;  /* 0x0002200508005986 */ /* 0x0005ea000c101910 */
[----:B------:R-:W-:Y:S05]  /*188e0*/  @!P6 BRA `(.L_x_314) ;  /* 0x000000000004e947 */ /* 0x000fea0003800000 */
[----:B------:R0:W5:Y:S02]  /*188f0*/  LDG.E.LTC128B R10, desc[UR16][R90.64+0x220] ;  /* 0x000220105a0a7981 */ /* 0x000164000c1e1920 */
.L_x_314:
[----:B------:R-:W-:Y:S05]  /*18900*/  BSYNC B1 ;  /* 0x0000000000017941 */ /* 0x000fea0003800000 */
.L_x_313:
[----:B------:R-:W3:Y:S01]  /*18910*/  LDL.LU R4, [R1+0x358] ;  /* 0x0003580001047983 */ /* 0x000ee20000300800 */
[----:B-----5:R-:W-:-:S03]  /*18920*/  FMUL R0, R10, UR22 ;  /* 0x000000160a007c20 */ /* 0x020fc60008400000 */
[----:B------:R-:W4:Y:S01]  /*18930*/  LDL.LU R12, [R1+0x35c] ;  /* 0x00035c00010c7983 */ /* 0x000f220000300800 */
[----:B---3--:R-:W-:-:S05]  /*18940*/  FFMA R11, R4, UR21, R0 ;  /* 0x00000015040b7c23 */ /* 0x008fca0008000000 */
[----:B------:R3:W-:Y:S04]  /*18950*/  @P6 STG.E desc[UR16][R6.64+0x220], R11 ;  /* 0x0002200b06006986 */ /* 0x0007e8000c101910 */
[----:B------:R-:W4:Y:S01]  /*18960*/  @P3 LDG.E.LTC128B R10, desc[UR16][R96.64+0x200] ;  /* 0x00020010600a3981 */ /* 0x000f22000c1e1920 */
[----:B--2---:R-:W-:Y:S01]  /*18970*/  IMAD.WIDE.U32 R8, R32, 0x1c, R6 ;  /* 0x0000001c20087825 */ /* 0x004fe200078e0006 */
[----:B------:R-:W-:Y:S01]  /*18980*/  ISETP.GT.AND P6, PT, R50, 0x81, P2 ;  /* 0x000000813200780c */ /* 0x000fe200017c4270 */
[----:B------:R-:W-:Y:S01]  /*18990*/  BSSY B1, `(.L_x_315) ;  /* 0x0000008000017945 */ /* 0x000fe20003800000 */
[----:B------:R-:W-:Y:S01]  /*189a0*/  IADD3 R4, P5, R6, R157, RZ ;  /* 0x0000009d06047210 */ /* 0x000fe20007fbe0ff */
[----:B------:R-:W-:Y:S02]  /*189b0*/  IMAD.IADD R9, R53, 0x1, R9 ;  /* 0x0000000135097824 */ /* 0x000fe400078e0209 */
[----:B----4-:R-:W-:-:S04]  /*189c0*/  FMUL R0, R10, UR22 ;  /* 0x000000160a007c20 */ /* 0x010fc80008400000 */
[----:B------:R-:W-:-:S05]  /*189d0*/  FFMA R13, R12, UR21, R0 ;  /* 0x000000150c0d7c23 */ /* 0x000fca0008000000 */
[----:B------:R3:W-:Y:S01]  /*189e0*/  @P3 STG.E desc[UR16][R8.64+0x200], R13 ;  /* 0x0002000d08003986 */ /* 0x0007e2000c101910 */
[----:B------:R-:W-:Y:S05]  /*189f0*/  @!P6 BRA `(.L_x_316) ;  /* 0x000000000004e947 */ /* 0x000fea0003800000 */
[----:B------:R2:W5:Y:S02]  /*18a00*/  LDG.E.LTC128B R10, desc[UR16][R94.64+0x200] ;  /* 0x000200105e0a7981 */ /* 0x000564000c1e1920 */
.L_x_316:
[----:B------:R-:W-:Y:S05]  /*18a10*/  BSYNC B1 ;  /* 0x0000000000017941 */ /* 0x000fea0003800000 */
.L_x_315:
[----:B---3--:R-:W3:Y:S01]  /*18a20*/  LDL.LU R11, [R1+0x360] ;  /* 0x00036000010b7983 */ /* 0x008ee20000300800 */
[----:B-----5:R-:W-:Y:S01]  /*18a30*/  FMUL R0, R10, UR22 ;  /* 0x000000160a007c20 */ /* 0x020fe20008400000 */
[----:B------:R-:W-:Y:S01]  /*18a40*/  IADD3.X R5, R7, R33, RZ, P5, !PT ;  /* 0x0000002107057210 */ /* 0x000fe20002ffe4ff */
[----:B------:R-:W-:Y:S01]  /*18a50*/  BSSY B1, `(.L_x_317) ;  /* 0x0000006000017945 */ /* 0x000fe20003800000 */
[----:B------:R-:W-:Y:S01]  /*18a60*/  ISETP.GT.AND P3, PT, R50, 0x80, P1 ;  /* 0x000000803200780c */ /* 0x000fe20000f64270 */
[----:B---3--:R-:W-:-:S05]  /*18a70*/  FFMA R7, R11, UR21, R0 ;  /* 0x000000150b077c23 */ /* 0x008fca0008000000 */
[----:B------:R3:W-:Y:S07]  /*18a80*/  @P6 STG.E desc[UR16][R4.64+0x200], R7 ;  /* 0x0002000704006986 */ /* 0x0007ee000c101910 */
[----:B------:R-:W-:Y:S05]  /*18a90*/  @!P3 BRA `(.L_x_318) ;  /* 0x000000000004b947 */ /* 0x000fea0003800000 */
[----:B------:R4:W5:Y:S02]  /*18aa0*/  LDG.E.LTC128B R10, desc[UR16][R96.64+0x220] ;  /* 0x00022010600a7981 */ /* 0x000964000c1e1920 */
.L_x_318:
[----:B------:R-:W-:Y:S05]  /*18ab0*/  BSYNC B1 ;  /* 0x0000000000017941 */ /* 0x000fea0003800000 */
.L_x_317:
[----:B------:R-:W3:Y:S01]  /*18ac0*/  LDL.LU R6, [R1+0x364] ;  /* 0x0003640001067983 */ /* 0x000ee20000300800 */
[----:B-----5:R-:W-:Y:S01]  /*18ad0*/  FMUL R0, R10, UR22 ;  /* 0x000000160a007c20 */ /* 0x020fe20008400000 */
[C---:B------:R-:W-:Y:S01]  /*18ae0*/  ISETP.GT.AND P6, PT, R50.reuse, 0x81, P1 ;  /* 0x000000813200780c */ /* 0x040fe20000fc4270 */
[----:B------:R-:W-:Y:S01]  /*18af0*/  BSSY B1, `(.L_x_319) ;  /* 0x0000006000017945 */ /* 0x000fe20003800000 */
[----:B------:R-:W-:Y:S01]  /*18b00*/  ISETP.GT.AND P5, PT, R50, 0x88, P2 ;  /* 0x000000883200780c */ /* 0x000fe200017a4270 */
[----:B---3--:R-:W-:-:S05]  /*18b10*/  FFMA R7, R6, UR21, R0 ;  /* 0x0000001506077c23 */ /* 0x008fca0008000000 */
[----:B------:R3:W-:Y:S05]  /*18b20*/  @P3 STG.E desc[UR16][R8.64+0x220], R7 ;  /* 0x0002200708003986 */ /* 0x0007ea000c101910 */
[----:B------:R-:W-:Y:S05]  /*18b30*/  @!P6 BRA `(.L_x_320) ;  /* 0x000000000004e947 */ /* 0x000fea0003800000 */
[----:B------:R0:W5:Y:S02]  /*18b40*/  LDG.E.LTC128B R10, desc[UR16][R94.64+0x220] ;  /* 0x000220105e0a7981 */ /* 0x000164000c1e1920 */
.L_x_320:
[----:B------:R-:W-:Y:S05]  /*18b50*/  BSYNC B1 ;  /* 0x0000000000017941 */ /* 0x000fea0003800000 */
.L_x_319:
[----:B------:R-:W2:Y:S01]  /*18b60*/  LDL.LU R6, [R1+0x368] ;  /* 0x0003680001067983 */ /* 0x000ea20000300800 */
[----:B-----5:R-:W-:-:S03]  /*18b70*/  FMUL R0, R10, UR22 ;  /* 0x000000160a007c20 */ /* 0x020fc60008400000 */
[----:B------:R-:W4:Y:S01]  /*18b80*/  LDL.LU R12, [R1+0x36c] ;  /* 0x00036c00010c7983 */ /* 0x000f220000300800 */
[----:B--2---:R-:W-:-:S05]  /*18b90*/  FFMA R11, R6, UR21, R0 ;  /* 0x00000015060b7c23 */ /* 0x004fca0008000000 */
[----:B------:R2:W-:Y:S04]  /*18ba0*/  @P6 STG.E desc[UR16][R4.64+0x220], R11 ;  /* 0x0002200b04006986 */ /* 0x0005e8000c101910 */
[----:B------:R-:W4:Y:S01]  /*18bb0*/  @P5 LDG.E.LTC128B R10, desc[UR16][R100.64+0x200] ;  /* 0x00020010640a5981 */ /* 0x000f22000c1e1920 */
[----:B---3--:R-:W-:Y:S01]  /*18bc0*/  IMAD.WIDE.U32 R8, R32, 0x1c, R4 ;  /* 0x0000001c20087825 */ /* 0x008fe200078e0004 */
        /* <DEDUP_REMOVED lines=9> */
.L_x_322:
[----:B------:R-:W-:Y:S05]  /*18c60*/  BSYNC B1 ;  /* 0x0000000000017941 */ /* 0x000fea0003800000 */
.L_x_321:
        /* <DEDUP_REMOVED lines=9> */
.L_x_324:
[----:B------:R-:W-:Y:S05]  /*18d00*/  BSYNC B1 ;  /* 0x0000000000017941 */ /* 0x000fea0003800000 */
.L_x_323:
        /* <DEDUP_REMOVED lines=9> */
.L_x_326:
[----:B------:R-:W-:Y:S05]  /*18da0*/  BSYNC B1 ;  /* 0x0000000000017941 */ /* 0x000fea0003800000 */
.L_x_325:
        /* <DEDUP_REMOVED lines=16> */
.L_x_328:
[----:B------:R-:W-:Y:S05]  /*18eb0*/  BSYNC B1 ;  /* 0x0000000000017941 */ /* 0x000fea0003800000 */
.L_x_327:
        /* <DEDUP_REMOVED lines=9> */
.L_x_330:
[----:B------:R-:W-:Y:S05]  /*18f50*/  BSYNC B1 ;  /* 0x0000000000017941 */ /* 0x000fea0003800000 */
.L_x_329:
        /* <DEDUP_REMOVED lines=9> */
.L_x_332:
[----:B------:R-:W-:Y:S05]  /*18ff0*/  BSYNC B1 ;  /* 0x0000000000017941 */ /* 0x000fea0003800000 */
.L_x_331:
[----:B---3--:R-:W3:Y:S01]  /*19000*/  LDL.LU R4, [R1+0x388] ;  /* 0x0003880001047983 */ /* 0x008ee20000300800 */
[----:B-----5:R-:W-:-:S03]  /*19010*/  FMUL R0, R10, UR22 ;  /* 0x000000160a007c20 */ /* 0x020fc60008400000 */
[----:B------:R-:W2:Y:S01]  /*19020*/  LDL.LU R12, [R1+0x38c] ;  /* 0x00038c00010c7983 */ /* 0x000ea20000300800 */
[----:B---3--:R-:W-:-:S05]  /*19030*/  FFMA R11, R4, UR21, R0 ;  /* 0x00000015040b7c23 */ /* 0x008fca0008000000 */
[----:B------:R3:W-:Y:S04]  /*19040*/  @P6 STG.E desc[UR16][R8.64+0x220], R11 ;  /* 0x0002200b08006986 */ /* 0x0007e8000c101910 */
[----:B------:R-:W4:Y:S01]  /*19050*/  @P5 LDG.E.LTC128B R10, desc[UR16][R108.64+0x200] ;  /* 0x000200106c0a5981 */ /* 0x000f22000c1e1920 */
[----:B------:R-:W-:Y:S01]  /*19060*/  IMAD.WIDE.U32 R4, R32, 0x1c, R8 ;  /* 0x0000001c20047825 */ /* 0x000fe200078e0008 */
[----:B------:R-:W-:Y:S01]  /*19070*/  ISETP.GT.AND P6, PT, R50, 0x99, P2 ;  /* 0x000000993200780c */ /* 0x000fe200017c4270 */
[----:B------:R-:W-:Y:S01]  /*19080*/  BSSY B1, `(.L_x_333) ;  /* 0x0000008000017945 */ /* 0x000fe20003800000 */
[----:B------:R-:W-:Y:S01]  /*19090*/  IADD3 R6, P3, R8, R157, RZ ;  /* 0x0000009d08067210 */ /* 0x000fe20007f7e0ff */
[----:B------:R-:W-:Y:S02]  /*190a0*/  IMAD.IADD R5, R53, 0x1, R5 ;  /* 0x0000000135057824 */ /* 0x000fe400078e0205 */
[----:B----4-:R-:W-:-:S04]  /*190b0*/  FMUL R0, R10, UR22 ;  /* 0x000000160a007c20 */ /* 0x010fc80008400000 */
[----:B--2---:R-:W-:-:S05]  /*190c0*/  FFMA R13, R12, UR21, R0 ;  /* 0x000000150c0d7c23 */ /* 0x004fca0008000000 */
[----:B------:R3:W-:Y:S01]  /*190d0*/  @P5 STG.E desc[UR16][R4.64+0x200], R13 ;  /* 0x0002000d04005986 */ /* 0x0007e2000c101910 */
[----:B------:R-:W-:Y:S05]  /*190e0*/  @!P6 BRA `(.L_x_334) ;  /* 0x000000000004e947 */ /* 0x000fea0003800000 */
[----:B------:R2:W5:Y:S02]  /*190f0*/  LDG.E.LTC128B R10, desc[UR16][R106.64+0x200] ;  /* 0x000200106a0a7981 */ /* 0x000564000c1e1920 */
.L_x_334:
[----:B------:R-:W-:Y:S05]  /*19100*/  BSYNC B1 ;  /* 0x0000000000017941 */ /* 0x000fea0003800000 */
.L_x_333:
        /* <DEDUP_REMOVED lines=9> */
.L_x_336:
[----:B------:R-:W-:Y:S05]  /*191a0*/  BSYNC B1 ;  /* 0x0000000000017941 */ /* 0x000fea0003800000 */
.L_x_335:
        /* <DEDUP_REMOVED lines=9> */
.L_x_338:
[----:B------:R-:W-:Y:S05]  /*19240*/  BSYNC B1 ;  /* 0x0000000000017941 */ /* 0x000fea0003800000 */
.L_x_337:
        /* <DEDUP_REMOVED lines=16> */
.L_x_340:
[----:B------:R-:W-:Y:S05]  /*19350*/  BSYNC B1 ;  /* 0x0000000000017941 */ /* 0x000fea0003800000 */
.L_x_339:
        /* <DEDUP_REMOVED lines=9> */
.L_x_342:
[----:B------:R-:W-:Y:S05]  /*193f0*/  BSYNC B1 ;  /* 0x0000000000017941 */ /* 0x000fea0003800000 */
.L_x_341:
        /* <DEDUP_REMOVED lines=9> */
.L_x_344:
[----:B------:R-:W-:Y:S05]  /*19490*/  BSYNC B1 ;  /* 0x0000000000017941 */ /* 0x000fea0003800000 */
.L_x_343:
        /* <DEDUP_REMOVED lines=16> */
.L_x_346:
[----:B------:R-:W-:Y:S05]  /*195a0*/  BSYNC B1 ;  /* 0x0000000000017941 */ /* 0x000fea0003800000 */
.L_x_345:
        /* <DEDUP_REMOVED lines=9> */
.L_x_348:
[----:B------:R-:W-:Y:S05]  /*19640*/  BSYNC B1 ;  /* 0x0000000000017941 */ /* 0x000fea0003800000 */
.L_x_347:
        /* <DEDUP_REMOVED lines=9> */
.L_x_350:
[----:B------:R-:W-:Y:S05]  /*196e0*/  BSYNC B1 ;  /* 0x0000000000017941 */ /* 0x000fea0003800000 */
.L_x_349:
        /* <DEDUP_REMOVED lines=16> */
.L_x_352:
[----:B------:R-:W-:Y:S05]  /*197f0*/  BSYNC B1 ;  /* 0x0000000000017941 */ /* 0x000fea0003800000 */
.L_x_351:
        /* <DEDUP_REMOVED lines=9> */
.L_x_354:
[----:B------:R-:W-:Y:S05]  /*19890*/  BSYNC B1 ;  /* 0x0000000000017941 */ /* 0x000fea0003800000 */
.L_x_353:
        /* <DEDUP_REMOVED lines=9> */
.L_x_356:
[----:B------:R-:W-:Y:S05]  /*19930*/  BSYNC B1 ;  /* 0x0000000000017941 */ /* 0x000fea0003800000 */
.L_x_355:
        /* <DEDUP_REMOVED lines=16> */
.L_x_358:
[----:B------:R-:W-:Y:S05]  /*19a40*/  BSYNC B1 ;  /* 0x0000000000017941 */ /* 0x000fea0003800000 */
.L_x_357:
        /* <DEDUP_REMOVED lines=9> */
.L_x_360:
[----:B------:R-:W-:Y:S05]  /*19ae0*/  BSYNC B1 ;  /* 0x0000000000017941 */ /* 0x000fea0003800000 */
.L_x_359:
        /* <DEDUP_REMOVED lines=9> */
.L_x_362:
[----:B------:R-:W-:Y:S05]  /*19b80*/  BSYNC B1 ;  /* 0x0000000000017941 */ /* 0x000fea0003800000 */
.L_x_361:
        /* <DEDUP_REMOVED lines=16> */
.L_x_364:
[----:B------:R-:W-:Y:S05]  /*19c90*/  BSYNC B1 ;  /* 0x0000000000017941 */ /* 0x000fea0003800000 */
.L_x_363:
        /* <DEDUP_REMOVED lines=9> */
.L_x_366:
[----:B------:R-:W-:Y:S05]  /*19d30*/  BSYNC B1 ;  /* 0x0000000000017941 */ /* 0x000fea0003800000 */
.L_x_365:
        /* <DEDUP_REMOVED lines=9> */
.L_x_368:
[----:B------:R-:W-:Y:S05]  /*19dd0*/  BSYNC B1 ;  /* 0x0000000000017941 */ /* 0x000fea0003800000 */
.L_x_367:
        /* <DEDUP_REMOVED lines=16> */
.L_x_370:
[----:B------:R-:W-:Y:S05]  /*19ee0*/  BSYNC B1 ;  /* 0x0000000000017941 */ /* 0x000fea0003800000 */
.L_x_369:
        /* <DEDUP_REMOVED lines=9> */
.L_x_372:
[----:B------:R-:W-:Y:S05]  /*19f80*/  BSYNC B1 ;  /* 0x0000000000017941 */ /* 0x000fea0003800000 */
.L_x_371:
        /* <DEDUP_REMOVED lines=9> */
.L_x_374:
[----:B------:R-:W-:Y:S05]  /*1a020*/  BSYNC B1 ;  /* 0x0000000000017941 */ /* 0x000fea0003800000 */
.L_x_373:
        /* <DEDUP_REMOVED lines=16> */
.L_x_376:
[----:B------:R-:W-:Y:S05]  /*1a130*/  BSYNC B1 ;  /* 0x0000000000017941 */ /* 0x000fea0003800000 */
.L_x_375:
        /* <DEDUP_REMOVED lines=9> */
.L_x_378:
[----:B------:R-:W-:Y:S05]  /*1a1d0*/  BSYNC B1 ;  /* 0x0000000000017941 */ /* 0x000fea0003800000 */
.L_x_377:
        /* <DEDUP_REMOVED lines=9> */
.L_x_380:
[----:B------:R-:W-:Y:S05]  /*1a270*/  BSYNC B1 ;  /* 0x0000000000017941 */ /* 0x000fea0003800000 */
.L_x_379:
        /* <DEDUP_REMOVED lines=16> */
.L_x_382:
[----:B------:R-:W-:Y:S05]  /*1a380*/  BSYNC B1 ;  /* 0x0000000000017941 */ /* 0x000fea0003800000 */
.L_x_381:
        /* <DEDUP_REMOVED lines=9> */
.L_x_384:
[----:B------:R-:W-:Y:S05]  /*1a420*/  BSYNC B1 ;  /* 0x0000000000017941 */ /* 0x000fea0003800000 */
.L_x_383:
        /* <DEDUP_REMOVED lines=9> */
.L_x_386:
[----:B------:R-:W-:Y:S05]  /*1a4c0*/  BSYNC B1 ;  /* 0x0000000000017941 */ /* 0x000fea0003800000 */
.L_x_385:
        /* <DEDUP_REMOVED lines=16> */
.L_x_388:
[----:B------:R-:W-:Y:S05]  /*1a5d0*/  BSYNC B1 ;  /* 0x0000000000017941 */ /* 0x000fea0003800000 */
.L_x_387:
        /* <DEDUP_REMOVED lines=9> */
.L_x_390:
[----:B------:R-:W-:Y:S05]  /*1a670*/  BSYNC B1 ;  /* 0x0000000000017941 */ /* 0x000fea0003800000 */
.L_x_389:
        /* <DEDUP_REMOVED lines=9> */
.L_x_392:
[----:B------:R-:W-:Y:S05]  /*1a710*/  BSYNC B1 ;  /* 0x0000000000017941 */ /* 0x000fea0003800000 */
.L_x_391:
        /* <DEDUP_REMOVED lines=16> */
.L_x_394:
[----:B------:R-:W-:Y:S05]  /*1a820*/  BSYNC B1 ;  /* 0x0000000000017941 */ /* 0x000fea0003800000 */
.L_x_393:
        /* <DEDUP_REMOVED lines=9> */
.L_x_396:
[----:B------:R-:W-:Y:S05]  /*1a8c0*/  BSYNC B1 ;  /* 0x0000000000017941 */ /* 0x000fea0003800000 */
.L_x_395:
        /* <DEDUP_REMOVED lines=9> */
.L_x_398:
[----:B------:R-:W-:Y:S05]  /*1a960*/  BSYNC B1 ;  /* 0x0000000000017941 */ /* 0x000fea0003800000 */
.L_x_397:
        /* <DEDUP_REMOVED lines=16> */
.L_x_400:
[----:B------:R-:W-:Y:S05]  /*1aa70*/  BSYNC B1 ;  /* 0x0000000000017941 */ /* 0x000fea0003800000 */
.L_x_399:
        /* <DEDUP_REMOVED lines=9> */
.L_x_402:
[----:B------:R-:W-:Y:S05]  /*1ab10*/  BSYNC B1 ;  /* 0x0000000000017941 */ /* 0x000fea0003800000 */
.L_x_401:
        /* <DEDUP_REMOVED lines=9> */
.L_x_404:
[----:B------:R-:W-:Y:S05]  /*1abb0*/  BSYNC B1 ;  /* 0x0000000000017941 */ /* 0x000fea0003800000 */
.L_x_403:
        /* <DEDUP_REMOVED lines=16> */
.L_x_406:
[----:B------:R-:W-:Y:S05]  /*1acc0*/  BSYNC B1 ;  /* 0x0000000000017941 */ /* 0x000fea0003800000 */
.L_x_405:
        /* <DEDUP_REMOVED lines=9> */
.L_x_408:
[----:B------:R-:W-:Y:S05]  /*1ad60*/  BSYNC B1 ;  /* 0x0000000000017941 */ /* 0x000fea0003800000 */
.L_x_407:
[----:B------:R-:W3:Y:S01]  /*1ad70*/  LDL.LU R8, [R1+0x454] ;  /* 0x0004540001087983 */ /* 0x000ee20000300800 */
[----:B-----5:R-:W-:Y:S01]  /*1ad80*/  FMUL R0, R10, UR22 ;  /* 0x000000160a007c20 */ /* 0x020fe20008400000 */
[----:B------:R-:W-:Y:S01]  /*1ad90*/  ISETP.GT.AND P1, PT, R50, 0xf9, P1 ;  /* 0x000000f93200780c */ /* 0x000fe20000f24270 */
[----:B------:R-:W-:Y:S02]  /*1ada0*/  BSSY B1, `(.L_x_409) ;  /* 0x0000005000017945 */ /* 0x000fe40003800000 */
[----:B---3--:R-:W-:-:S05]  /*1adb0*/  FFMA R9, R8, UR21, R0 ;  /* 0x0000001508097c23 */ /* 0x008fca0008000000 */
[----:B------:R3:W-:Y:S05]  /*1adc0*/  @P5 STG.E desc[UR16][R4.64+0x220], R9 ;  /* 0x0002200904005986 */ /* 0x0007ea000c101910 */
[----:B------:R-:W-:Y:S05]  /*1add0*/  @!P1 BRA `(.L_x_410) ;  /* 0x0000000000049947 */ /* 0x000fea0003800000 */
[----:B------:R0:W5:Y:S02]  /*1ade0*/  LDG.E.LTC128B R10, desc[UR16][R2.64+0x220] ;  /* 0x00022010020a7981 */ /* 0x000164000c1e1920 */
.L_x_410:
[----:B------:R-:W-:Y:S05]  /*1adf0*/  BSYNC B1 ;  /* 0x0000000000017941 */ /* 0x000fea0003800000 */
.L_x_409:
[----:B------:R-:W0:Y:S01]  /*1ae00*/  LDL.LU R0, [R1+0x458] ;  /* 0x0004580001007983 */ /* 0x000e220000300800 */
[----:B-----5:R-:W-:-:S04]  /*1ae10*/  FMUL R10, R10, UR22 ;  /* 0x000000160a0a7c20 */ /* 0x020fc80008400000 */
[----:B0-2---:R-:W-:Y:S01]  /*1ae20*/  FFMA R3, R0, UR21, R10 ;  /* 0x0000001500037c23 */ /* 0x005fe2000800000a */
[----:B------:R-:W-:Y:S06]  /*1ae30*/  @!P1 BRA `(.L_x_411) ;  /* 0x0000004800d49947 */ /* 0x000fec0003800000 */
[----:B------:R0:W-:Y:S01]  /*1ae40*/  STG.E desc[UR16][R6.64+0x220], R3 ;  /* 0x0002200306007986 */ /* 0x0001e2000c101910 */
[----:B------:R-:W-:Y:S05]  /*1ae50*/  BRA `(.L_x_411) ;  /* 0x0000004800cc7947 */ /* 0x000fea0003800000 */
.L_x_28:
[----:B------:R-:W-:Y:S01]  /*1ae60*/  ULDC.64 UR6, c[0x0][0x6c0] ;  /* 0x0001b00000067ab9 */ /* 0x000fe20000000a00 */
[----:B------:R-:W2:Y:S01]  /*1ae70*/  LDL.LU R45, [R1+0x418] ;  /* 0x00041800012d7983 */ /* 0x000ea20000300800 */
[----:B------:R-:W-:Y:S01]  /*1ae80*/  LEA R2, P2, R36, UR6, 0x2 ;  /* 0x0000000624027c11 */ /* 0x000fe2000f8410ff */
[----:B------:R-:W-:Y:S01]  /*1ae90*/  FMUL R5, R5, UR21 ;  /* 0x0000001505057c20 */ /* 0x000fe20008400000 */
[----:B------:R-:W-:Y:S02]  /*1aea0*/  SHF.L.U64.HI R0, R32, 0x2, R33 ;  /* 0x0000000220007819 */ /* 0x000fe40000010221 */
[----:B------:R-:W-:Y:S01]  /*1aeb0*/  ISETP.GT.AND P6, PT, R50, 0x1, P3 ;  /* 0x000000013200780c */ /* 0x000fe20001fc4270 */
[----:B------:R-:W-:Y:S01]  /*1aec0*/  FMUL R6, R6, UR21 ;  /* 0x0000001506067c20 */ /* 0x000fe20008400000 */
[----:B------:R-:W-:Y:S01]  /*1aed0*/  LEA.HI.X R3, R36, UR7, R4, 0x2, P2 ;  /* 0x0000000724037c11 */ /* 0x000fe200090f1404 */
[----:B------:R-:W-:Y:S01]  /*1aee0*/  FMUL R7, R7, UR21 ;  /* 0x0000001507077c20 */ /* 0x000fe20008400000 */
[----:B------:R-:W-:Y:S01]  /*1aef0*/  LEA R4, P2, R32, R2, 0x2 ;  /* 0x0000000220047211 */ /* 0x000fe200078410ff */
[----:B------:R-:W-:Y:S01]  /*1af00*/  FMUL R8, R8, UR21 ;  /* 0x0000001508087c20 */ /* 0x000fe20008400000 */
[----:B------:R-:W-:Y:S01]  /*1af10*/  FMUL R9, R9, UR21 ;  /* 0x0000001509097c20 */ /* 0x000fe20008400000 */
[----:B------:R0:W-:Y:S01]  /*1af20*/  @P1 STG.E desc[UR16][R2.64], R5 ;  /* 0x0000000502001986 */ /* 0x0001e2000c101910 */
[----:B------:R-:W-:Y:S01]  /*1af30*/  ISETP.GT.AND P1, PT, R51, 0x8, PT ;  /* 0x000000083300780c */ /* 0x000fe20003f24270 */
[----:B------:R-:W-:-:S02]  /*1af40*/  IMAD.SHL.U32 R24, R32, 0x20, RZ ;  /* 0x0000002020187824 */ /* 0x000fc400078e00ff */
[----:B------:R-:W-:Y:S01]  /*1af50*/  FMUL R10, R10, UR21 ;  /* 0x000000150a0a7c20 */ /* 0x000fe20008400000 */
        /* <DEDUP_REMOVED lines=8> */
[----:B0-----:R-:W-:Y:S01]  /*1afe0*/  IMAD.X R5, R0, 0x1, R3, P2 ;  /* 0x0000000100057824 */ /* 0x001fe200010e0603 */
[C---:B------:R-:W-:Y:S01]  /*1aff0*/  ISETP.GT.AND P2, PT, R50.reuse, RZ, P1 ;  /* 0x000000ff3200720c */ /* 0x040fe20000f44270 */
[----:B------:R-:W-:Y:S01]  /*1b000*/  FMUL R19, R19, UR21 ;  /* 0x0000001513137c20 */ /* 0x000fe20008400000 */
[----:B------:R-:W-:Y:S01]  /*1b010*/  ISETP.GT.AND P5, PT, R50, 0x1, P1 ;  /* 0x000000013200780c */ /* 0x000fe20000fa4270 */
[----:B------:R-:W-:Y:S01]  /*1b020*/  FMUL R20, R20, UR21 ;  /* 0x0000001514147c20 */ /* 0x000fe20008400000 */
[----:B------:R-:W-:Y:S01]  /*1b030*/  @P6 STG.E desc[UR16][R4.64], R6 ;  /* 0x0000000604006986 */ /* 0x000fe2000c101910 */
[----:B------:R-:W-:-:S02]  /*1b040*/  IMAD R0, R33, 0x1c, RZ ;  /* 0x0000001c21007824 */ /* 0x000fc400078e02ff */
[----:B------:R-:W-:Y:S01]  /*1b050*/  FMUL R21, R21, UR21 ;  /* 0x0000001515157c20 */ /* 0x000fe20008400000 */
[----:B------:R-:W-:Y:S01]  /*1b060*/  FMUL R22, R22, UR21 ;  /* 0x0000001516167c20 */ /* 0x000fe20008400000 */
[----:B------:R-:W-:Y:S01]  /*1b070*/  FMUL R23, R23, UR21 ;  /* 0x0000001517177c20 */ /* 0x000fe20008400000 */
[----:B------:R-:W-:Y:S01]  /*1b080*/  FMUL R152, R152, UR21 ;  /* 0x0000001598987c20 */ /* 0x000fe20008400000 */
[----:B------:R-:W-:Y:S01]  /*1b090*/  FMUL R153, R153, UR21 ;  /* 0x0000001599997c20 */ /* 0x000fe20008400000 */
[----:B------:R-:W-:Y:S01]  /*1b0a0*/  FMUL R154, R154, UR21 ;  /* 0x000000159a9a7c20 */ /* 0x000fe20008400000 */
[----:B------:R-:W-:Y:S01]  /*1b0b0*/  FMUL R155, R155, UR21 ;  /* 0x000000159b9b7c20 */ /* 0x000fe20008400000 */
[----:B------:R0:W-:Y:S01]  /*1b0c0*/  @P2 STG.E desc[UR16][R2.64+0x20], R7 ;  /* 0x0000200702002986 */ /* 0x0001e2000c101910 */
[----:B------:R-:W-:Y:S01]  /*1b0d0*/  ISETP.GT.AND P2, PT, R50, 0x8, P3 ;  /* 0x000000083200780c */ /* 0x000fe20001f44270 */
        /* <DEDUP_REMOVED lines=10> */
[----:B0-----:R-:W-:Y:S01]  /*1b180*/  IMAD.WIDE.U32 R6, R32, 0x1c, R4 ;  /* 0x0000001c20067825 */ /* 0x001fe200078e0004 */
[----:B------:R0:W-:Y:S04]  /*1b190*/  @P5 STG.E desc[UR16][R4.64+0x20], R8 ;  /* 0x0000200804005986 */ /* 0x0001e8000c101910 */
[----:B------:R-:W-:Y:S01]  /*1b1a0*/  IADD3 R7, R0, R7, RZ ;  /* 0x0000000700077210 */ /* 0x000fe20007ffe0ff */
[----:B------:R-:W-:Y:S01]  /*1b1b0*/  FMUL R166, R166, UR21 ;  /* 0x00000015a6a67c20 */ /* 0x000fe20008400000 */
[----:B------:R-:W-:Y:S01]  /*1b1c0*/  SHF.L.U64.HI R33, R32, 0x5, R33 ;  /* 0x0000000520217819 */ /* 0x000fe20000010221 */
[----:B------:R-:W-:Y:S01]  /*1b1d0*/  FMUL R167, R167, UR21 ;  /* 0x00000015a7a77c20 */ /* 0x000fe20008400000 */
[----:B------:R-:W-:Y:S01]  /*1b1e0*/  FMUL R168, R168, UR21 ;  /* 0x00000015a8a87c20 */ /* 0x000fe20008400000 */
[----:B------:R1:W-:Y:S01]  /*1b1f0*/  @P2 STG.E desc[UR16][R6.64], R9 ;  /* 0x0000000906002986 */ /* 0x0003e2000c101910 */
[----:B0-----:R-:W-:Y:S01]  /*1b200*/  IADD3 R8, P2, R24, R4, RZ ;  /* 0x0000000418087210 */ /* 0x001fe20007f5e0ff */
[----:B------:R-:W-:Y:S01]  /*1b210*/  FMUL R169, R169, UR21 ;  /* 0x00000015a9a97c20 */ /* 0x000fe20008400000 */
[----:B------:R-:W-:Y:S01]  /*1b220*/  ISETP.GT.AND P5, PT, R50, 0x9, P3 ;  /* 0x000000093200780c */ /* 0x000fe20001fa4270 */
[----:B------:R-:W-:Y:S01]  /*1b230*/  FMUL R170, R170, UR21 ;  /* 0x00000015aaaa7c20 */ /* 0x000fe20008400000 */
[----:B------:R-:W-:Y:S01]  /*1b240*/  FMUL R171, R171, UR21 ;  /* 0x00000015abab7c20 */ /* 0x000fe20008400000 */
[----:B------:R-:W-:Y:S01]  /*1b250*/  FMUL R172, R172, UR21 ;  /* 0x00000015acac7c20 */ /* 0x000fe20008400000 */
[----:B------:R-:W-:Y:S01]  /*1b260*/  FMUL R173, R173, UR21 ;  /* 0x00000015adad7c20 */ /* 0x000fe20008400000 */
[----:B------:R-:W3:Y:S01]  /*1b270*/  LDL.LU R40, [R1+0x42c] ;  /* 0x00042c0001287983 */ /* 0x000ee20000300800 */
[----:B-1----:R-:W-:-:S02]  /*1b280*/  IADD3.X R9, R33, R5, RZ, P2, !PT ;  /* 0x0000000521097210 */ /* 0x002fc400017fe4ff */
[----:B------:R-:W-:Y:S01]  /*1b290*/  ISETP.GT.AND P2, PT, R50, 0x8, P1 ;  /* 0x000000083200780c */ /* 0x000fe20000f44270 */
[----:B------:R-:W4:Y:S04]  /*1b2a0*/  LDL.LU R25, [R1+0x448] ;  /* 0x0004480001197983 */ /* 0x000f280000300800 */
[----:B------:R-:W-:Y:S01]  /*1b2b0*/  @P5 STG.E desc[UR16][R8.64], R10 ;  /* 0x0000000a08005986 */ /* 0x000fe2000c101910 */
[----:B------:R-:W-:-:S03]  /*1b2c0*/  FMUL R175, R175, UR21 ;  /* 0x00000015afaf7c20 */ /* 0x000fc60008400000 */
[----:B------:R-:W5:Y:S04]  /*1b2d0*/  LDL.LU R30, [R1+0x444] ;  /* 0x00044400011e7983 */ /* 0x000f680000300800 */
[----:B------:R0:W-:Y:S01]  /*1b2e0*/  @P2 STG.E desc[UR16][R6.64+0x20], R11 ;  /* 0x0000200b06002986 */ /* 0x0001e2000c101910 */
[C---:B------:R-:W-:Y:S02]  /*1b2f0*/  ISETP.GT.AND P2, PT, R50.reuse, 0x9, P1 ;  /* 0x000000093200780c */ /* 0x040fe40000f44270 */
[----:B------:R-:W-:Y:S01]  /*1b300*/  ISETP.GT.AND P5, PT, R50, 0x10, P1 ;  /* 0x000000103200780c */ /* 0x000fe20000fa4270 */
[----:B------:R-:W4:Y:S01]  /*1b310*/  LDL.LU R26, [R1+0x458] ;  /* 0x00045800011a7983 */ /* 0x000f220000300800 */
[----:B------:R-:W-:-:S03]  /*1b320*/  FMUL R177, R177, UR21 ;  /* 0x00000015b1b17c20 */ /* 0x000fc60008400000 */
[----:B------:R-:W3:Y:S01]  /*1b330*/  LDL.LU R44, [R1+0x41c] ;  /* 0x00041c00012c7983 */ /* 0x000ee20000300800 */
[----:B0-----:R-:W-:-:S03]  /*1b340*/  IMAD.WIDE.U32 R6, R32, 0x1c, R8 ;  /* 0x0000001c20067825 */ /* 0x001fc600078e0008 */
[----:B------:R-:W2:Y:S04]  /*1b350*/  LDL.LU R47, [R1+0x410] ;  /* 0x00041000012f7983 */ /* 0x000ea80000300800 */
[----:B------:R0:W-:Y:S01]  /*1b360*/  @P2 STG.E desc[UR16][R8.64+0x20], R12 ;  /* 0x0000200c08002986 */ /* 0x0001e2000c101910 */
[----:B------:R-:W-:Y:S01]  /*1b370*/  ISETP.GT.AND P2, PT, R50, 0x10, P3 ;  /* 0x000000103200780c */ /* 0x000fe20001f44270 */
[----:B------:R-:W-:Y:S02]  /*1b380*/  IMAD.IADD R7, R0, 0x1, R7 ;  /* 0x0000000100077824 */ /* 0x000fe400078e0207 */
[----:B------:R-:W5:Y:S04]  /*1b390*/  LDL.LU R31, [R1+0x440] ;  /* 0x00044000011f7983 */ /* 0x000f680000300800 */
[----:B------:R-:W4:Y:S01]  /*1b3a0*/  LDL.LU R46, [R1+0x414] ;  /* 0x00041400012e7983 */ /* 0x000f220000300800 */
[----:B0-----:R-:W-:-:S03]  /*1b3b0*/  IADD3 R8, P6, R24, R8, RZ ;  /* 0x0000000818087210 */ /* 0x001fc60007fde0ff */
[----:B------:R-:W5:Y:S04]  /*1b3c0*/  LDL.LU R27, [R1+0x454] ;  /* 0x00045400011b7983 */ /* 0x000f680000300800 */
[----:B------:R0:W-:Y:S01]  /*1b3d0*/  @P2 STG.E desc[UR16][R6.64], R13 ;  /* 0x0000000d06002986 */ /* 0x0001e2000c101910 */
[C---:B------:R-:W-:Y:S02]  /*1b3e0*/  ISETP.GT.AND P2, PT, R50.reuse, 0x11, P3 ;  /* 0x000000113200780c */ /* 0x040fe40001f44270 */
[----:B------:R-:W-:Y:S01]  /*1b3f0*/  IADD3.X R9, R33, R9, RZ, P6, !PT ;  /* 0x0000000921097210 */ /* 0x000fe200037fe4ff */
[----:B------:R-:W5:Y:S01]  /*1b400*/  LDL.LU R43, [R1+0x420] ;  /* 0x00042000012b7983 */ /* 0x000f620000300800 */
[----:B------:R-:W-:-:S03]  /*1b410*/  ISETP.GT.AND P6, PT, R50, 0x11, P1 ;  /* 0x000000113200780c */ /* 0x000fc60000fc4270 */
[----:B------:R-:W5:Y:S01]  /*1b420*/  LDL.LU R29, [R1+0x44c] ;  /* 0x00044c00011d7983 */ /* 0x000f620000300800 */
[----:B0-----:R-:W-:-:S03]  /*1b430*/  FMUL R13, R174, UR21 ;  /* 0x00000015ae0d7c20 */ /* 0x001fc60008400000 */
[----:B------:R-:W5:Y:S04]  /*1b440*/  LDL.LU R39, [R1+0x430] ;  /* 0x0004300001277983 */ /* 0x000f680000300800 */
[----:B------:R-:W-:Y:S01]  /*1b450*/  @P2 STG.E desc[UR16][R8.64], R14 ;  /* 0x0000000e08002986 */ /* 0x000fe2000c101910 */
[----:B------:R-:W-:-:S03]  /*1b460*/  ISETP.GT.AND P2, PT, R50, 0x18, P3 ;  /* 0x000000183200780c */ /* 0x000fc60001f44270 */
[----:B------:R0:W-:Y:S04]  /*1b470*/  @P5 STG.E desc[UR16][R6.64+0x20], R15 ;  /* 0x0000200f06005986 */ /* 0x0001e8000c101910 */
[----:B------:R1:W-:Y:S04]  /*1b480*/  @P6 STG.E desc[UR16][R8.64+0x20], R16 ;  /* 0x0000201008006986 */ /* 0x0003e8000c101910 */
[----:B------:R-:W5:Y:S01]  /*1b490*/  LDL.LU R35, [R1+0x438] ;  /* 0x0004380001237983 */ /* 0x000f620000300800 */
[----:B0-----:R-:W-:Y:S01]  /*1b4a0*/  IMAD.WIDE.U32 R6, R32, 0x1c, R8 ;  /* 0x0000001c20067825 */ /* 0x001fe200078e0008 */
[----:B------:R-:W-:-:S03]  /*1b4b0*/  ISETP.GT.AND P5, PT, R50, 0x18, P1 ;  /* 0x000000183200780c */ /* 0x000fc60000fa4270 */
[----:B------:R-:W-:Y:S01]  /*1b4c0*/  FMUL R15, R176, UR21 ;  /* 0x00000015b00f7c20 */ /* 0x000fe20008400000 */
[----:B------:R-:W5:Y:S01]  /*1b4d0*/  LDL.LU R34, [R1+0x43c] ;  /* 0x00043c0001227983 */ /* 0x000f620000300800 */
[----:B------:R-:W-:Y:S01]  /*1b4e0*/  IMAD.IADD R7, R0, 0x1, R7 ;  /* 0x0000000100077824 */ /* 0x000fe200078e0207 */
[----:B-1----:R-:W-:Y:S02]  /*1b4f0*/  IADD3 R8, P6, R24, R8, RZ ;  /* 0x0000000818087210 */ /* 0x002fe40007fde0ff */
[----:B------:R-:W5:Y:S04]  /*1b500*/  LDL.LU R42, [R1+0x424] ;  /* 0x00042400012a7983 */ /* 0x000f680000300800 */
[----:B------:R-:W-:Y:S01]  /*1b510*/  @P2 STG.E desc[UR16][R6.64], R17 ;  /* 0x0000001106002986 */ /* 0x000fe2000c101910 */
[----:B------:R-:W-:-:S02]  /*1b520*/  ISETP.GT.AND P2, PT, R50, 0x19, P3 ;  /* 0x000000193200780c */ /* 0x000fc40001f44270 */
[----:B------:R-:W-:Y:S01]  /*1b530*/  IADD3.X R9, R33, R9, RZ, P6, !PT ;  /* 0x0000000921097210 */ /* 0x000fe200037fe4ff */
[----:B------:R-:W3:Y:S01]  /*1b540*/  LDL.LU R48, [R1+0x408] ;  /* 0x0004080001307983 */ /* 0x000ee20000300800 */
[----:B------:R-:W-:-:S03]  /*1b550*/  ISETP.GT.AND P6, PT, R50, 0x19, P1 ;  /* 0x000000193200780c */ /* 0x000fc60000fc4270 */
[----:B------:R-:W5:Y:S01]  /*1b560*/  LDL.LU R28, [R1+0x450] ;  /* 0x00045000011c7983 */ /* 0x000f620000300800 */
[----:B------:R-:W-:-:S03]  /*1b570*/  FMUL R179, R179, UR21 ;  /* 0x00000015b3b37c20 */ /* 0x000fc60008400000 */
[----:B------:R-:W5:Y:S04]  /*1b580*/  LDL.LU R38, [R1+0x434] ;  /* 0x0004340001267983 */ /* 0x000f680000300800 */
[----:B------:R-:W-:Y:S01]  /*1b590*/  @P2 STG.E desc[UR16][R8.64], R18 ;  /* 0x0000001208002986 */ /* 0x000fe2000c101910 */
[----:B------:R-:W-:-:S03]  /*1b5a0*/  ISETP.GT.AND P2, PT, R50, 0x20, P3 ;  /* 0x000000203200780c */ /* 0x000fc60001f44270 */
[----:B------:R0:W-:Y:S04]  /*1b5b0*/  @P5 STG.E desc[UR16][R6.64+0x20], R19 ;  /* 0x0000201306005986 */ /* 0x0001e8000c101910 */
[----:B------:R1:W-:Y:S04]  /*1b5c0*/  @P6 STG.E desc[UR16][R8.64+0x20], R20 ;  /* 0x0000201408006986 */ /* 0x0003e8000c101910 */
[----:B------:R-:W5:Y:S01]  /*1b5d0*/  LDL.LU R41, [R1+0x428] ;  /* 0x0004280001297983 */ /* 0x000f620000300800 */
[----:B0-----:R-:W-:Y:S01]  /*1b5e0*/  IMAD.WIDE.U32 R6, R32, 0x1c, R8 ;  /* 0x0000001c20067825 */ /* 0x001fe200078e0008 */
[----:B------:R-:W-:-:S02]  /*1b5f0*/  ISETP.GT.AND P5, PT, R50, 0x20, P1 ;  /* 0x000000203200780c */ /* 0x000fc40000fa4270 */
[----:B------:R-:W2:Y:S01]  /*1b600*/  LDL.LU R54, [R1+0x200] ;  /* 0x0002000001367983 */ /* 0x000ea20000300800 */
[----:B------:R-:W-:Y:S01]  /*1b610*/  IMAD.IADD R7, R0, 0x1, R7 ;  /* 0x0000000100077824 */ /* 0x000fe200078e0207 */
[----:B-1----:R-:W-:Y:S02]  /*1b620*/  IADD3 R8, P6, R24, R8, RZ ;  /* 0x0000000818087210 */ /* 0x002fe40007fde0ff */
[----:B------:R-:W4:Y:S04]  /*1b630*/  LDL.LU R53, [R1+0x204] ;  /* 0x0002040001357983 */ /* 0x000f280000300800 */
[----:B------:R-:W-:Y:S01]  /*1b640*/  @P2 STG.E desc[UR16][R6.64], R21 ;  /* 0x0000001506002986 */ /* 0x000fe2000c101910 */
[C---:B------:R-:W-:Y:S02]  /*1b650*/  ISETP.GT.AND P2, PT, R50.reuse, 0x21, P3 ;  /* 0x000000213200780c */ /* 0x040fe40001f44270 */
[----:B------:R-:W-:Y:S01]  /*1b660*/  IADD3.X R9, R33, R9, RZ, P6, !PT ;  /* 0x0000000921097210 */ /* 0x000fe200037fe4ff */
[----:B------:R-:W3:Y:S01]  /*1b670*/  LDL.LU R52, [R1+0x208] ;  /* 0x0002080001347983 */ /* 0x000ee20000300800 */
[----:B------:R-:W-:-:S03]  /*1b680*/  ISETP.GT.AND P6, PT, R50, 0x21, P1 ;  /* 0x000000213200780c */ /* 0x000fc60000fc4270 */
[----:B------:R-:W5:Y:S01]  /*1b690*/  LDL.LU R49, [R1+0x20c] ;  /* 0x00020c0001317983 */ /* 0x000f620000300800 */
[----:B------:R-:W-:Y:S01]  /*1b6a0*/  FMUL R181, R181, UR21 ;  /* 0x00000015b5b57c20 */ /* 0x000fe20008400000 */
[----:B------:R-:W-:Y:S01]  /*1b6b0*/  FMUL R183, R183, UR21 ;  /* 0x00000015b7b77c20 */ /* 0x000fe20008400000 */
[----:B------:R-:W-:Y:S01]  /*1b6c0*/  FMUL R185, R185, UR21 ;  /* 0x00000015b9b97c20 */ /* 0x000fe20008400000 */
[----:B------:R-:W-:Y:S01]  /*1b6d0*/  FMUL R187, R187, UR21 ;  /* 0x00000015bbbb7c20 */ /* 0x000fe20008400000 */
[----:B------:R-:W-:Y:S01]  /*1b6e0*/  FMUL R189, R189, UR21 ;  /* 0x00000015bdbd7c20 */ /* 0x000fe20008400000 */
[----:B------:R-:W-:Y:S01]  /*1b6f0*/  @P2 STG.E desc[UR16][R8.64], R22 ;  /* 0x0000001608002986 */ /* 0x000fe2000c101910 */
[C---:B------:R-:W-:Y:S01]  /*1b700*/  ISETP.GT.AND P2, PT, R50.reuse, 0x28, P3 ;  /* 0x000000283200780c */ /* 0x040fe20001f44270 */
[----:B------:R-:W-:Y:S01]  /*1b710*/  FMUL R191, R191, UR21 ;  /* 0x00000015bfbf7c20 */ /* 0x000fe20008400000 */
[----:B------:R-:W-:Y:S01]  /*1b720*/  FMUL R193, R193, UR21 ;  /* 0x00000015c1c17c20 */ /* 0x000fe20008400000 */
[----:B------:R0:W-:Y:S01]  /*1b730*/  @P5 STG.E desc[UR16][R6.64+0x20], R23 ;  /* 0x0000201706005986 */ /* 0x0001e2000c101910 */
[----:B------:R-:W-:Y:S01]  /*1b740*/  ISETP.GT.AND P5, PT, R50, 0x28, P1 ;  /* 0x000000283200780c */ /* 0x000fe20000fa4270 */
[----:B------:R-:W-:Y:S01]  /*1b750*/  FMUL R195, R195, UR21 ;  /* 0x00000015c3c37c20 */ /* 0x000fe20008400000 */
[----:B------:R-:W-:Y:S01]  /*1b760*/  FMUL R197, R197, UR21 ;  /* 0x00000015c5c57c20 */ /* 0x000fe20008400000 */
[----:B------:R1:W-:Y:S01]  /*1b770*/  @P6 STG.E desc[UR16][R8.64+0x20], R152 ;  /* 0x0000209808006986 */ /* 0x0003e2000c101910 */
[----:B------:R-:W-:Y:S01]  /*1b780*/  FMUL R199, R199, UR21 ;  /* 0x00000015c7c77c20 */ /* 0x000fe20008400000 */
[----:B------:R-:W-:Y:S01]  /*1b790*/  FMUL R201, R201, UR21 ;  /* 0x00000015c9c97c20 */ /* 0x000fe20008400000 */
[----:B------:R-:W-:Y:S01]  /*1b7a0*/  FMUL R203, R203, UR21 ;  /* 0x00000015cbcb7c20 */ /* 0x000fe20008400000 */
[----:B------:R-:W-:Y:S01]  /*1b7b0*/  FMUL R205, R205, UR21 ;  /* 0x00000015cdcd7c20 */ /* 0x000fe20008400000 */
[----:B------:R-:W-:Y:S01]  /*1b7c0*/  FMUL R207, R207, UR21 ;  /* 0x00000015cfcf7c20 */ /* 0x000fe20008400000 */
[----:B------:R-:W-:Y:S01]  /*1b7d0*/  FMUL R209, R209, UR21 ;  /* 0x00000015d1d17c20 */ /* 0x000fe20008400000 */
[----:B------:R-:W-:Y:S01]  /*1b7e0*/  FMUL R211, R211, UR21 ;  /* 0x00000015d3d37c20 */ /* 0x000fe20008400000 */
[----:B0-----:R-:W-:-:S04]  /*1b7f0*/  IMAD.WIDE.U32 R6, R32, 0x1c, R8 ;  /* 0x0000001c20067825 */ /* 0x001fc800078e0008 */
[----:B------:R-:W-:Y:S01]  /*1b800*/  FMUL R213, R213, UR21 ;  /* 0x00000015d5d57c20 */ /* 0x000fe20008400000 */
[----:B------:R-:W-:Y:S01]  /*1b810*/  FMUL R215, R215, UR21 ;  /* 0x00000015d7d77c20 */ /* 0x000fe20008400000 */
[----:B------:R-:W-:Y:S01]  /*1b820*/  FMUL R217, R217, UR21 ;  /* 0x00000015d9d97c20 */ /* 0x000fe20008400000 */
[----:B------:R-:W-:Y:S01]  /*1b830*/  IMAD.IADD R7, R0, 0x1, R7 ;  /* 0x0000000100077824 */ /* 0x000fe200078e0207 */
[----:B-1----:R-:W-:Y:S01]  /*1b840*/  IADD3 R8, P6, R24, R8, RZ ;  /* 0x0000000818087210 */ /* 0x002fe20007fde0ff */
[----:B------:R-:W-:Y:S01]  /*1b850*/  FMUL R219, R219, UR21 ;  /* 0x00000015dbdb7c20 */ /* 0x000fe20008400000 */
[----:B------:R-:W-:Y:S01]  /*1b860*/  FMUL R221, R221, UR21 ;  /* 0x00000015dddd7c20 */ /* 0x000fe20008400000 */
[----:B------:R-:W-:Y:S01]  /*1b870*/  FMUL R223, R223, UR21 ;  /* 0x00000015dfdf7c20 */ /* 0x000fe20008400000 */
[----:B------:R-:W-:Y:S01]  /*1b880*/  @P2 STG.E desc[UR16][R6.64], R153 ;  /* 0x0000009906002986 */ /* 0x000fe2000c101910 */
[C---:B------:R-:W-:Y:S01]  /*1b890*/  ISETP.GT.AND P2, PT, R50.reuse, 0x29, P3 ;  /* 0x000000293200780c */ /* 0x040fe20001f44270 */
[----:B------:R-:W-:Y:S01]  /*1b8a0*/  FMUL R225, R225, UR21 ;  /* 0x00000015e1e17c20 */ /* 0x000fe20008400000 */
[----:B------:R-:W-:Y:S01]  /*1b8b0*/  IADD3.X R9, R33, R9, RZ, P6, !PT ;  /* 0x0000000921097210 */ /* 0x000fe200037fe4ff */
[----:B------:R-:W-:Y:S01]  /*1b8c0*/  FMUL R227, R227, UR21 ;  /* 0x00000015e3e37c20 */ /* 0x000fe20008400000 */
[----:B------:R-:W-:Y:S01]  /*1b8d0*/  ISETP.GT.AND P6, PT, R50, 0x29, P1 ;  /* 0x000000293200780c */ /* 0x000fe20000fc4270 */
[----:B------:R-:W-:Y:S01]  /*1b8e0*/  FMUL R229, R229, UR21 ;  /* 0x00000015e5e57c20 */ /* 0x000fe20008400000 */
[----:B------:R-:W-:Y:S01]  /*1b8f0*/  FMUL R231, R231, UR21 ;  /* 0x00000015e7e77c20 */ /* 0x000fe20008400000 */
[----:B------:R-:W-:Y:S01]  /*1b900*/  FMUL R233, R233, UR21 ;  /* 0x00000015e9e97c20 */ /* 0x000fe20008400000 */
[----:B------:R-:W-:Y:S01]  /*1b910*/  FMUL R235, R235, UR21 ;  /* 0x00000015ebeb7c20 */ /* 0x000fe20008400000 */
[----:B------:R-:W-:-:S04]  /*1b920*/  FMUL R237, R237, UR21 ;  /* 0x00000015eded7c20 */ /* 0x000fc80008400000 */
[----:B------:R-:W-:Y:S01]  /*1b930*/  @P2 STG.E desc[UR16][R8.64], R154 ;  /* 0x0000009a08002986 */ /* 0x000fe2000c101910 */
[----:B------:R-:W-:-:S03]  /*1b940*/  ISETP.GT.AND P2, PT, R50, 0x31, P3 ;  /* 0x000000313200780c */ /* 0x000fc60001f44270 */
[----:B------:R0:W-:Y:S01]  /*1b950*/  @P5 STG.E desc[UR16][R6.64+0x20], R155 ;  /* 0x0000209b06005986 */ /* 0x0001e2000c101910 */
[----:B------:R-:W-:-:S03]  /*1b960*/  ISETP.GT.AND P5, PT, R50, 0x30, P1 ;  /* 0x000000303200780c */ /* 0x000fc60000fa4270 */
[----:B------:R1:W-:Y:S01]  /*1b970*/  @P6 STG.E desc[UR16][R8.64+0x20], R156 ;  /* 0x0000209c08006986 */ /* 0x0003e2000c101910 */
[----:B------:R-:W-:Y:S01]  /*1b980*/  ISETP.GT.AND P6, PT, R50, 0x30, P3 ;  /* 0x000000303200780c */ /* 0x000fe20001fc4270 */
[----:B0-----:R-:W-:-:S04]  /*1b990*/  IMAD.WIDE.U32 R6, R32, 0x1c, R8 ;  /* 0x0000001c20067825 */ /* 0x001fc800078e0008 */
[----:B------:R-:W-:-:S08]  /*1b9a0*/  IMAD.IADD R7, R0, 0x1, R7 ;  /* 0x0000000100077824 */ /* 0x000fd000078e0207 */
[----:B------:R-:W-:Y:S01]  /*1b9b0*/  @P6 STG.E desc[UR16][R6.64], R157 ;  /* 0x0000009d06006986 */ /* 0x000fe2000c101910 */
[----:B-1----:R-:W-:-:S04]  /*1b9c0*/  IADD3 R8, P6, R24, R8, RZ ;  /* 0x0000000818087210 */ /* 0x002fc80007fde0ff */
[----:B------:R-:W-:Y:S02]  /*1b9d0*/  IADD3.X R9, R33, R9, RZ, P6, !PT ;  /* 0x0000000921097210 */ /* 0x000fe400037fe4ff */
[----:B------:R-:W-:-:S03]  /*1b9e0*/  ISETP.GT.AND P6, PT, R50, 0x31, P1 ;  /* 0x000000313200780c */ /* 0x000fc60000fc4270 */
[----:B------:R-:W-:Y:S01]  /*1b9f0*/  @P2 STG.E desc[UR16][R8.64], R158 ;  /* 0x0000009e08002986 */ /* 0x000fe2000c101910 */
[----:B------:R-:W-:-:S03]  /*1ba00*/  ISETP.GT.AND P2, PT, R50, 0x38, P3 ;  /* 0x000000383200780c */ /* 0x000fc60001f44270 */
[----:B------:R0:W-:Y:S01]  /*1ba10*/  @P5 STG.E desc[UR16][R6.64+0x20], R159 ;  /* 0x0000209f06005986 */ /* 0x0001e2000c101910 */
[----:B------:R-:W-:-:S05]  /*1ba20*/  ISETP.GT.AND P5, PT, R50, 0x39, P3 ;  /* 0x000000393200780c */ /* 0x000fca0001fa4270 */
[----:B------:R1:W-:Y:S01]  /*1ba30*/  @P6 STG.E desc[UR16][R8.64+0x20], R160 ;  /* 0x000020a008006986 */ /* 0x0003e2000c101910 */
[----:B0-----:R-:W-:-:S04]  /*1ba40*/  IMAD.WIDE.U32 R6, R32, 0x1c, R8 ;  /* 0x0000001c20067825 */ /* 0x001fc800078e0008 */
[----:B------:R-:W-:Y:S01]  /*1ba50*/  IMAD.IADD R7, R0, 0x1, R7 ;  /* 0x0000000100077824 */ /* 0x000fe200078e0207 */
[----:B-1----:R-:W-:-:S04]  /*1ba60*/  IADD3 R8, P6, R24, R8, RZ ;  /* 0x0000000818087210 */ /* 0x002fc80007fde0ff */
[----:B------:R-:W-:Y:S01]  /*1ba70*/  @P2 STG.E desc[UR16][R6.64], R161 ;  /* 0x000000a106002986 */ /* 0x000fe2000c101910 */
[C---:B------:R-:W-:Y:S02]  /*1ba80*/  ISETP.GT.AND P2, PT, R50.reuse, 0x38, P1 ;  /* 0x000000383200780c */ /* 0x040fe40000f44270 */
[----:B------:R-:W-:Y:S02]  /*1ba90*/  IADD3.X R9, R33, R9, RZ, P6, !PT ;  /* 0x0000000921097210 */ /* 0x000fe400037fe4ff */
[----:B------:R-:W-:-:S03]  /*1baa0*/  ISETP.GT.AND P6, PT, R50, 0x39, P1 ;  /* 0x000000393200780c */ /* 0x000fc60000fc4270 */
[----:B------:R-:W-:Y:S01]  /*1bab0*/  @P5 STG.E desc[UR16][R8.64], R162 ;  /* 0x000000a208005986 */ /* 0x000fe2000c101910 */
[----:B------:R-:W-:Y:S01]  /*1bac0*/  ISETP.GT.AND P5, PT, R50, 0x40, P3 ;  /* 0x000000403200780c */ /* 0x000fe20001fa4270 */
[----:B------:R-:W-:-:S04]  /*1bad0*/  IMAD.WIDE.U32 R10, R32, 0x1c, R8 ;  /* 0x0000001c200a7825 */ /* 0x000fc800078e0008 */
[----:B------:R0:W-:Y:S01]  /*1bae0*/  @P2 STG.E desc[UR16][R6.64+0x20], R163 ;  /* 0x000020a306002986 */ /* 0x0001e2000c101910 */
[----:B------:R-:W-:Y:S01]  /*1baf0*/  ISETP.GT.AND P2, PT, R50, 0x41, P3 ;  /* 0x000000413200780c */ /* 0x000fe20001f44270 */
[----:B------:R-:W-:Y:S02]  /*1bb00*/  IMAD.IADD R11, R0, 0x1, R11 ;  /* 0x00000001000b7824 */ /* 0x000fe400078e020b */
[----:B------:R1:W-:Y:S04]  /*1bb10*/  @P6 STG.E desc[UR16][R8.64+0x20], R164 ;  /* 0x000020a408006986 */ /* 0x0003e8000c101910 */
[----:B------:R-:W-:Y:S01]  /*1bb20*/  @P5 STG.E desc[UR16][R10.64], R165 ;  /* 0x000000a50a005986 */ /* 0x000fe2000c101910 */
[----:B------:R-:W-:Y:S02]  /*1bb30*/  ISETP.GT.AND P5, PT, R50, 0x40, P1 ;  /* 0x000000403200780c */ /* 0x000fe40000fa4270 */
[----:B0-----:R-:W-:-:S04]  /*1bb40*/  IADD3 R6, P6, R24, R8, RZ ;  /* 0x0000000818067210 */ /* 0x001fc80007fde0ff */
[----:B------:R-:W-:Y:S02]  /*1bb50*/  IADD3.X R7, R33, R9, RZ, P6, !PT ;  /* 0x0000000921077210 */ /* 0x000fe400037fe4ff */
[----:B------:R-:W-:-:S03]  /*1bb60*/  ISETP.GT.AND P6, PT, R50, 0x41, P1 ;  /* 0x000000413200780c */ /* 0x000fc60000fc4270 */
[----:B------:R-:W-:Y:S01]  /*1bb70*/  @P2 STG.E desc[UR16][R6.64], R166 ;  /* 0x000000a606002986 */ /* 0x000fe2000c101910 */
[----:B------:R-:W-:Y:S01]  /*1bb80*/  ISETP.GT.AND P2, PT, R50, 0x48, P3 ;  /* 0x000000483200780c */ /* 0x000fe20001f44270 */
[----:B-1----:R-:W-:Y:S02]  /*1bb90*/  IMAD.WIDE.U32 R8, R32, 0x1c, R6 ;  /* 0x0000001c20087825 */ /* 0x002fe400078e0006 */
[----:B------:R-:W-:Y:S01]  /*1bba0*/  @P5 STG.E desc[UR16][R10.64+0x20], R167 ;  /* 0x000020a70a005986 */ /* 0x000fe2000c101910 */
[----:B------:R-:W-:Y:S01]  /*1bbb0*/  ISETP.GT.AND P5, PT, R50, 0x49, P3 ;  /* 0x000000493200780c */ /* 0x000fe20001fa4270 */
[----:B------:R-:W-:-:S04]  /*1bbc0*/  IMAD.IADD R9, R0, 0x1, R9 ;  /* 0x0000000100097824 */ /* 0x000fc800078e0209 */
        /* <DEDUP_REMOVED lines=8> */
[----:B------:R-:W-:Y:S02]  /*1bc50*/  IMAD.WIDE.U32 R10, R32, 0x1c, R6 ;  /* 0x0000001c200a7825 */ /* 0x000fe400078e0006 */
        /* <DEDUP_REMOVED lines=9> */
[----:B------:R0:W-:Y:S01]  /*1bcf0*/  @P2 STG.E desc[UR16][R6.64], R13 ;  /* 0x0000000d06002986 */ /* 0x0001e2000c101910 */
[----:B------:R-:W-:Y:S01]  /*1bd00*/  ISETP.GT.AND P2, PT, R50, 0x58, P3 ;  /* 0x000000583200780c */ /* 0x000fe20001f44270 */
[----:B------:R-:W-:Y:S02]  /*1bd10*/  IMAD.WIDE.U32 R8, R32, 0x1c, R6 ;  /* 0x0000001c20087825 */ /* 0x000fe400078e0006 */
[----:B------:R-:W-:Y:S01]  /*1bd20*/  @P5 STG.E desc[UR16][R10.64+0x20], R175 ;  /* 0x000020af0a005986 */ /* 0x000fe2000c101910 */
[----:B------:R-:W-:Y:S01]  /*1bd30*/  ISETP.GT.AND P5, PT, R50, 0x59, P3 ;  /* 0x000000593200780c */ /* 0x000fe20001fa4270 */
[----:B------:R-:W-:-:S04]  /*1bd40*/  IMAD.IADD R9, R0, 0x1, R9 ;  /* 0x0000000100097824 */ /* 0x000fc800078e0209 */
[----:B------:R1:W-:Y:S01]  /*1bd50*/  @P6 STG.E desc[UR16][R6.64+0x20], R15 ;  /* 0x0000200f06006986 */ /* 0x0003e2000c101910 */
[----:B0-----:R-:W-:-:S03]  /*1bd60*/  FMUL R13, R178, UR21 ;  /* 0x00000015b20d7c20 */ /* 0x001fc60008400000 */
[----:B------:R-:W-:Y:S01]  /*1bd70*/  @P2 STG.E desc[UR16][R8.64], R177 ;  /* 0x000000b108002986 */ /* 0x000fe2000c101910 */
[----:B------:R-:W-:Y:S02]  /*1bd80*/  ISETP.GT.AND P2, PT, R50, 0x58, P1 ;  /* 0x000000583200780c */ /* 0x000fe40000f44270 */
[----:B-1----:R-:W-:Y:S01]  /*1bd90*/  IADD3 R6, P6, R24, R6, RZ ;  /* 0x0000000618067210 */ /* 0x002fe20007fde0ff */
[----:B------:R-:W-:-:S03]  /*1bda0*/  FMUL R15, R180, UR21 ;  /* 0x00000015b40f7c20 */ /* 0x000fc60008400000 */
        /* <DEDUP_REMOVED lines=27> */
[----:B------:R-:W-:Y:S01]  /*1bf60*/  FMUL R15, R188, UR21 ;  /* 0x00000015bc0f7c20 */ /* 0x000fe20008400000 */
[----:B----4-:R-:W-:Y:S02]  /*1bf70*/  FMUL R17, R53, UR21 ;  /* 0x0000001535117c20 */ /* 0x010fe40008400000 */
[----:B------:R-:W-:Y:S02]  /*1bf80*/  IADD3.X R7, R33, R7, RZ, P6, !PT ;  /* 0x0000000721077210 */ /* 0x000fe400037fe4ff */
[----:B------:R-:W-:-:S03]  /*1bf90*/  ISETP.GT.AND P6, PT, R50, 0x69, P1 ;  /* 0x000000693200780c */ /* 0x000fc60000fc4270 */
[----:B------:R0:W-:Y:S01]  /*1bfa0*/  @P5 STG.E desc[UR16][R6.64], R13 ;  /* 0x0000000d06005986 */ /* 0x0001e2000c101910 */
[----:B------:R-:W-:Y:S01]  /*1bfb0*/  ISETP.GT.AND P5, PT, R50, 0x70, P3 ;  /* 0x000000703200780c */ /* 0x000fe20001fa4270 */
[----:B------:R-:W-:Y:S02]  /*1bfc0*/  IMAD.WIDE.U32 R10, R32, 0x1c, R6 ;  /* 0x0000001c200a7825 */ /* 0x000fe400078e0006 */
[----:B------:R-:W-:Y:S01]  /*1bfd0*/  @P2 STG.E desc[UR16][R8.64+0x20], R187 ;  /* 0x000020bb08002986 */ /* 0x000fe2000c101910 */
[----:B------:R-:W-:Y:S01]  /*1bfe0*/  ISETP.GT.AND P2, PT, R50, 0x71, P3 ;  /* 0x000000713200780c */ /* 0x000fe20001f44270 */
[----:B------:R-:W-:Y:S02]  /*1bff0*/  IMAD.IADD R11, R0, 0x1, R11 ;  /* 0x00000001000b7824 */ /* 0x000fe400078e020b */
[----:B-----5:R-:W-:Y:S02]  /*1c000*/  FMUL R19, R49, UR21 ;  /* 0x0000001531137c20 */ /* 0x020fe40008400000 */
        /* <DEDUP_REMOVED lines=169> */
[----:B--2---:R-:W-:-:S03]  /*1caa0*/  FMUL R13, R54, UR21 ;  /* 0x00000015360d7c20 */ /* 0x004fc60008400000 */
[----:B------:R-:W2:Y:S04]  /*1cab0*/  LDL.LU R54, [R1+0x210] ;  /* 0x0002100001367983 */ /* 0x000ea80000300800 */
[----:B------:R-:W4:Y:S01]  /*1cac0*/  LDL.LU R53, [R1+0x214] ;  /* 0x0002140001357983 */ /* 0x000f220000300800 */
[----:B---3--:R-:W-:Y:S01]  /*1cad0*/  FMUL R15, R52, UR21 ;  /* 0x00000015340f7c20 */ /* 0x008fe20008400000 */
[----:B------:R-:W-:Y:S02]  /*1cae0*/  IADD3 R6, P6, R24, R6, RZ ;  /* 0x0000000618067210 */ /* 0x000fe40007fde0ff */
[----:B------:R-:W3:Y:S02]  /*1caf0*/  LDL.LU R52, [R1+0x218] ;  /* 0x0002180001347983 */ /* 0x000ee40000300800 */
[----:B------:R-:W-:-:S02]  /*1cb00*/  IADD3.X R7, R33, R7, RZ, P6, !PT ;  /* 0x0000000721077210 */ /* 0x000fc400037fe4ff */
[----:B------:R-:W5:Y:S01]  /*1cb10*/  LDL.LU R49, [R1+0x21c] ;  /* 0x00021c0001317983 */ /* 0x000f620000300800 */
[----:B------:R-:W-:-:S03]  /*1cb20*/  ISETP.GT.AND P6, PT, R50, 0xd1, P1 ;  /* 0x000000d13200780c */ /* 0x000fc60000fc4270 */
[----:B------:R-:W-:Y:S01]  /*1cb30*/  @P5 STG.E desc[UR16][R10.64], R237 ;  /* 0x000000ed0a005986 */ /* 0x000fe2000c101910 */
[----:B------:R-:W-:Y:S01]  /*1cb40*/  ISETP.GT.AND P5, PT, R50, 0xd0, P1 ;  /* 0x000000d03200780c */ /* 0x000fe20000fa4270 */
[----:B------:R-:W-:Y:S02]  /*1cb50*/  IMAD.WIDE.U32 R8, R32, 0x1c, R6 ;  /* 0x0000001c20087825 */ /* 0x000fe400078e0006 */
[----:B------:R2:W-:Y:S01]  /*1cb60*/  @P2 STG.E desc[UR16][R6.64], R13 ;  /* 0x0000000d06002986 */ /* 0x0005e2000c101910 */
[----:B------:R-:W-:Y:S02]  /*1cb70*/  ISETP.GT.AND P2, PT, R50, 0xd8, P3 ;  /* 0x000000d83200780c */ /* 0x000fe40001f44270 */
[----:B------:R-:W-:-:S07]  /*1cb80*/  IADD3 R9, R0, R9, RZ ;  /* 0x0000000900097210 */ /* 0x000fce0007ffe0ff */
[----:B------:R4:W-:Y:S04]  /*1cb90*/  @P5 STG.E desc[UR16][R10.64+0x20], R17 ;  /* 0x000020110a005986 */ /* 0x0009e8000c101910 */
[----:B------:R3:W-:Y:S04]  /*1cba0*/  @P6 STG.E desc[UR16][R6.64+0x20], R15 ;  /* 0x0000200f06006986 */ /* 0x0007e8000c101910 */
[----:B------:R5:W-:Y:S01]  /*1cbb0*/  @P2 STG.E desc[UR16][R8.64], R19 ;  /* 0x0000001308002986 */ /* 0x000be2000c101910 */
[----:B--2---:R-:W-:-:S03]  /*1cbc0*/  FMUL R13, R54, UR21 ;  /* 0x00000015360d7c20 */ /* 0x004fc60008400000 */
[----:B------:R-:W2:Y:S01]  /*1cbd0*/  LDL.LU R54, [R1+0x220] ;  /* 0x0002200001367983 */ /* 0x000ea20000300800 */
[----:B----4-:R-:W-:-:S03]  /*1cbe0*/  FMUL R17, R53, UR21 ;  /* 0x0000001535117c20 */ /* 0x010fc60008400000 */
[----:B------:R-:W4:Y:S01]  /*1cbf0*/  LDL.LU R53, [R1+0x224] ;  /* 0x0002240001357983 */ /* 0x000f220000300800 */
[----:B---3--:R-:W-:-:S03]  /*1cc00*/  FMUL R15, R52, UR21 ;  /* 0x00000015340f7c20 */ /* 0x008fc60008400000 */
[----:B------:R-:W3:Y:S01]  /*1cc10*/  LDL.LU R52, [R1+0x228] ;  /* 0x0002280001347983 */ /* 0x000ee20000300800 */
[----:B-----5:R-:W-:-:S03]  /*1cc20*/  FMUL R19, R49, UR21 ;  /* 0x0000001531137c20 */ /* 0x020fc60008400000 */
[----:B------:R-:W5:Y:S01]  /*1cc30*/  LDL.LU R49, [R1+0x22c] ;  /* 0x00022c0001317983 */ /* 0x000f620000300800 */
[----:B------:R-:W-:Y:S02]  /*1cc40*/  ISETP.GT.AND P5, PT, R50, 0xd9, P3 ;  /* 0x000000d93200780c */ /* 0x000fe40001fa4270 */
[----:B------:R-:W-:Y:S02]  /*1cc50*/  IADD3 R6, P6, R24, R6, RZ ;  /* 0x0000000618067210 */ /* 0x000fe40007fde0ff */
[----:B------:R-:W-:-:S03]  /*1cc60*/  ISETP.GT.AND P2, PT, R50, 0xd8, P1 ;  /* 0x000000d83200780c */ /* 0x000fc60000f44270 */
[----:B------:R-:W-:Y:S01]  /*1cc70*/  IMAD.X R7, R33, 0x1, R7, P6 ;  /* 0x0000000121077824 */ /* 0x000fe200030e0607 */
[----:B------:R-:W-:-:S05]  /*1cc80*/  ISETP.GT.AND P6, PT, R50, 0xd9, P1 ;  /* 0x000000d93200780c */ /* 0x000fca0000fc4270 */
[----:B------:R-:W-:Y:S01]  /*1cc90*/  @P5 STG.E desc[UR16][R6.64], R13 ;  /* 0x0000000d06005986 */ /* 0x000fe2000c101910 */
[----:B------:R-:W-:Y:S01]  /*1cca0*/  ISETP.GT.AND P5, PT, R50, 0xe0, P3 ;  /* 0x000000e03200780c */ /* 0x000fe20001fa4270 */
[----:B------:R-:W-:Y:S02]  /*1ccb0*/  IMAD.WIDE.U32 R10, R32, 0x1c, R6 ;  /* 0x0000001c200a7825 */ /* 0x000fe400078e0006 */
[----:B------:R4:W-:Y:S03]  /*1ccc0*/  @P2 STG.E desc[UR16][R8.64+0x20], R17 ;  /* 0x0000201108002986 */ /* 0x0009e6000c101910 */
[----:B------:R-:W-:Y:S01]  /*1ccd0*/  IADD3 R11, R0, R11, RZ ;  /* 0x0000000b000b7210 */ /* 0x000fe20007ffe0ff */
[----:B------:R3:W-:Y:S06]  /*1cce0*/  @P6 STG.E desc[UR16][R6.64+0x20], R15 ;  /* 0x0000200f06006986 */ /* 0x0007ec000c101910 */
[----:B------:R5:W-:Y:S01]  /*1ccf0*/  @P5 STG.E desc[UR16][R10.64], R19 ;  /* 0x000000130a005986 */ /* 0x000be2000c101910 */
[----:B----4-:R-:W-:Y:S01]  /*1cd00*/  FMUL R17, R53, UR21 ;  /* 0x0000001535117c20 */ /* 0x010fe20008400000 */
[----:B---3--:R-:W-:-:S02]  /*1cd10*/  FMUL R15, R52, UR21 ;  /* 0x00000015340f7c20 */ /* 0x008fc40008400000 */
[----:B------:R-:W3:Y:S01]  /*1cd20*/  LDL.LU R52, [R1+0x230] ;  /* 0x0002300001347983 */ /* 0x000ee20000300800 */
[----:B-----5:R-:W-:-:S03]  /*1cd30*/  FMUL R19, R49, UR21 ;  /* 0x0000001531137c20 */ /* 0x020fc60008400000 */
[----:B------:R-:W4:Y:S04]  /*1cd40*/  LDL.LU R53, [R1+0x234] ;  /* 0x0002340001357983 */ /* 0x000f280000300800 */
[----:B------:R-:W5:Y:S01]  /*1cd50*/  LDL.LU R49, [R1+0x238] ;  /* 0x0002380001317983 */ /* 0x000f620000300800 */
[----:B------:R-:W-:Y:S02]  /*1cd60*/  ISETP.GT.AND P2, PT, R50, 0xe1, P3 ;  /* 0x000000e13200780c */ /* 0x000fe40001f44270 */
[----:B------:R-:W-:Y:S01]  /*1cd70*/  IADD3 R6, P6, R24, R6, RZ ;  /* 0x0000000618067210 */ /* 0x000fe20007fde0ff */
[----:B--2---:R-:W-:-:S03]  /*1cd80*/  FMUL R13, R54, UR21 ;  /* 0x00000015360d7c20 */ /* 0x004fc60008400000 */
[----:B------:R-:W-:-:S07]  /*1cd90*/  IADD3.X R7, R33, R7, RZ, P6, !PT ;  /* 0x0000000721077210 */ /* 0x000fce00037fe4ff */
[----:B------:R3:W-:Y:S01]  /*1cda0*/  @P2 STG.E desc[UR16][R6.64], R13 ;  /* 0x0000000d06002986 */ /* 0x0007e2000c101910 */
[----:B------:R-:W-:Y:S01]  /*1cdb0*/  ISETP.GT.AND P5, PT, R50, 0xe0, P1 ;  /* 0x000000e03200780c */ /* 0x000fe20000fa4270 */
[----:B---3--:R-:W-:Y:S02]  /*1cdc0*/  FMUL R13, R52, UR21 ;  /* 0x00000015340d7c20 */ /* 0x008fe40008400000 */
[----:B------:R-:W2:Y:S01]  /*1cdd0*/  LDL.LU R52, [R1+0x23c] ;  /* 0x00023c0001347983 */ /* 0x000ea20000300800 */
[----:B-----5:R-:W-:-:S03]  /*1cde0*/  FMUL R21, R49, UR21 ;  /* 0x0000001531157c20 */ /* 0x020fc60008400000 */
[----:B------:R-:W3:Y:S01]  /*1cdf0*/  LDL.LU R49, [R1+0x240] ;  /* 0x0002400001317983 */ /* 0x000ee20000300800 */
[C---:B------:R-:W-:Y:S02]  /*1ce00*/  ISETP.GT.AND P6, PT, R50.reuse, 0xe1, P1 ;  /* 0x000000e13200780c */ /* 0x040fe40000fc4270 */
[----:B------:R-:W-:-:S03]  /*1ce10*/  ISETP.GT.AND P2, PT, R50, 0xe8, P3 ;  /* 0x000000e83200780c */ /* 0x000fc60001f44270 */
[----:B------:R4:W-:Y:S01]  /*1ce20*/  @P5 STG.E desc[UR16][R10.64+0x20], R17 ;  /* 0x000020110a005986 */ /* 0x0009e2000c101910 */
[----:B------:R-:W-:Y:S01]  /*1ce30*/  ISETP.GT.AND P5, PT, R50, 0xe9, P3 ;  /* 0x000000e93200780c */ /* 0x000fe20001fa4270 */
[----:B------:R-:W-:-:S04]  /*1ce40*/  IMAD.WIDE.U32 R8, R32, 0x1c, R6 ;  /* 0x0000001c20087825 */ /* 0x000fc800078e0006 */
[----:B------:R-:W-:Y:S02]  /*1ce50*/  IMAD.IADD R9, R0, 0x1, R9 ;  /* 0x0000000100097824 */ /* 0x000fe400078e0209 */
[----:B------:R0:W-:Y:S01]  /*1ce60*/  @P6 STG.E desc[UR16][R6.64+0x20], R15 ;  /* 0x0000200f06006986 */ /* 0x0001e2000c101910 */
[----:B----4-:R-:W-:-:S03]  /*1ce70*/  FMUL R17, R53, UR21 ;  /* 0x0000001535117c20 */ /* 0x010fc60008400000 */
[----:B------:R-:W-:Y:S04]  /*1ce80*/  @P2 STG.E desc[UR16][R8.64], R19 ;  /* 0x0000001308002986 */ /* 0x000fe8000c101910 */
[----:B------:R-:W4:Y:S01]  /*1ce90*/  LDL.LU R53, [R1+0x244] ;  /* 0x0002440001357983 */ /* 0x000f220000300800 */
[----:B0-----:R-:W-:-:S04]  /*1cea0*/  IADD3 R6, P6, R24, R6, RZ ;  /* 0x0000000618067210 */ /* 0x001fc80007fde0ff */
[----:B------:R-:W-:-:S05]  /*1ceb0*/  IADD3.X R7, R33, R7, RZ, P6, !PT ;  /* 0x0000000721077210 */ /* 0x000fca00037fe4ff */
[----:B------:R3:W-:Y:S01]  /*1cec0*/  @P5 STG.E desc[UR16][R6.64], R13 ;  /* 0x0000000d06005986 */ /* 0x0007e2000c101910 */
[----:B--2---:R-:W-:-:S03]  /*1ced0*/  FMUL R15, R52, UR21 ;  /* 0x00000015340f7c20 */ /* 0x004fc60008400000 */
[----:B------:R-:W2:Y:S01]  /*1cee0*/  LDL.LU R52, [R1+0x248] ;  /* 0x0002480001347983 */ /* 0x000ea20000300800 */
[----:B---3--:R-:W-:-:S03]  /*1cef0*/  FMUL R13, R49, UR21 ;  /* 0x00000015310d7c20 */ /* 0x008fc60008400000 */
[----:B------:R-:W3:Y:S01]  /*1cf00*/  LDL.LU R49, [R1+0x24c] ;  /* 0x00024c0001317983 */ /* 0x000ee20000300800 */
[C---:B------:R-:W-:Y:S02]  /*1cf10*/  ISETP.GT.AND P2, PT, R50.reuse, 0xe8, P1 ;  /* 0x000000e83200780c */ /* 0x040fe40000f44270 */
[C---:B------:R-:W-:Y:S02]  /*1cf20*/  ISETP.GT.AND P6, PT, R50.reuse, 0xe9, P1 ;  /* 0x000000e93200780c */ /* 0x040fe40000fc4270 */
[----:B------:R-:W-:Y:S01]  /*1cf30*/  ISETP.GT.AND P5, PT, R50, 0xf0, P3 ;  /* 0x000000f03200780c */ /* 0x000fe20001fa4270 */
[----:B------:R-:W-:-:S05]  /*1cf40*/  IMAD.WIDE.U32 R10, R32, 0x1c, R6 ;  /* 0x0000001c200a7825 */ /* 0x000fca00078e0006 */
[----:B------:R-:W-:-:S03]  /*1cf50*/  IADD3 R11, R0, R11, RZ ;  /* 0x0000000b000b7210 */ /* 0x000fc60007ffe0ff */
[----:B------:R-:W-:Y:S04]  /*1cf60*/  @P2 STG.E desc[UR16][R8.64+0x20], R17 ;  /* 0x0000201108002986 */ /* 0x000fe8000c101910 */
[----:B------:R-:W-:Y:S04]  /*1cf70*/  @P6 STG.E desc[UR16][R6.64+0x20], R21 ;  /* 0x0000201506006986 */ /* 0x000fe8000c101910 */
[----:B------:R3:W-:Y:S02]  /*1cf80*/  @P5 STG.E desc[UR16][R10.64], R15 ;  /* 0x0000000f0a005986 */ /* 0x0007e4000c101910 */
[----:B---3--:R-:W-:-:S02]  /*1cf90*/  FMUL R15, R49, UR21 ;  /* 0x00000015310f7c20 */ /* 0x008fc40008400000 */
[----:B------:R-:W3:Y:S01]  /*1cfa0*/  LDL.LU R49, [R1+0x250] ;  /* 0x0002500001317983 */ /* 0x000ee20000300800 */
[----:B------:R-:W-:Y:S01]  /*1cfb0*/  ISETP.GT.AND P2, PT, R50, 0xf1, P3 ;  /* 0x000000f13200780c */ /* 0x000fe20001f44270 */
[----:B----4-:R-:W-:Y:S01]  /*1cfc0*/  FMUL R17, R53, UR21 ;  /* 0x0000001535117c20 */ /* 0x010fe20008400000 */
[----:B------:R-:W-:Y:S01]  /*1cfd0*/  IADD3 R6, P6, R24, R6, RZ ;  /* 0x0000000618067210 */ /* 0x000fe20007fde0ff */
[----:B------:R-:W4:Y:S01]  /*1cfe0*/  LDL.LU R53, [R1+0x254] ;  /* 0x0002540001357983 */ /* 0x000f220000300800 */
[----:B--2---:R-:W-:-:S03]  /*1cff0*/  FMUL R19, R52, UR21 ;  /* 0x0000001534137c20 */ /* 0x004fc60008400000 */
[----:B------:R-:W2:Y:S01]  /*1d000*/  LDL.LU R52, [R1+0x258] ;  /* 0x0002580001347983 */ /* 0x000ea20000300800 */
[----:B------:R-:W-:-:S05]  /*1d010*/  IMAD.X R7, R33, 0x1, R7, P6 ;  /* 0x0000000121077824 */ /* 0x000fca00030e0607 */
[----:B------:R3:W-:Y:S01]  /*1d020*/  @P2 STG.E desc[UR16][R6.64], R13 ;  /* 0x0000000d06002986 */ /* 0x0007e2000c101910 */
[C---:B------:R-:W-:Y:S01]  /*1d030*/  ISETP.GT.AND P6, PT, R50.reuse, 0xf0, P1 ;  /* 0x000000f03200780c */ /* 0x040fe20000fc4270 */
[----:B---3--:R-:W-:Y:S02]  /*1d040*/  FMUL R13, R49, UR21 ;  /* 0x00000015310d7c20 */ /* 0x008fe40008400000 */
[----:B------:R-:W3:Y:S01]  /*1d050*/  LDL.LU R49, [R1+0x25c] ;  /* 0x00025c0001317983 */ /* 0x000ee20000300800 */
[C---:B------:R-:W-:Y:S02]  /*1d060*/  ISETP.GT.AND P5, PT, R50.reuse, 0xf1, P1 ;  /* 0x000000f13200780c */ /* 0x040fe40000fa4270 */
[----:B------:R-:W-:-:S07]  /*1d070*/  ISETP.GT.AND P2, PT, R50, 0xf8, P3 ;  /* 0x000000f83200780c */ /* 0x000fce0001f44270 */
[----:B------:R4:W-:Y:S01]  /*1d080*/  @P6 STG.E desc[UR16][R10.64+0x20], R17 ;  /* 0x000020110a006986 */ /* 0x0009e2000c101910 */
[----:B------:R-:W-:-:S03]  /*1d090*/  IMAD.WIDE.U32 R8, R32, 0x1c, R6 ;  /* 0x0000001c20087825 */ /* 0x000fc600078e0006 */
[----:B------:R-:W5:Y:S01]  /*1d0a0*/  LDL.LU R54, [R1+0x260] ;  /* 0x0002600001367983 */ /* 0x000f620000300800 */
[----:B----4-:R-:W-:-:S03]  /*1d0b0*/  FMUL R11, R53, UR21 ;  /* 0x00000015350b7c20 */ /* 0x010fc60008400000 */
[----:B------:R-:W4:Y:S01]  /*1d0c0*/  LDL.LU R53, [R1+0x264] ;  /* 0x0002640001357983 */ /* 0x000f220000300800 */
[----:B--2---:R-:W-:Y:S01]  /*1d0d0*/  FMUL R17, R52, UR21 ;  /* 0x0000001534117c20 */ /* 0x004fe20008400000 */
[----:B------:R-:W-:Y:S02]  /*1d0e0*/  IADD3 R9, R0, R9, RZ ;  /* 0x0000000900097210 */ /* 0x000fe40007ffe0ff */
[----:B------:R-:W2:Y:S04]  /*1d0f0*/  LDL.LU R52, [R1+0x268] ;  /* 0x0002680001347983 */ /* 0x000ea80000300800 */
[----:B------:R-:W-:Y:S04]  /*1d100*/  @P5 STG.E desc[UR16][R6.64+0x20], R19 ;  /* 0x0000201306005986 */ /* 0x000fe8000c101910 */
[----:B------:R3:W-:Y:S02]  /*1d110*/  @P2 STG.E desc[UR16][R8.64], R15 ;  /* 0x0000000f08002986 */ /* 0x0007e4000c101910 */
[----:B---3--:R-:W-:-:S02]  /*1d120*/  FMUL R15, R49, UR21 ;  /* 0x00000015310f7c20 */ /* 0x008fc40008400000 */
[----:B------:R-:W3:Y:S01]  /*1d130*/  LDL.LU R49, [R1+0x26c] ;  /* 0x00026c0001317983 */ /* 0x000ee20000300800 */
[C---:B------:R-:W-:Y:S02]  /*1d140*/  ISETP.GT.AND P3, PT, R50.reuse, 0xf9, P3 ;  /* 0x000000f93200780c */ /* 0x040fe40001f64270 */
[----:B------:R-:W-:Y:S02]  /*1d150*/  ISETP.GT.AND P6, PT, R50, 0xf8, P1 ;  /* 0x000000f83200780c */ /* 0x000fe40000fc4270 */
[----:B------:R-:W-:-:S04]  /*1d160*/  IADD3 R6, P5, R24, R6, RZ ;  /* 0x0000000618067210 */ /* 0x000fc80007fbe0ff */
[----:B------:R-:W-:Y:S01]  /*1d170*/  IADD3.X R7, R33, R7, RZ, P5, !PT ;  /* 0x0000000721077210 */ /* 0x000fe20002ffe4ff */
[----:B-----5:R-:W-:Y:S02]  /*1d180*/  FMUL R19, R54, UR21 ;  /* 0x0000001536137c20 */ /* 0x020fe40008400000 */
[----:B------:R-:W5:Y:S04]  /*1d190*/  LDL.LU R54, [R1+0x270] ;  /* 0x0002700001367983 */ /* 0x000f680000300800 */
[----:B------:R4:W-:Y:S04]  /*1d1a0*/  @P3 STG.E desc[UR16][R6.64], R13 ;  /* 0x0000000d06003986 */ /* 0x0009e8000c101910 */
[----:B------:R2:W-:Y:S01]  /*1d1b0*/  @P6 STG.E desc[UR16][R8.64+0x20], R11 ;  /* 0x0000200b08006986 */ /* 0x0005e2000c101910 */
[----:B----4-:R-:W-:-:S03]  /*1d1c0*/  FMUL R13, R53, UR21 ;  /* 0x00000015350d7c20 */ /* 0x010fc60008400000 */
[----:B------:R-:W4:Y:S01]  /*1d1d0*/  LDL.LU R53, [R1+0x274] ;  /* 0x0002740001357983 */ /* 0x000f220000300800 */
[----:B--2---:R-:W-:-:S03]  /*1d1e0*/  FMUL R9, R52, UR21 ;  /* 0x0000001534097c20 */ /* 0x004fc60008400000 */
[----:B------:R-:W2:Y:S01]  /*1d1f0*/  LDL.LU R52, [R1+0x278] ;  /* 0x0002780001347983 */ /* 0x000ea20000300800 */
[C---:B------:R-:W-:Y:S02]  /*1d200*/  ISETP.GT.AND P1, PT, R50.reuse, 0xf9, P1 ;  /* 0x000000f93200780c */ /* 0x040fe40000f24270 */
[----:B------:R-:W-:Y:S01]  /*1d210*/  ISETP.GT.AND P2, PT, R51, 0x80, PT ;  /* 0x000000803300780c */ /* 0x000fe20003f44270 */
[----:B---3--:R-:W-:Y:S02]  /*1d220*/  FMUL R11, R49, UR21 ;  /* 0x00000015310b7c20 */ /* 0x008fe40008400000 */
[----:B------:R-:W3:Y:S01]  /*1d230*/  LDL.LU R49, [R1+0x27c] ;  /* 0x00027c0001317983 */ /* 0x000ee20000300800 */
[----:B------:R-:W-:Y:S02]  /*1d240*/  ISETP.GT.AND P5, PT, R50, RZ, P2 ;  /* 0x000000ff3200720c */ /* 0x000fe400017a4270 */
[----:B------:R-:W-:-:S05]  /*1d250*/  ISETP.GT.AND P6, PT, R51, 0x88, PT ;  /* 0x000000883300780c */ /* 0x000fca0003fc4270 */
[----:B------:R0:W-:Y:S01]  /*1d260*/  @P1 STG.E desc[UR16][R6.64+0x20], R17 ;  /* 0x0000201106001986 */ /* 0x0001e2000c101910 */
[C---:B------:R-:W-:Y:S02]  /*1d270*/  ISETP.GT.AND P3, PT, R50.reuse, 0x1, P2 ;  /* 0x000000013200780c */ /* 0x040fe40001764270 */
[----:B------:R-:W-:-:S03]  /*1d280*/  ISETP.GT.AND P1, PT, R50, RZ, P6 ;  /* 0x000000ff3200720c */ /* 0x000fc60003724270 */
[----:B------:R4:W-:Y:S01]  /*1d290*/  @P5 STG.E desc[UR16][R2.64+0x200], R15 ;  /* 0x0002000f02005986 */ /* 0x0009e2000c101910 */
[----:B------:R-:W-:-:S07]  /*1d2a0*/  ISETP.GT.AND P5, PT, R50, 0x1, P6 ;  /* 0x000000013200780c */ /* 0x000fce00037a4270 */
[----:B------:R-:W-:Y:S01]  /*1d2b0*/  @P3 STG.E desc[UR16][R4.64+0x200], R19 ;  /* 0x0002001304003986 */ /* 0x000fe2000c101910 */
[----:B------:R-:W-:-:S03]  /*1d2c0*/  ISETP.GT.AND P3, PT, R50, 0x8, P2 ;  /* 0x000000083200780c */ /* 0x000fc60001764270 */
[----:B------:R5:W-:Y:S01]  /*1d2d0*/  @P1 STG.E desc[UR16][R2.64+0x220], R13 ;  /* 0x0002200d02001986 */ /* 0x000be2000c101910 */
[----:B0-----:R-:W-:-:S04]  /*1d2e0*/  IMAD.WIDE.U32 R6, R32, 0x1c, R4 ;  /* 0x0000001c20067825 */ /* 0x001fc800078e0004 */
[----:B----4-:R-:W-:Y:S01]  /*1d2f0*/  FMUL R15, R53, UR21 ;  /* 0x00000015350f7c20 */ /* 0x010fe20008400000 */
[----:B------:R2:W-:Y:S01]  /*1d300*/  @P5 STG.E desc[UR16][R4.64+0x220], R9 ;  /* 0x0002200904005986 */ /* 0x0005e2000c101910 */
[----:B-----5:R-:W-:-:S03]  /*1d310*/  FMUL R13, R54, UR21 ;  /* 0x00000015360d7c20 */ /* 0x020fc60008400000 */
[----:B------:R-:W4:Y:S04]  /*1d320*/  LDL.LU R54, [R1+0x280] ;  /* 0x0002800001367983 */ /* 0x000f280000300800 */
[----:B------:R-:W5:Y:S01]  /*1d330*/  LDL.LU R53, [R1+0x284] ;  /* 0x0002840001357983 */ /* 0x000f620000300800 */
[----:B--2---:R-:W-:Y:S01]  /*1d340*/  FMUL R9, R52, UR21 ;  /* 0x0000001534097c20 */ /* 0x004fe20008400000 */
[----:B------:R-:W-:Y:S02]  /*1d350*/  IMAD.IADD R7, R0, 0x1, R7 ;  /* 0x0000000100077824 */ /* 0x000fe400078e0207 */
[----:B------:R-:W2:Y:S04]  /*1d360*/  LDL.LU R52, [R1+0x288] ;  /* 0x0002880001347983 */ /* 0x000ea80000300800 */
[----:B------:R3:W-:Y:S02]  /*1d370*/  @P3 STG.E desc[UR16][R6.64+0x200], R11 ;  /* 0x0002000b06003986 */ /* 0x0007e4000c101910 */
[----:B---3--:R-:W-:-:S02]  /*1d380*/  FMUL R11, R49, UR21 ;  /* 0x00000015310b7c20 */ /* 0x008fc40008400000 */
[----:B------:R-:W3:Y:S01]  /*1d390*/  LDL.LU R49, [R1+0x28c] ;  /* 0x00028c0001317983 */ /* 0x000ee20000300800 */
[----:B------:R-:W-:Y:S02]  /*1d3a0*/  ISETP.GT.AND P1, PT, R50, 0x9, P2 ;  /* 0x000000093200780c */ /* 0x000fe40001724270 */
[----:B------:R-:W-:Y:S02]  /*1d3b0*/  IADD3 R2, P5, R4, R24, RZ ;  /* 0x0000001804027210 */ /* 0x000fe40007fbe0ff */
[C---:B------:R-:W-:Y:S02]  /*1d3c0*/  ISETP.GT.AND P3, PT, R50.reuse, 0x8, P6 ;  /* 0x000000083200780c */ /* 0x040fe40003764270 */
[----:B------:R-:W-:Y:S02]  /*1d3d0*/  IADD3.X R3, R5, R33, RZ, P5, !PT ;  /* 0x0000002105037210 */ /* 0x000fe40002ffe4ff */
[----:B------:R-:W-:-:S05]  /*1d3e0*/  ISETP.GT.AND P5, PT, R50, 0x9, P6 ;  /* 0x000000093200780c */ /* 0x000fca00037a4270 */
[----:B------:R4:W-:Y:S01]  /*1d3f0*/  @P1 STG.E desc[UR16][R2.64+0x200], R13 ;  /* 0x0002000d02001986 */ /* 0x0009e2000c101910 */
[----:B------:R-:W-:-:S03]  /*1d400*/  ISETP.GT.AND P1, PT, R50, 0x10, P2 ;  /* 0x000000103200780c */ /* 0x000fc60001724270 */
[----:B------:R5:W-:Y:S01]  /*1d410*/  @P3 STG.E desc[UR16][R6.64+0x220], R15 ;  /* 0x0002200f06003986 */ /* 0x000be2000c101910 */
[----:B------:R-:W-:-:S03]  /*1d420*/  IMAD.WIDE.U32 R4, R32, 0x1c, R2 ;  /* 0x0000001c20047825 */ /* 0x000fc600078e0002 */
[----:B------:R2:W-:Y:S02]  /*1d430*/  @P5 STG.E desc[UR16][R2.64+0x220], R9 ;  /* 0x0002200902005986 */ /* 0x0005e4000c101910 */
[----:B------:R-:W-:Y:S01]  /*1d440*/  IADD3 R5, R0, R5, RZ ;  /* 0x0000000500057210 */ /* 0x000fe20007ffe0ff */
[----:B----4-:R-:W-:Y:S02]  /*1d450*/  FMUL R13, R54, UR21 ;  /* 0x00000015360d7c20 */ /* 0x010fe40008400000 */
[----:B------:R-:W4:Y:S01]  /*1d460*/  LDL.LU R54, [R1+0x290] ;  /* 0x0002900001367983 */ /* 0x000f220000300800 */
[----:B-----5:R-:W-:-:S03]  /*1d470*/  FMUL R15, R53, UR21 ;  /* 0x00000015350f7c20 */ /* 0x020fc60008400000 */
[----:B------:R-:W5:Y:S01]  /*1d480*/  LDL.LU R53, [R1+0x294] ;  /* 0x0002940001357983 */ /* 0x000f620000300800 */
[----:B--2---:R-:W-:-:S03]  /*1d490*/  FMUL R9, R52, UR21 ;  /* 0x0000001534097c20 */ /* 0x004fc60008400000 */
[----:B------:R-:W2:Y:S04]  /*1d4a0*/  LDL.LU R52, [R1+0x298] ;  /* 0x0002980001347983 */ /* 0x000ea80000300800 */
[----:B------:R3:W-:Y:S02]  /*1d4b0*/  @P1 STG.E desc[UR16][R4.64+0x200], R11 ;  /* 0x0002000b04001986 */ /* 0x0007e4000c101910 */
[----:B---3--:R-:W-:Y:S02]  /*1d4c0*/  FMUL R11, R49, UR21 ;  /* 0x00000015310b7c20 */ /* 0x008fe40008400000 */
[----:B------:R-:W3:Y:S01]  /*1d4d0*/  LDL.LU R49, [R1+0x29c] ;  /* 0x00029c0001317983 */ /* 0x000ee20000300800 */
[----:B------:R-:W-:Y:S02]  /*1d4e0*/  IADD3 R2, P5, R2, R24, RZ ;  /* 0x0000001802027210 */ /* 0x000fe40007fbe0ff */
[----:B------:R-:W-:-:S02]  /*1d4f0*/  ISETP.GT.AND P3, PT, R50, 0x11, P2 ;  /* 0x000000113200780c */ /* 0x000fc40001764270 */
[C---:B------:R-:W-:Y:S01]  /*1d500*/  ISETP.GT.AND P1, PT, R50.reuse, 0x10, P6 ;  /* 0x000000103200780c */ /* 0x040fe20003724270 */
[----:B------:R-:W-:Y:S01]  /*1d510*/  IMAD.X R3, R3, 0x1, R33, P5 ;  /* 0x0000000103037824 */ /* 0x000fe200028e0621 */
[----:B------:R-:W-:Y:S01]  /*1d520*/  ISETP.GT.AND P5, PT, R50, 0x11, P6 ;  /* 0x000000113200780c */ /* 0x000fe200037a4270 */
[----:B------:R-:W-:-:S08]  /*1d530*/  IMAD.WIDE.U32 R6, R32, 0x1c, R2 ;  /* 0x0000001c20067825 */ /* 0x000fd000078e0002 */
[----:B------:R4:W-:Y:S01]  /*1d540*/  @P3 STG.E desc[UR16][R2.64+0x200], R13 ;  /* 0x0002000d02003986 */ /* 0x0009e2000c101910 */
[----:B------:R-:W-:-:S03]  /*1d550*/  ISETP.GT.AND P3, PT, R50, 0x18, P2 ;  /* 0x000000183200780c */ /* 0x000fc60001764270 */
[----:B------:R5:W-:Y:S04]  /*1d560*/  @P1 STG.E desc[UR16][R4.64+0x220], R15 ;  /* 0x0002200f04001986 */ /* 0x000be8000c101910 */
[----:B------:R2:W-:Y:S01]  /*1d570*/  @P5 STG.E desc[UR16][R2.64+0x220], R9 ;  /* 0x0002200902005986 */ /* 0x0005e2000c101910 */
        /* <DEDUP_REMOVED lines=10> */
[----:B------:R-:W-:Y:S02]  /*1d620*/  ISETP.GT.AND P1, PT, R50, 0x19, P2 ;  /* 0x000000193200780c */ /* 0x000fe40001724270 */
[----:B------:R-:W-:-:S02]  /*1d630*/  IADD3 R2, P5, R2, R24, RZ ;  /* 0x0000001802027210 */ /* 0x000fc40007fbe0ff */
[C---:B------:R-:W-:Y:S02]  /*1d640*/  ISETP.GT.AND P3, PT, R50.reuse, 0x18, P6 ;  /* 0x000000183200780c */ /* 0x040fe40003764270 */
[----:B------:R-:W-:Y:S02]  /*1d650*/  IADD3.X R3, R3, R33, RZ, P5, !PT ;  /* 0x0000002103037210 */ /* 0x000fe40002ffe4ff */
[----:B------:R-:W-:-:S05]  /*1d660*/  ISETP.GT.AND P5, PT, R50, 0x19, P6 ;  /* 0x000000193200780c */ /* 0x000fca00037a4270 */
[----:B------:R4:W-:Y:S01]  /*1d670*/  @P1 STG.E desc[UR16][R2.64+0x200], R13 ;  /* 0x0002000d02001986 */ /* 0x0009e2000c101910 */
[----:B------:R-:W-:-:S03]  /*1d680*/  ISETP.GT.AND P1, PT, R50, 0x20, P2 ;  /* 0x000000203200780c */ /* 0x000fc60001724270 */
[----:B------:R5:W-:Y:S01]  /*1d690*/  @P3 STG.E desc[UR16][R6.64+0x220], R15 ;  /* 0x0002200f06003986 */ /* 0x000be2000c101910 */
[----:B------:R-:W-:-:S03]  /*1d6a0*/  IMAD.WIDE.U32 R4, R32, 0x1c, R2 ;  /* 0x0000001c20047825 */ /* 0x000fc600078e0002 */
[----:B------:R2:W-:Y:S01]  /*1d6b0*/  @P5 STG.E desc[UR16][R2.64+0x220], R9 ;  /* 0x0002200902005986 */ /* 0x0005e2000c101910 */
[----:B------:R-:W-:Y:S02]  /*1d6c0*/  IMAD.IADD R5, R0, 0x1, R5 ;  /* 0x0000000100057824 */ /* 0x000fe400078e0205 */
        /* <DEDUP_REMOVED lines=9> */
[C---:B------:R-:W-:Y:S02]  /*1d760*/  ISETP.GT.AND P3, PT, R50.reuse, 0x21, P2 ;  /* 0x000000213200780c */ /* 0x040fe40001764270 */
[----:B------:R-:W-:-:S02]  /*1d770*/  ISETP.GT.AND P1, PT, R50, 0x20, P6 ;  /* 0x000000203200780c */ /* 0x000fc40003724270 */
[----:B------:R-:W-:-:S04]  /*1d780*/  IADD3 R2, P5, R2, R24, RZ ;  /* 0x0000001802027210 */ /* 0x000fc80007fbe0ff */
[----:B------:R-:W-:Y:S02]  /*1d790*/  IADD3.X R3, R3, R33, RZ, P5, !PT ;  /* 0x0000002103037210 */ /* 0x000fe40002ffe4ff */
[----:B------:R-:W-:-:S03]  /*1d7a0*/  ISETP.GT.AND P5, PT, R50, 0x21, P6 ;  /* 0x000000213200780c */ /* 0x000fc600037a4270 */
[----:B------:R4:W-:Y:S01]  /*1d7b0*/  @P3 STG.E desc[UR16][R2.64+0x200], R13 ;  /* 0x0002000d02003986 */ /* 0x0009e2000c101910 */
[----:B------:R-:W-:-:S03]  /*1d7c0*/  ISETP.GT.AND P3, PT, R50, 0x28, P2 ;  /* 0x000000283200780c */ /* 0x000fc60001764270 */
[----:B------:R5:W-:Y:S01]  /*1d7d0*/  @P1 STG.E desc[UR16][R4.64+0x220], R15 ;  /* 0x0002200f04001986 */ /* 0x000be2000c101910 */
[----:B------:R-:W-:-:S05]  /*1d7e0*/  IMAD.WIDE.U32 R6, R32, 0x1c, R2 ;  /* 0x0000001c20067825 */ /* 0x000fca00078e0002 */
[----:B------:R-:W-:Y:S01]  /*1d7f0*/  IADD3 R7, R0, R7, RZ ;  /* 0x0000000700077210 */ /* 0x000fe20007ffe0ff */
[----:B----4-:R-:W-:Y:S02]  /*1d800*/  FMUL R13, R54, UR21 ;  /* 0x00000015360d7c20 */ /* 0x010fe40008400000 */
[----:B------:R-:W4:Y:S01]  /*1d810*/  LDL.LU R54, [R1+0x2c0] ;  /* 0x0002c00001367983 */ /* 0x000f220000300800 */
[----:B-----5:R-:W-:-:S03]  /*1d820*/  FMUL R15, R53, UR21 ;  /* 0x00000015350f7c20 */ /* 0x020fc60008400000 */
[----:B------:R-:W5:Y:S01]  /*1d830*/  LDL.LU R53, [R1+0x2c4] ;  /* 0x0002c40001357983 */ /* 0x000f620000300800 */
[----:B--2---:R-:W-:-:S03]  /*1d840*/  FMUL R17, R52, UR21 ;  /* 0x0000001534117c20 */ /* 0x004fc60008400000 */
[----:B------:R-:W2:Y:S04]  /*1d850*/  LDL.LU R52, [R1+0x2c8] ;  /* 0x0002c80001347983 */ /* 0x000ea80000300800 */
[----:B------:R-:W-:Y:S04]  /*1d860*/  @P5 STG.E desc[UR16][R2.64+0x220], R9 ;  /* 0x0002200902005986 */ /* 0x000fe8000c101910 */
[----:B------:R3:W-:Y:S02]  /*1d870*/  @P3 STG.E desc[UR16][R6.64+0x200], R11 ;  /* 0x0002000b06003986 */ /* 0x0007e4000c101910 */
[----:B---3--:R-:W-:-:S02]  /*1d880*/  FMUL R11, R49, UR21 ;  /* 0x00000015310b7c20 */ /* 0x008fc40008400000 */
[----:B------:R-:W3:Y:S01]  /*1d890*/  LDL.LU R49, [R1+0x2cc] ;  /* 0x0002cc0001317983 */ /* 0x000ee20000300800 */
[----:B------:R-:W-:Y:S02]  /*1d8a0*/  IADD3 R2, P5, R2, R24, RZ ;  /* 0x0000001802027210 */ /* 0x000fe40007fbe0ff */
[C---:B------:R-:W-:Y:S02]  /*1d8b0*/  ISETP.GT.AND P1, PT, R50.reuse, 0x29, P2 ;  /* 0x000000293200780c */ /* 0x040fe40001724270 */
[C---:B------:R-:W-:Y:S01]  /*1d8c0*/  ISETP.GT.AND P3, PT, R50.reuse, 0x28, P6 ;  /* 0x000000283200780c */ /* 0x040fe20003764270 */
[----:B------:R-:W-:Y:S01]  /*1d8d0*/  IMAD.X R3, R3, 0x1, R33, P5 ;  /* 0x0000000103037824 */ /* 0x000fe200028e0621 */
[----:B------:R-:W-:-:S09]  /*1d8e0*/  ISETP.GT.AND P5, PT, R50, 0x29, P6 ;  /* 0x000000293200780c */ /* 0x000fd200037a4270 */
[----:B------:R4:W-:Y:S04]  /*1d8f0*/  @P1 STG.E desc[UR16][R2.64+0x200], R13 ;  /* 0x0002000d02001986 */ /* 0x0009e8000c101910 */
[----:B------:R5:W-:Y:S04]  /*1d900*/  @P3 STG.E desc[UR16][R6.64+0x220], R15 ;  /* 0x0002200f06003986 */ /* 0x000be8000c101910 */
[----:B------:R2:W-:Y:S01]  /*1d910*/  @P5 STG.E desc[UR16][R2.64+0x220], R17 ;  /* 0x0002201102005986 */ /* 0x0005e2000c101910 */
[----:B----4-:R-:W-:-:S03]  /*1d920*/  FMUL R13, R54, UR21 ;  /* 0x00000015360d7c20 */ /* 0x010fc60008400000 */
[----:B------:R-:W4:Y:S01]  /*1d930*/  LDL.LU R54, [R1+0x2d0] ;  /* 0x0002d00001367983 */ /* 0x000f220000300800 */
[----:B-----5:R-:W-:-:S03]  /*1d940*/  FMUL R15, R53, UR21 ;  /* 0x00000015350f7c20 */ /* 0x020fc60008400000 */
[----:B------:R-:W5:Y:S01]  /*1d950*/  LDL.LU R53, [R1+0x2d4] ;  /* 0x0002d40001357983 */ /* 0x000f620000300800 */
[----:B--2---:R-:W-:-:S03]  /*1d960*/  FMUL R17, R52, UR21 ;  /* 0x0000001534117c20 */ /* 0x004fc60008400000 */
[----:B------:R-:W2:Y:S01]  /*1d970*/  LDL.LU R52, [R1+0x2d8] ;  /* 0x0002d80001347983 */ /* 0x000ea20000300800 */
[----:B---3--:R-:W-:-:S03]  /*1d980*/  FMUL R19, R49, UR21 ;  /* 0x0000001531137c20 */ /* 0x008fc60008400000 */
[----:B------:R-:W3:Y:S01]  /*1d990*/  LDL.LU R49, [R1+0x2dc] ;  /* 0x0002dc0001317983 */ /* 0x000ee20000300800 */
[----:B------:R-:W-:Y:S01]  /*1d9a0*/  ISETP.GT.AND P1, PT, R50, 0x30, P2 ;  /* 0x000000303200780c */ /* 0x000fe20001724270 */
[----:B------:R-:W-:-:S05]  /*1d9b0*/  IMAD.WIDE.U32 R4, R32, 0x1c, R2 ;  /* 0x0000001c20047825 */ /* 0x000fca00078e0002 */
[----:B------:R-:W-:Y:S02]  /*1d9c0*/  IADD3 R5, R0, R5, RZ ;  /* 0x0000000500057210 */ /* 0x000fe40007ffe0ff */
[----:B------:R-:W-:Y:S02]  /*1d9d0*/  ISETP.GT.AND P3, PT, R50, 0x31, P2 ;  /* 0x000000313200780c */ /* 0x000fe40001764270 */
[----:B------:R-:W-:-:S03]  /*1d9e0*/  IADD3 R8, P5, R2, R24, RZ ;  /* 0x0000001802087210 */ /* 0x000fc60007fbe0ff */
[----:B------:R-:W-:Y:S01]  /*1d9f0*/  @P1 STG.E desc[UR16][R4.64+0x200], R11 ;  /* 0x0002000b04001986 */ /* 0x000fe2000c101910 */
[C---:B------:R-:W-:Y:S02]  /*1da00*/  ISETP.GT.AND P1, PT, R50.reuse, 0x30, P6 ;  /* 0x000000303200780c */ /* 0x040fe40003724270 */
[----:B------:R-:W-:Y:S02]  /*1da10*/  IADD3.X R9, R3, R33, RZ, P5, !PT ;  /* 0x0000002103097210 */ /* 0x000fe40002ffe4ff */
[----:B------:R-:W-:-:S03]  /*1da20*/  ISETP.GT.AND P5, PT, R50, 0x31, P6 ;  /* 0x000000313200780c */ /* 0x000fc600037a4270 */
[----:B------:R4:W-:Y:S01]  /*1da30*/  @P3 STG.E desc[UR16][R8.64+0x200], R13 ;  /* 0x0002000d08003986 */ /* 0x0009e2000c101910 */
[----:B------:R-:W-:Y:S01]  /*1da40*/  ISETP.GT.AND P3, PT, R50, 0x38, P2 ;  /* 0x000000383200780c */ /* 0x000fe20001764270 */
[----:B------:R-:W-:-:S04]  /*1da50*/  IMAD.WIDE.U32 R2, R32, 0x1c, R8 ;  /* 0x0000001c20027825 */ /* 0x000fc800078e0008 */
[----:B------:R5:W-:Y:S01]  /*1da60*/  @P1 STG.E desc[UR16][R4.64+0x220], R15 ;  /* 0x0002200f04001986 */ /* 0x000be2000c101910 */
[----:B----4-:R-:W-:-:S03]  /*1da70*/  FMUL R13, R54, UR21 ;  /* 0x00000015360d7c20 */ /* 0x010fc60008400000 */
[----:B------:R-:W4:Y:S01]  /*1da80*/  LDL.LU R54, [R1+0x2e0] ;  /* 0x0002e00001367983 */ /* 0x000f220000300800 */
[----:B-----5:R-:W-:-:S03]  /*1da90*/  FMUL R15, R53, UR21 ;  /* 0x00000015350f7c20 */ /* 0x020fc60008400000 */
[----:B------:R-:W5:Y:S04]  /*1daa0*/  LDL.LU R53, [R1+0x2e4] ;  /* 0x0002e40001357983 */ /* 0x000f680000300800 */
[----:B------:R2:W-:Y:S01]  /*1dab0*/  @P5 STG.E desc[UR16][R8.64+0x220], R17 ;  /* 0x0002201108005986 */ /* 0x0005e2000c101910 */
[----:B------:R-:W-:Y:S01]  /*1dac0*/  IMAD.IADD R11, R0, 0x1, R3 ;  /* 0x00000001000b7824 */ /* 0x000fe200078e0203 */
[----:B------:R-:W-:Y:S01]  /*1dad0*/  MOV R10, R2 ;  /* 0x00000002000a7202 */ /* 0x000fe20000000f00 */
[----:B--2---:R-:W-:Y:S02]  /*1dae0*/  FMUL R17, R52, UR21 ;  /* 0x0000001534117c20 */ /* 0x004fe40008400000 */
        /* <DEDUP_REMOVED lines=14> */
[----:B------:R-:W-:Y:S01]  /*1dbd0*/  IMAD.IADD R9, R0, 0x1, R3 ;  /* 0x0000000100097824 */ /* 0x000fe200078e0203 */
[----:B------:R-:W-:Y:S01]  /*1dbe0*/  MOV R8, R2 ;  /* 0x0000000200087202 */ /* 0x000fe20000000f00 */
[----:B----4-:R-:W-:Y:S02]  /*1dbf0*/  FMUL R13, R54, UR21 ;  /* 0x00000015360d7c20 */ /* 0x010fe40008400000 */
[----:B------:R-:W4:Y:S01]  /*1dc00*/  LDL.LU R54, [R1+0x2f0] ;  /* 0x0002f00001367983 */ /* 0x000f220000300800 */
[----:B-----5:R-:W-:-:S03]  /*1dc10*/  FMUL R15, R53, UR21 ;  /* 0x00000015350f7c20 */ /* 0x020fc60008400000 */
[----:B------:R-:W5:Y:S04]  /*1dc20*/  LDL.LU R53, [R1+0x2f4] ;  /* 0x0002f40001357983 */ /* 0x000f680000300800 */
[----:B------:R3:W-:Y:S01]  /*1dc30*/  @P1 STG.E desc[UR16][R8.64+0x200], R19 ;  /* 0x0002001308001986 */ /* 0x0007e2000c101910 */
[----:B--2---:R-:W-:-:S03]  /*1dc40*/  FMUL R17, R52, UR21 ;  /* 0x0000001534117c20 */ /* 0x004fc60008400000 */
[----:B------:R-:W2:Y:S01]  /*1dc50*/  LDL.LU R52, [R1+0x2f8] ;  /* 0x0002f80001347983 */ /* 0x000ea20000300800 */
[----:B---3--:R-:W-:-:S03]  /*1dc60*/  FMUL R19, R49, UR21 ;  /* 0x0000001531137c20 */ /* 0x008fc60008400000 */
        /* <DEDUP_REMOVED lines=342> */
[----:B------:R-:W-:Y:S01]  /*1f1d0*/  @P3 STG.E desc[UR16][R4.64+0x200], R13 ;  /* 0x0002000d04003986 */ /* 0x000fe2000c101910 */
[----:B------:R-:W-:-:S03]  /*1f1e0*/  ISETP.GT.AND P3, PT, R50, 0xc8, P2 ;  /* 0x000000c83200780c */ /* 0x000fc60001764270 */
[----:B------:R5:W-:Y:S01]  /*1f1f0*/  @P1 STG.E desc[UR16][R8.64+0x220], R15 ;  /* 0x0002200f08001986 */ /* 0x000be2000c101910 */
[----:B------:R-:W-:-:S03]  /*1f200*/  IMAD.WIDE.U32 R2, R32, 0x1c, R4 ;  /* 0x0000001c20027825 */ /* 0x000fc600078e0004 */
[----:B------:R2:W-:Y:S01]  /*1f210*/  @P5 STG.E desc[UR16][R4.64+0x220], R17 ;  /* 0x0002201104005986 */ /* 0x0005e2000c101910 */
[----:B------:R-:W-:Y:S01]  /*1f220*/  IMAD.IADD R11, R0, 0x1, R3 ;  /* 0x00000001000b7824 */ /* 0x000fe200078e0203 */
[----:B------:R-:W-:Y:S01]  /*1f230*/  MOV R10, R2 ;  /* 0x00000002000a7202 */ /* 0x000fe20000000f00 */
[----:B-----5:R-:W-:Y:S02]  /*1f240*/  FMUL R15, R53, UR21 ;  /* 0x00000015350f7c20 */ /* 0x020fe40008400000 */
[----:B------:R-:W5:Y:S04]  /*1f250*/  LDL.LU R53, [R1+0x400] ;  /* 0x0004000001357983 */ /* 0x000f680000300800 */
[----:B------:R3:W-:Y:S01]  /*1f260*/  @P3 STG.E desc[UR16][R10.64+0x200], R19 ;  /* 0x000200130a003986 */ /* 0x0007e2000c101910 */
[----:B--2---:R-:W-:-:S03]  /*1f270*/  FMUL R17, R52, UR21 ;  /* 0x0000001534117c20 */ /* 0x004fc60008400000 */
[----:B------:R-:W2:Y:S01]  /*1f280*/  LDL.LU R52, [R1+0x404] ;  /* 0x0004040001347983 */ /* 0x000ea20000300800 */
[----:B---3--:R-:W-:Y:S01]  /*1f290*/  FMUL R19, R49, UR21 ;  /* 0x0000001531137c20 */ /* 0x008fe20008400000 */
[----:B------:R-:W-:Y:S02]  /*1f2a0*/  IMAD.MOV.U32 R49, RZ, RZ, R48 ;  /* 0x000000ffff317224 */ /* 0x000fe400078e0030 */
[----:B------:R-:W3:Y:S01]  /*1f2b0*/  LDL.LU R48, [R1+0x40c] ;  /* 0x00040c0001307983 */ /* 0x000ee20000300800 */
[----:B------:R-:W-:Y:S02]  /*1f2c0*/  ISETP.GT.AND P1, PT, R50, 0xc9, P2 ;  /* 0x000000c93200780c */ /* 0x000fe40001724270 */
[----:B------:R-:W-:Y:S01]  /*1f2d0*/  IADD3 R6, P5, R4, R24, RZ ;  /* 0x0000001804067210 */ /* 0x000fe20007fbe0ff */
[----:B----4-:R-:W-:Y:S01]  /*1f2e0*/  FMUL R13, R54, UR21 ;  /* 0x00000015360d7c20 */ /* 0x010fe20008400000 */
[----:B------:R-:W-:Y:S02]  /*1f2f0*/  ISETP.GT.AND P3, PT, R50, 0xc8, P6 ;  /* 0x000000c83200780c */ /* 0x000fe40003764270 */
[----:B------:R-:W-:-:S02]  /*1f300*/  IADD3.X R7, R5, R33, RZ, P5, !PT ;  /* 0x0000002105077210 */ /* 0x000fc40002ffe4ff */
[----:B------:R-:W-:-:S05]  /*1f310*/  ISETP.GT.AND P5, PT, R50, 0xc9, P6 ;  /* 0x000000c93200780c */ /* 0x000fca00037a4270 */
[----:B------:R5:W-:Y:S01]  /*1f320*/  @P1 STG.E desc[UR16][R6.64+0x200], R13 ;  /* 0x0002000d06001986 */ /* 0x000be2000c101910 */
[----:B------:R-:W-:Y:S01]  /*1f330*/  ISETP.GT.AND P1, PT, R50, 0xd0, P2 ;  /* 0x000000d03200780c */ /* 0x000fe20001724270 */
[----:B------:R-:W-:Y:S02]  /*1f340*/  IMAD.WIDE.U32 R2, R32, 0x1c, R6 ;  /* 0x0000001c20027825 */ /* 0x000fe400078e0006 */
[----:B------:R-:W-:Y:S01]  /*1f350*/  @P3 STG.E desc[UR16][R10.64+0x220], R15 ;  /* 0x0002200f0a003986 */ /* 0x000fe2000c101910 */
[----:B------:R-:W-:Y:S02]  /*1f360*/  ISETP.GT.AND P3, PT, R50, 0xd1, P2 ;  /* 0x000000d13200780c */ /* 0x000fe40001764270 */
[----:B------:R-:W-:Y:S02]  /*1f370*/  IADD3 R9, R0, R3, RZ ;  /* 0x0000000300097210 */ /* 0x000fe40007ffe0ff */
[----:B------:R-:W-:Y:S01]  /*1f380*/  MOV R8, R2 ;  /* 0x0000000200087202 */ /* 0x000fe20000000f00 */
[----:B------:R0:W-:Y:S01]  /*1f390*/  @P5 STG.E desc[UR16][R6.64+0x220], R17 ;  /* 0x0002201106005986 */ /* 0x0001e2000c101910 */
[----:B------:R-:W-:-:S03]  /*1f3a0*/  IADD3 R4, P5, R6, R24, RZ ;  /* 0x0000001806047210 */ /* 0x000fc60007fbe0ff */
[----:B------:R-:W-:Y:S01]  /*1f3b0*/  @P1 STG.E desc[UR16][R8.64+0x200], R19 ;  /* 0x0002001308001986 */ /* 0x000fe2000c101910 */
[C---:B------:R-:W-:Y:S01]  /*1f3c0*/  ISETP.GT.AND P1, PT, R50.reuse, 0xd0, P6 ;  /* 0x000000d03200780c */ /* 0x040fe20003724270 */
[----:B------:R-:W-:Y:S01]  /*1f3d0*/  IMAD.X R5, R7, 0x1, R33, P5 ;  /* 0x0000000107057824 */ /* 0x000fe200028e0621 */
[----:B------:R-:W-:Y:S01]  /*1f3e0*/  ISETP.GT.AND P5, PT, R50, 0xd1, P6 ;  /* 0x000000d13200780c */ /* 0x000fe200037a4270 */
[----:B-----5:R-:W-:Y:S01]  /*1f3f0*/  FMUL R13, R53, UR21 ;  /* 0x00000015350d7c20 */ /* 0x020fe20008400000 */
[----:B0-----:R-:W-:-:S04]  /*1f400*/  FMUL R17, R49, UR21 ;  /* 0x0000001531117c20 */ /* 0x001fc80008400000 */
[----:B------:R0:W-:Y:S01]  /*1f410*/  @P3 STG.E desc[UR16][R4.64+0x200], R13 ;  /* 0x0002000d04003986 */ /* 0x0001e2000c101910 */
[----:B------:R-:W-:Y:S01]  /*1f420*/  ISETP.GT.AND P3, PT, R50, 0xd8, P2 ;  /* 0x000000d83200780c */ /* 0x000fe20001764270 */
[----:B------:R-:W-:-:S04]  /*1f430*/  IMAD.WIDE.U32 R2, R32, 0x1c, R4 ;  /* 0x0000001c20027825 */ /* 0x000fc800078e0004 */
[----:B--2---:R-:W-:-:S05]  /*1f440*/  FMUL R15, R52, UR21 ;  /* 0x00000015340f7c20 */ /* 0x004fca0008400000 */
[----:B------:R1:W-:Y:S01]  /*1f450*/  @P1 STG.E desc[UR16][R8.64+0x220], R15 ;  /* 0x0002200f08001986 */ /* 0x0003e2000c101910 */
[----:B------:R-:W-:-:S03]  /*1f460*/  ISETP.GT.AND P1, PT, R50, 0xd9, P2 ;  /* 0x000000d93200780c */ /* 0x000fc60001724270 */
[----:B------:R2:W-:Y:S01]  /*1f470*/  @P5 STG.E desc[UR16][R4.64+0x220], R17 ;  /* 0x0002201104005986 */ /* 0x0005e2000c101910 */
[----:B------:R-:W-:Y:S02]  /*1f480*/  IADD3 R6, P5, R4, R24, RZ ;  /* 0x0000001804067210 */ /* 0x000fe40007fbe0ff */
[----:B------:R-:W-:Y:S02]  /*1f490*/  IADD3 R11, R0, R3, RZ ;  /* 0x00000003000b7210 */ /* 0x000fe40007ffe0ff */
[----:B------:R-:W-:Y:S01]  /*1f4a0*/  MOV R10, R2 ;  /* 0x00000002000a7202 */ /* 0x000fe20000000f00 */
[----:B------:R-:W-:Y:S02]  /*1f4b0*/  IMAD.X R7, R5, 0x1, R33, P5 ;  /* 0x0000000105077824 */ /* 0x000fe400028e0621 */
[----:B0-----:R-:W-:Y:S01]  /*1f4c0*/  FMUL R13, R47, UR21 ;  /* 0x000000152f0d7c20 */ /* 0x001fe20008400000 */
[----:B------:R-:W-:Y:S01]  /*1f4d0*/  ISETP.GT.AND P5, PT, R50, 0xd9, P6 ;  /* 0x000000d93200780c */ /* 0x000fe200037a4270 */
[----:B-1----:R-:W-:Y:S01]  /*1f4e0*/  FMUL R15, R46, UR21 ;  /* 0x000000152e0f7c20 */ /* 0x002fe20008400000 */
[----:B------:R-:W-:-:S04]  /*1f4f0*/  IMAD.WIDE.U32 R2, R32, 0x1c, R6 ;  /* 0x0000001c20027825 */ /* 0x000fc800078e0006 */
[----:B--2---:R-:W-:Y:S01]  /*1f500*/  FMUL R17, R45, UR21 ;  /* 0x000000152d117c20 */ /* 0x004fe20008400000 */
[----:B------:R-:W-:Y:S02]  /*1f510*/  IADD3 R9, R0, R3, RZ ;  /* 0x0000000300097210 */ /* 0x000fe40007ffe0ff */
[----:B------:R-:W-:Y:S01]  /*1f520*/  MOV R8, R2 ;  /* 0x0000000200087202 */ /* 0x000fe20000000f00 */
[----:B------:R-:W-:Y:S01]  /*1f530*/  FMUL R21, R41, UR21 ;  /* 0x0000001529157c20 */ /* 0x000fe20008400000 */
[----:B---3--:R-:W-:-:S05]  /*1f540*/  FMUL R19, R48, UR21 ;  /* 0x0000001530137c20 */ /* 0x008fca0008400000 */
[----:B------:R0:W-:Y:S01]  /*1f550*/  @P3 STG.E desc[UR16][R10.64+0x200], R19 ;  /* 0x000200130a003986 */ /* 0x0001e2000c101910 */
[----:B------:R-:W-:-:S03]  /*1f560*/  ISETP.GT.AND P3, PT, R50, 0xd8, P6 ;  /* 0x000000d83200780c */ /* 0x000fc60003764270 */
[----:B------:R1:W-:Y:S01]  /*1f570*/  @P1 STG.E desc[UR16][R6.64+0x200], R13 ;  /* 0x0002000d06001986 */ /* 0x0003e2000c101910 */
[----:B------:R-:W-:Y:S01]  /*1f580*/  ISETP.GT.AND P1, PT, R50, 0xe0, P2 ;  /* 0x000000e03200780c */ /* 0x000fe20001724270 */
[----:B0-----:R-:W-:-:S08]  /*1f590*/  FMUL R19, R44, UR21 ;  /* 0x000000152c137c20 */ /* 0x001fd00008400000 */
[----:B------:R0:W-:Y:S01]  /*1f5a0*/  @P3 STG.E desc[UR16][R10.64+0x220], R15 ;  /* 0x0002200f0a003986 */ /* 0x0001e2000c101910 */
[----:B------:R-:W-:-:S03]  /*1f5b0*/  ISETP.GT.AND P3, PT, R50, 0xe1, P2 ;  /* 0x000000e13200780c */ /* 0x000fc60001764270 */
[----:B------:R2:W-:Y:S01]  /*1f5c0*/  @P5 STG.E desc[UR16][R6.64+0x220], R17 ;  /* 0x0002201106005986 */ /* 0x0005e2000c101910 */
[----:B------:R-:W-:-:S03]  /*1f5d0*/  IADD3 R4, P5, R6, R24, RZ ;  /* 0x0000001806047210 */ /* 0x000fc60007fbe0ff */
[----:B------:R-:W-:Y:S01]  /*1f5e0*/  @P1 STG.E desc[UR16][R8.64+0x200], R19 ;  /* 0x0002001308001986 */ /* 0x000fe2000c101910 */
[C---:B------:R-:W-:Y:S01]  /*1f5f0*/  ISETP.GT.AND P1, PT, R50.reuse, 0xe0, P6 ;  /* 0x000000e03200780c */ /* 0x040fe20003724270 */
[----:B------:R-:W-:Y:S01]  /*1f600*/  IMAD.X R5, R7, 0x1, R33, P5 ;  /* 0x0000000107057824 */ /* 0x000fe200028e0621 */
[----:B------:R-:W-:Y:S01]  /*1f610*/  ISETP.GT.AND P5, PT, R50, 0xe1, P6 ;  /* 0x000000e13200780c */ /* 0x000fe200037a4270 */
[----:B-1----:R-:W-:Y:S01]  /*1f620*/  FMUL R13, R43, UR21 ;  /* 0x000000152b0d7c20 */ /* 0x002fe20008400000 */
[----:B0-----:R-:W-:-:S04]  /*1f630*/  FMUL R15, R42, UR21 ;  /* 0x000000152a0f7c20 */ /* 0x001fc80008400000 */
[----:B------:R0:W-:Y:S01]  /*1f640*/  @P3 STG.E desc[UR16][R4.64+0x200], R13 ;  /* 0x0002000d04003986 */ /* 0x0001e2000c101910 */
[----:B------:R-:W-:Y:S01]  /*1f650*/  ISETP.GT.AND P3, PT, R50, 0xe8, P2 ;  /* 0x000000e83200780c */ /* 0x000fe20001764270 */
[----:B------:R-:W-:-:S03]  /*1f660*/  IMAD.WIDE.U32 R2, R32, 0x1c, R4 ;  /* 0x0000001c20027825 */ /* 0x000fc600078e0004 */
[----:B------:R-:W-:Y:S01]  /*1f670*/  @P1 STG.E desc[UR16][R8.64+0x220], R15 ;  /* 0x0002200f08001986 */ /* 0x000fe2000c101910 */
[----:B------:R-:W-:-:S03]  /*1f680*/  ISETP.GT.AND P1, PT, R50, 0xe9, P2 ;  /* 0x000000e93200780c */ /* 0x000fc60001724270 */
[----:B------:R1:W-:Y:S01]  /*1f690*/  @P5 STG.E desc[UR16][R4.64+0x220], R21 ;  /* 0x0002201504005986 */ /* 0x0003e2000c101910 */
[----:B--2---:R-:W-:Y:S01]  /*1f6a0*/  IADD3 R6, P5, R4, R24, RZ ;  /* 0x0000001804067210 */ /* 0x004fe20007fbe0ff */
[----:B------:R-:W-:Y:S01]  /*1f6b0*/  FMUL R17, R40, UR21 ;  /* 0x0000001528117c20 */ /* 0x000fe20008400000 */
[----:B------:R-:W-:Y:S01]  /*1f6c0*/  IADD3 R11, R0, R3, RZ ;  /* 0x00000003000b7210 */ /* 0x000fe20007ffe0ff */
[----:B0-----:R-:W-:Y:S01]  /*1f6d0*/  FMUL R13, R39, UR21 ;  /* 0x00000015270d7c20 */ /* 0x001fe20008400000 */
[----:B------:R-:W-:Y:S01]  /*1f6e0*/  MOV R10, R2 ;  /* 0x00000002000a7202 */ /* 0x000fe20000000f00 */
[----:B------:R-:W-:Y:S01]  /*1f6f0*/  IMAD.X R7, R5, 0x1, R33, P5 ;  /* 0x0000000105077824 */ /* 0x000fe200028e0621 */
[----:B------:R-:W-:-:S03]  /*1f700*/  ISETP.GT.AND P5, PT, R50, 0xe8, P6 ;  /* 0x000000e83200780c */ /* 0x000fc600037a4270 */
[----:B------:R0:W-:Y:S01]  /*1f710*/  @P3 STG.E desc[UR16][R10.64+0x200], R17 ;  /* 0x000200110a003986 */ /* 0x0001e2000c101910 */
[----:B------:R-:W-:-:S03]  /*1f720*/  ISETP.GT.AND P3, PT, R50, 0xe9, P6 ;  /* 0x000000e93200780c */ /* 0x000fc60003764270 */
[----:B------:R2:W-:Y:S01]  /*1f730*/  @P1 STG.E desc[UR16][R6.64+0x200], R13 ;  /* 0x0002000d06001986 */ /* 0x0005e2000c101910 */
[----:B------:R-:W-:Y:S01]  /*1f740*/  ISETP.GT.AND P1, PT, R50, 0xf0, P2 ;  /* 0x000000f03200780c */ /* 0x000fe20001724270 */
[----:B------:R-:W-:-:S04]  /*1f750*/  IMAD.WIDE.U32 R2, R32, 0x1c, R6 ;  /* 0x0000001c20027825 */ /* 0x000fc800078e0006 */
[----:B-1----:R-:W-:Y:S01]  /*1f760*/  FMUL R5, R38, UR21 ;  /* 0x0000001526057c20 */ /* 0x002fe20008400000 */
[----:B------:R-:W-:Y:S01]  /*1f770*/  FMUL R15, R35, UR21 ;  /* 0x00000015230f7c20 */ /* 0x000fe20008400000 */
[----:B------:R-:W-:Y:S01]  /*1f780*/  IADD3 R9, R0, R3, RZ ;  /* 0x0000000300097210 */ /* 0x000fe20007ffe0ff */
[----:B0-----:R-:W-:Y:S01]  /*1f790*/  FMUL R17, R34, UR21 ;  /* 0x0000001522117c20 */ /* 0x001fe20008400000 */
[----:B------:R-:W-:Y:S01]  /*1f7a0*/  MOV R8, R2 ;  /* 0x0000000200087202 */ /* 0x000fe20000000f00 */
[----:B------:R-:W-:Y:S01]  /*1f7b0*/  @P5 STG.E desc[UR16][R10.64+0x220], R5 ;  /* 0x000220050a005986 */ /* 0x000fe2000c101910 */
[----:B------:R-:W-:-:S03]  /*1f7c0*/  ISETP.GT.AND P5, PT, R50, 0xf1, P2 ;  /* 0x000000f13200780c */ /* 0x000fc600017a4270 */
[----:B------:R0:W-:Y:S01]  /*1f7d0*/  @P3 STG.E desc[UR16][R6.64+0x220], R15 ;  /* 0x0002200f06003986 */ /* 0x0001e2000c101910 */
[----:B------:R-:W-:-:S03]  /*1f7e0*/  ISETP.GT.AND P3, PT, R50, 0xf0, P6 ;  /* 0x000000f03200780c */ /* 0x000fc60003764270 */
[----:B------:R-:W-:Y:S01]  /*1f7f0*/  @P1 STG.E desc[UR16][R8.64+0x200], R17 ;  /* 0x0002001108001986 */ /* 0x000fe2000c101910 */
[----:B------:R-:W-:Y:S01]  /*1f800*/  IADD3 R2, P1, R6, R24, RZ ;  /* 0x0000001806027210 */ /* 0x000fe20007f3e0ff */
[----:B--2---:R-:W-:-:S04]  /*1f810*/  FMUL R13, R31, UR21 ;  /* 0x000000151f0d7c20 */ /* 0x004fc80008400000 */
[----:B------:R-:W-:Y:S01]  /*1f820*/  IMAD.X R3, R7, 0x1, R33, P1 ;  /* 0x0000000107037824 */ /* 0x000fe200008e0621 */
[----:B------:R-:W-:Y:S01]  /*1f830*/  ISETP.GT.AND P1, PT, R50, 0xf1, P6 ;  /* 0x000000f13200780c */ /* 0x000fe20003724270 */
[----:B------:R-:W-:Y:S01]  /*1f840*/  FMUL R19, R30, UR21 ;  /* 0x000000151e137c20 */ /* 0x000fe20008400000 */
[----:B0-----:R-:W-:Y:S02]  /*1f850*/  FMUL R7, R25, UR21 ;  /* 0x0000001519077c20 */ /* 0x001fe40008400000 */
[----:B------:R0:W-:Y:S01]  /*1f860*/  @P5 STG.E desc[UR16][R2.64+0x200], R13 ;  /* 0x0002000d02005986 */ /* 0x0001e2000c101910 */
[----:B------:R-:W-:-:S03]  /*1f870*/  ISETP.GT.AND P5, PT, R50, 0xf8, P6 ;  /* 0x000000f83200780c */ /* 0x000fc600037a4270 */
[----:B------:R1:W-:Y:S01]  /*1f880*/  @P3 STG.E desc[UR16][R8.64+0x220], R19 ;  /* 0x0002201308003986 */ /* 0x0003e2000c101910 */
[C---:B------:R-:W-:Y:S02]  /*1f890*/  ISETP.GT.AND P3, PT, R50.reuse, 0xf8, P2 ;  /* 0x000000f83200780c */ /* 0x040fe40001764270 */
[----:B------:R-:W-:Y:S01]  /*1f8a0*/  ISETP.GT.AND P2, PT, R50, 0xf9, P2 ;  /* 0x000000f93200780c */ /* 0x000fe20001744270 */
[----:B------:R-:W-:Y:S01]  /*1f8b0*/  IMAD.WIDE.U32 R4, R32, 0x1c, R2 ;  /* 0x0000001c20047825 */ /* 0x000fe200078e0002 */
[----:B------:R-:W-:Y:S01]  /*1f8c0*/  ISETP.GT.AND P6, PT, R50, 0xf9, P6 ;  /* 0x000000f93200780c */ /* 0x000fe200037c4270 */
[----:B------:R2:W-:Y:S01]  /*1f8d0*/  @P1 STG.E desc[UR16][R2.64+0x220], R7 ;  /* 0x0002200702001986 */ /* 0x0005e2000c101910 */
[----:B------:R-:W-:Y:S01]  /*1f8e0*/  IADD3 R24, P1, R2, R24, RZ ;  /* 0x0000001802187210 */ /* 0x000fe20007f3e0ff */
[----:B------:R-:W-:Y:S01]  /*1f8f0*/  FMUL R11, R29, UR21 ;  /* 0x000000151d0b7c20 */ /* 0x000fe20008400000 */
[----:B------:R-:W-:Y:S01]  /*1f900*/  IADD3 R5, R0, R5, RZ ;  /* 0x0000000500057210 */ /* 0x000fe20007ffe0ff */
[----:B0-----:R-:W-:Y:S01]  /*1f910*/  FMUL R13, R27, UR21 ;  /* 0x000000151b0d7c20 */ /* 0x001fe20008400000 */
[----:B------:R-:W-:Y:S01]  /*1f920*/  IADD3.X R25, R3, R33, RZ, P1, !PT ;  /* 0x0000002103197210 */ /* 0x000fe20000ffe4ff */
[----:B-1----:R-:W-:Y:S01]  /*1f930*/  FMUL R9, R28, UR21 ;  /* 0x000000151c097c20 */ /* 0x002fe20008400000 */
[----:B------:R-:W-:Y:S01]  /*1f940*/  FMUL R15, R26, UR21 ;  /* 0x000000151a0f7c20 */ /* 0x000fe20008400000 */
[----:B------:R2:W-:Y:S04]  /*1f950*/  @P3 STG.E desc[UR16][R4.64+0x200], R11 ;  /* 0x0002000b04003986 */ /* 0x0005e8000c101910 */
[----:B------:R2:W-:Y:S04]  /*1f960*/  @P2 STG.E desc[UR16][R24.64+0x200], R9 ;  /* 0x0002000918002986 */ /* 0x0005e8000c101910 */
[----:B------:R2:W-:Y:S04]  /*1f970*/  @P5 STG.E desc[UR16][R4.64+0x220], R13 ;  /* 0x0002200d04005986 */ /* 0x0005e8000c101910 */
[----:B------:R2:W-:Y:S02]  /*1f980*/  @P6 STG.E desc[UR16][R24.64+0x220], R15 ;  /* 0x0002200f18006986 */ /* 0x0005e4000c101910 */
.L_x_411:
[----:B------:R-:W-:Y:S05]  /*1f990*/  BSYNC B0 ;  /* 0x0000000000007941 */ /* 0x000fea0003800000 */
.L_x_27:
[----:B0-2---:R-:W2:Y:S04]  /*1f9a0*/  LDL.LU R3, [R1+0x464] ;  /* 0x0004640001037983 */ /* 0x005ea80000300800 */
[----:B------:R-:W2:Y:S01]  /*1f9b0*/  LDL.LU R2, [R1+0x468] ;  /* 0x0004680001027983 */ /* 0x000ea20000300800 */
[----:B------:R-:W-:Y:S01]  /*1f9c0*/  ULDC UR6, c[0x0][0xc] ;  /* 0x0000030000067ab9 */ /* 0x000fe20000000800 */
[----:B------:R-:W-:Y:S01]  /*1f9d0*/  ULDC UR7, c[0x0][0x10] ;  /* 0x0000040000077ab9 */ /* 0x000fe20000000800 */
[----:B---3--:R-:W2:Y:S01]  /*1f9e0*/  LDC R5, c[0x0][0x14] ;  /* 0x00000500ff057b82 */ /* 0x008ea20000000800 */
[----:B------:R-:W-:Y:S01]  /*1f9f0*/  UIMAD.WIDE.U32 UR6, UR6, UR7, URZ ;  /* 0x00000007060672a5 */ /* 0x000fe2000f8e003f */
[----:B------:R0:W5:Y:S01]  /*1fa00*/  LDL R24, [R1+0x4] ;  /* 0x0000040001187983 */ /* 0x0001620000100800 */
[----:B------:R-:W-:Y:S01]  /*1fa10*/  UMOV UR13, 0xffffffff ;  /* 0xffffffff000d7882 */ /* 0x000fe20000000000 */
[----:B------:R-:W-:-:S03]  /*1fa20*/  PRMT R0, RZ, 0x7610, R0 ;  /* 0x00007610ff007816 */ /* 0x000fc60000000000 */
[----:B--2---:R-:W-:-:S04]  /*1fa30*/  IMAD.WIDE.U32 R2, R5, UR6, R2 ;  /* 0x0000000605027c25 */ /* 0x004fc8000f8e0002 */
[----:B------:R-:W-:Y:S01]  /*1fa40*/  IMAD R5, R5, UR7, RZ ;  /* 0x0000000705057c24 */ /* 0x000fe2000f8e02ff */
[----:B------:R-:W-:Y:S01]  /*1fa50*/  ULDC.64 UR6, c[0x0][0x750] ;  /* 0x0001d40000067ab9 */ /* 0x000fe20000000a00 */
[----:B------:R-:W-:Y:S02]  /*1fa60*/  MOV R13, R2 ;  /* 0x00000002000d7202 */ /* 0x000fe40000000f00 */
[----:B------:R-:W-:Y:S01]  /*1fa70*/  IMAD.IADD R14, R3, 0x1, R5 ;  /* 0x00000001030e7824 */ /* 0x000fe200078e0205 */
[----:B------:R-:W-:Y:S02]  /*1fa80*/  ISETP.GE.U32.AND P1, PT, R2, UR6, PT ;  /* 0x0000000602007c0c */ /* 0x000fe4000bf26070 */
[----:B------:R-:W-:Y:S02]  /*1fa90*/  MOV R2, 0xffffffff ;  /* 0xffffffff00027802 */ /* 0x000fe40000000f00 */
[----:B------:R0:W-:Y:S01]  /*1faa0*/  STL [R1+0x464], R14 ;  /* 0x0004640e01007387 */ /* 0x0001e20000100800 */
[----:B------:R-:W-:-:S03]  /*1fab0*/  ISETP.GE.U32.AND.EX P1, PT, R14, UR7, PT, P1 ;  /* 0x000000070e007c0c */ /* 0x000fc6000bf26110 */
[----:B------:R0:W-:Y:S04]  /*1fac0*/  STL [R1+0x468], R13 ;  /* 0x0004680d01007387 */ /* 0x0001e80000100800 */
[----:B------:R0:W-:Y:S06]  /*1fad0*/  STL [R1+0x46c], R2 ;  /* 0x00046c0201007387 */ /* 0x0001ec0000100800 */
[----:B------:R-:W-:Y:S05]  /*1fae0*/  @P1 BRA `(.L_x_412) ;  /* 0x0000000400781947 */ /* 0x000fea0003800000 */
[----:B------:R-:W2:Y:S01]  /*1faf0*/  S2R R8, SR_CTAID.X ;  /* 0x0000000000087919 */ /* 0x000ea20000002500 */
[----:B------:R-:W-:Y:S01]  /*1fb00*/  ULDC.64 UR18, c[0x0][0x728] ;  /* 0x0001ca0000127ab9 */ /* 0x000fe20000000a00 */
[----:B------:R-:W3:Y:S01]  /*1fb10*/  LDC R9, c[0x0][0x144] ;  /* 0x00005100ff097b82 */ /* 0x000ee20000000800 */
[----:B------:R-:W-:Y:S01]  /*1fb20*/  ULDC UR6, c[0x0][0x150] ;  /* 0x0000540000067ab9 */ /* 0x000fe20000000800 */
[----:B------:R-:W0:Y:S01]  /*1fb30*/  S2R R11, SR_CTAID.Y ;  /* 0x00000000000b7919 */ /* 0x000e220000002600 */
[----:B------:R-:W-:Y:S01]  /*1fb40*/  ISETP.NE.U32.AND P1, PT, RZ, UR18, PT ;  /* 0x00000012ff007c0c */ /* 0x000fe2000bf25070 */
[----:B------:R-:W-:Y:S01]  /*1fb50*/  ULDC UR15, c[0x0][0x730] ;  /* 0x0001cc00000f7ab9 */ /* 0x000fe20000000800 */
[----:B------:R-:W-:Y:S02]  /*1fb60*/  R2UR UR10, R13 ;  /* 0x000000000d0a72ca */ /* 0x000fe400000e0000 */
[----:B------:R-:W-:Y:S01]  /*1fb70*/  ISETP.NE.AND.EX P1, PT, RZ, UR19, PT, P1 ;  /* 0x00000013ff007c0c */ /* 0x000fe2000bf25310 */
[----:B------:R-:W0:Y:S01]  /*1fb80*/  LDC.64 R6, c[0x0][0x720] ;  /* 0x0001c800ff067b82 */ /* 0x000e220000000a00 */
[----:B------:R-:W-:-:S02]  /*1fb90*/  R2UR UR11, R14 ;  /* 0x000000000e0b72ca */ /* 0x000fc400000e0000 */
[----:B--2---:R-:W-:-:S05]  /*1fba0*/  I2FP.F32.U32 R0, R8 ;  /* 0x0000000800007245 */ /* 0x004fca0000201000 */
[----:B------:R-:W-:-:S06]  /*1fbb0*/  FMUL R0, R0, UR6 ;  /* 0x0000000600007c20 */ /* 0x000fcc0008400000 */
[----:B------:R-:W2:Y:S01]  /*1fbc0*/  F2I.U32.TRUNC.NTZ R0, R0 ;  /* 0x0000000000007305 */ /* 0x000ea2000020f000 */
        /* <DEDUP_REMOVED lines=13> */
.L_x_413:
[----:B------:R-:W-:Y:S01]  /*1fca0*/  USHF.R.U64 UR13, UR10, UR15, UR11 ;  /* 0x0000000f0a0d7299 */ /* 0x000fe2000800120b */
[----:B------:R-:W1:Y:S01]  /*1fcb0*/  LDC.64 R20, c[0x0][0x740] ;  /* 0x0001d000ff147b82 */ /* 0x000e620000000a00 */
[----:B------:R-:W-:Y:S01]  /*1fcc0*/  USHF.R.U32.HI UR6, URZ, UR15, UR11 ;  /* 0x0000000f3f067299 */ /* 0x000fe2000801160b */
[----:B--2---:R-:W-:Y:S02]  /*1fcd0*/  IADD3 R10, -R0, RZ, RZ ;  /* 0x000000ff000a7210 */ /* 0x004fe40007ffe1ff */
[----:B0-----:R-:W-:Y:S02]  /*1fce0*/  MOV R2, R13 ;  /* 0x0000000d00027202 */ /* 0x001fe40000000f00 */
[----:B------:R-:W-:Y:S01]  /*1fcf0*/  IADD3 R5, P1, RZ, -UR13, RZ ;  /* 0x8000000dff057c10 */ /* 0x000fe2000ff3e0ff */
[----:B---3--:R-:W-:Y:S01]  /*1fd00*/  IMAD R17, R9, R10, R8 ;  /* 0x0000000a09117224 */ /* 0x008fe200078e0208 */
[----:B------:R-:W0:Y:S03]  /*1fd10*/  LDC R4, c[0x0][0x718] ;  /* 0x0001c600ff047b82 */ /* 0x000e260000000800 */
[----:B------:R-:W-:Y:S01]  /*1fd20*/  IMAD.X R3, RZ, RZ, ~UR6, P1 ;  /* 0x80000006ff037e24 */ /* 0x000fe200088e06ff */
[----:B------:R-:W-:-:S03]  /*1fd30*/  ULDC UR6, c[0x0][0x154] ;  /* 0x0000550000067ab9 */ /* 0x000fc60000000800 */
[-C--:B------:R-:W-:Y:S01]  /*1fd40*/  IMAD R0, R3, R6.reuse, RZ ;  /* 0x0000000603007224 */ /* 0x080fe200078e02ff */
[----:B------:R-:W2:Y:S01]  /*1fd50*/  LDC R12, c[0x0][0x708] ;  /* 0x0001c200ff0c7b82 */ /* 0x000ea20000000800 */
[----:B------:R-:W-:Y:S02]  /*1fd60*/  IMAD.MOV.U32 R3, RZ, RZ, R14 ;  /* 0x000000ffff037224 */ /* 0x000fe400078e000e */
[----:B------:R-:W-:-:S05]  /*1fd70*/  IMAD.WIDE.U32 R2, R5, R6, R2 ;  /* 0x0000000605027225 */ /* 0x000fca00078e0002 */
[----:B------:R-:W3:Y:S01]  /*1fd80*/  LDC R16, c[0x0][0x758] ;  /* 0x0001d600ff107b82 */ /* 0x000ee20000000800 */
[----:B------:R-:W-:Y:S01]  /*1fd90*/  IMAD R5, R5, R7, R0 ;  /* 0x0000000705057224 */ /* 0x000fe200078e0200 */
[----:B------:R-:W-:Y:S01]  /*1fda0*/  I2FP.F32.U32 R0, R11 ;  /* 0x0000000b00007245 */ /* 0x000fe20000201000 */
[----:B------:R-:W-:Y:S01]  /*1fdb0*/  IMAD.MOV.U32 R7, RZ, RZ, 0x1 ;  /* 0x00000001ff077424 */ /* 0x000fe200078e00ff */
[----:B-1----:R-:W-:Y:S02]  /*1fdc0*/  ISETP.NE.U32.AND P1, PT, R20, RZ, PT ;  /* 0x000000ff1400720c */ /* 0x002fe40003f25070 */
[----:B------:R-:W-:Y:S01]  /*1fdd0*/  IADD3 R3, R3, R5, RZ ;  /* 0x0000000503037210 */ /* 0x000fe20007ffe0ff */
[----:B------:R-:W-:Y:S01]  /*1fde0*/  FMUL R0, R0, UR6 ;  /* 0x0000000600007c20 */ /* 0x000fe20008400000 */
[----:B------:R-:W1:Y:S01]  /*1fdf0*/  LDC R14, c[0x0][0x148] ;  /* 0x00005200ff0e7b82 */ /* 0x000e620000000800 */
[----:B------:R-:W-:Y:S02]  /*1fe00*/  ISETP.NE.AND.EX P1, PT, R21, RZ, PT, P1 ;  /* 0x000000ff1500720c */ /* 0x000fe40003f25310 */
[-CC-:B0-----:R-:W-:Y:S01]  /*1fe10*/  SHF.R.U64 R10, R2, R4.reuse, R3.reuse ;  /* 0x00000004020a7219 */ /* 0x181fe20000001203 */
[----:B------:R0:W0:Y:S01]  /*1fe20*/  F2I.U32.TRUNC.NTZ R13, R0 ;  /* 0x00000000000d7305 */ /* 0x000022000020f000 */
[----:B------:R-:W-:-:S02]  /*1fe30*/  SHF.R.U32.HI R3, RZ, R4, R3 ;  /* 0x00000004ff037219 */ /* 0x000fc40000011603 */
[----:B------:R-:W-:Y:S01]  /*1fe40*/  MOV R5, 0xffffffff ;  /* 0xffffffff00057802 */ /* 0x000fe20000000f00 */
[----:B------:R-:W0:Y:S01]  /*1fe50*/  LDC R15, c[0x0][0x700] ;  /* 0x0001c000ff0f7b82 */ /* 0x000e220000000800 */
[-CC-:B--2---:R-:W-:Y:S02]  /*1fe60*/  SHF.R.U64 R8, R10, R12.reuse, R3.reuse ;  /* 0x0000000c0a087219 */ /* 0x184fe40000001203 */
[----:B------:R-:W-:-:S05]  /*1fe70*/  SHF.R.U32.HI R3, RZ, R12, R3 ;  /* 0x0000000cff037219 */ /* 0x000fca0000011603 */
[----:B------:R-:W2:Y:S01]  /*1fe80*/  LDC R18, c[0x0][0x748] ;  /* 0x0001d200ff127b82 */ /* 0x000ea20000000800 */
[-C--:B---3--:R-:W-:Y:S02]  /*1fe90*/  SHF.L.U32 R5, R5, R16.reuse, RZ ;  /* 0x0000001005057219 */ /* 0x088fe400000006ff */
[-CC-:B------:R-:W-:Y:S02]  /*1fea0*/  SHF.R.U64 R12, R8, R16.reuse, R3.reuse ;  /* 0x00000010080c7219 */ /* 0x180fe40000001203 */
[-C--:B------:R-:W-:Y:S02]  /*1feb0*/  SHF.R.U32.HI R3, RZ, R16.reuse, R3 ;  /* 0x00000010ff037219 */ /* 0x080fe40000011603 */
[----:B------:R-:W-:Y:S01]  /*1fec0*/  SHF.L.U32 R16, R7, R16, RZ ;  /* 0x0000001007107219 */ /* 0x000fe200000006ff */
[----:B------:R-:W3:Y:S01]  /*1fed0*/  LDC R22, c[0x0][0x738] ;  /* 0x0001ce00ff167b82 */ /* 0x000ee20000000800 */
[----:B------:R-:W-:Y:S02]  /*1fee0*/  LOP3.LUT R19, RZ, R5, RZ, 0x33, !PT ;  /* 0x00000005ff137212 */ /* 0x000fe400078e33ff */
[----:B------:R-:W-:-:S05]  /*1fef0*/  MOV R2, R12 ;  /* 0x0000000c00027202 */ /* 0x000fca0000000f00 */
[----:B------:R-:W0:Y:S01]  /*1ff00*/  LDC R23, c[0x0][0x710] ;  /* 0x0001c400ff177b82 */ /* 0x000e220000000800 */
[----:B------:R-:W-:Y:S05]  /*1ff10*/  @!P1 BRA `(.L_x_414) ;  /* 0x0000000000289947 */ /* 0x000fea0003800000 */
[----:B------:R-:W4:Y:S02]  /*1ff20*/  LDC R7, c[0x0][0x74c] ;  /* 0x0001d300ff077b82 */ /* 0x000f240000000800 */
[----:B----4-:R-:W-:-:S04]  /*1ff30*/  IADD3 R7, P1, R12, R7, RZ ;  /* 0x000000070c077210 */ /* 0x010fc80007f3e0ff */
[----:B------:R-:W-:-:S05]  /*1ff40*/  IADD3.X R9, RZ, R3, RZ, P1, !PT ;  /* 0x00000003ff097210 */ /* 0x000fca0000ffe4ff */
[----:B------:R-:W-:-:S04]  /*1ff50*/  IMAD.WIDE.U32 R2, R9, R20, RZ ;  /* 0x0000001409027225 */ /* 0x000fc800078e00ff */
[----:B------:R-:W-:-:S04]  /*1ff60*/  IMAD.WIDE.U32 R4, P1, R7, R21, R2 ;  /* 0x0000001507047225 */ /* 0x000fc80007820002 */
[----:B------:R-:W-:Y:S01]  /*1ff70*/  IMAD.WIDE.U32 R2, R7, R20, RZ ;  /* 0x0000001407027225 */ /* 0x000fe200078e00ff */
[----:B------:R-:W-:-:S03]  /*1ff80*/  MOV R6, R5 ;  /* 0x0000000500067202 */ /* 0x000fc60000000f00 */
[----:B------:R-:W-:Y:S01]  /*1ff90*/  IMAD.X R7, RZ, RZ, RZ, P1 ;  /* 0x000000ffff077224 */ /* 0x000fe200008e06ff */
[----:B------:R-:W-:-:S05]  /*1ffa0*/  IADD3 RZ, P1, R3, R4, RZ ;  /* 0x0000000403ff7210 */ /* 0x000fca0007f3e0ff */
[----:B------:R-:W-:-:S08]  /*1ffb0*/  IMAD.WIDE.U32.X R2, R9, R21, R6, P1 ;  /* 0x0000001509027225 */ /* 0x000fd000008e0406 */
.L_x_414:
[----:B0-2---:R-:W-:Y:S01]  /*1ffc0*/  SHF.R.U64 R0, R2, R18, R3 ;  /* 0x0000001202007219 */ /* 0x005fe20000001203 */
[----:B------:R-:W-:Y:S01]  /*1ffd0*/  VIADD R7, R15, 0xffffffff ;  /* 0xffffffff0f077836 */ /* 0x000fe20000000000 */
[----:B------:R-:W-:Y:S02]  /*1ffe0*/  LOP3.LUT R5, R8, R19, RZ, 0xc0, !PT ;  /* 0x0000001308057212 */ /* 0x000fe400078ec0ff */
[----:B------:R-:W-:Y:S02]  /*1fff0*/  IADD3 R13, -R13, RZ, RZ ;  /* 0x000000ff0d0d7210 */ /* 0x000fe40007ffe1ff */
[----:B------:R-:W-:Y:S01]  /*20000*/  IADD3 R3, -R0, RZ, RZ ;  /* 0x000000ff00037210 */ /* 0x000fe20007ffe1ff */
[----:B------:R-:W-:Y:S01]  /*20010*/  IMAD R2, R16, R0, R5 ;  /* 0x0000000010027224 */ /* 0x000fe200078e0205 */
[----:B------:R-:W-:Y:S01]  /*20020*/  LOP3.LUT R5, R10, R7, RZ, 0xc0, !PT ;  /* 0x000000070a057212 */ /* 0x000fe200078ec0ff */
[----:B-1----:R-:W-:Y:S01]  /*20030*/  @P4 IMAD R17, R14, R13, R11 ;  /* 0x0000000d0e114224 */ /* 0x002fe200078e020b */
[----:B------:R-:W-:Y:S01]  /*20040*/  MOV R4, 0x1 ;  /* 0x0000000100047802 */ /* 0x000fe20000000f00 */
[----:B---3--:R-:W-:-:S02]  /*20050*/  IMAD R0, R3, R22, R12 ;  /* 0x0000001603007224 */ /* 0x008fc400078e020c */
[----:B------:R-:W-:Y:S02]  /*20060*/  IMAD R2, R2, R23, R17 ;  /* 0x0000001702027224 */ /* 0x000fe400078e0211 */
[----:B------:R-:W-:Y:S01]  /*20070*/  IMAD R3, R0, R15, R5 ;  /* 0x0000000f00037224 */ /* 0x000fe200078e0205 */
[----:B------:R-:W-:-:S04]  /*20080*/  PRMT R0, R4, 0x7610, R0 ;  /* 0x0000761004007816 */ /* 0x000fc80000000000 */
[----:B------:R-:W-:Y:S02]  /*20090*/  SEL R4, R3, R2, !P4 ;  /* 0x0000000203047207 */ /* 0x000fe40006000000 */
[----:B-----5:R-:W-:-:S03]  /*200a0*/  SEL R24, R2, R3, !P4 ;  /* 0x0000000302187207 */ /* 0x020fc60006000000 */
[----:B------:R2:W-:Y:S04]  /*200b0*/  STL [R1+0x46c], R4 ;  /* 0x00046c0401007387 */ /* 0x0005e80000100800 */
[----:B------:R2:W-:Y:S02]  /*200c0*/  STL [R1+0x4], R24 ;  /* 0x0000041801007387 */ /* 0x0005e40000100800 */
.L_x_412:
[----:B------:R-:W-:Y:S01]  /*200d0*/  LOP3.LUT P1, RZ, R0, 0xff, RZ, 0xc0, !PT ;  /* 0x000000ff00ff7812 */ /* 0x000fe2000782c0ff */
[----:B-----5:R-:W-:-:S05]  /*200e0*/  IMAD.MOV.U32 R0, RZ, RZ, R24 ;  /* 0x000000ffff007224 */ /* 0x020fca00078e0018 */
[----:B------:R3:W-:Y:S07]  /*200f0*/  STL [R1+0x470], R0 ;  /* 0x0004700001007387 */ /* 0x0007ee0000100800 */
[----:B------:R-:W-:Y:S05]  /*20100*/  @P1 BRA `(.L_x_415) ;  /* 0xfffffe1000641947 */ /* 0x000fea000383ffff */
[----:B------:R-:W-:Y:S05]  /*20110*/  EXIT ;  /* 0x000000000000794d */ /* 0x000fea0003800000 */
.L_x_7:
[----:B------:R-:W2:Y:S01]  /*20120*/  LDL R20, [R1+0x468] ;  /* 0x0004680001147983 */ /* 0x000ea20000100800 */
[----:B0-----:R-:W-:-:S03]  /*20130*/  ULDC.64 UR4, c[0x0][0x750] ;  /* 0x0001d40000047ab9 */ /* 0x001fc60000000a00 */
[----:B------:R-:W3:Y:S01]  /*20140*/  LDL R163, [R1+0x464] ;  /* 0x0004640001a37983 */ /* 0x000ee20000100800 */
[----:B------:R-:W-:Y:S01]  /*20150*/  PRMT R0, RZ, 0x7610, R0 ;  /* 0x00007610ff007816 */ /* 0x000fe20000000000 */
[----:B------:R-:W-:Y:S01]  /*20160*/  IMAD.MOV.U32 R11, RZ, RZ, -0x1 ;  /* 0xffffffffff0b7424 */ /* 0x000fe200078e00ff */
[----:B------:R-:W-:Y:S02]  /*20170*/  MOV R4, 0xffffffff ;  /* 0xffffffff00047802 */ /* 0x000fe40000000f00 */
[----:B------:R-:W-:Y:S02]  /*20180*/  MOV R5, 0xffffffff ;  /* 0xffffffff00057802 */ /* 0x000fe40000000f00 */
[----:B--2---:R-:W-:-:S04]  /*20190*/  ISETP.GE.U32.AND P0, PT, R20, UR4, PT ;  /* 0x0000000414007c0c */ /* 0x004fc8000bf06070 */
[----:B---3--:R-:W-:-:S13]  /*201a0*/  ISETP.GE.U32.AND.EX P0, PT, R163, UR5, PT, P0 ;  /* 0x00000005a3007c0c */ /* 0x008fda000bf06100 */
[----:B------:R-:W-:Y:S05]  /*201b0*/  @P0 BRA `(.L_x_416) ;  /* 0x0000000400300947 */ /* 0x000fea0003800000 */
[----:B------:R-:W0:Y:S01]  /*201c0*/  LDC.64 R16, c[0x0][0x728] ;  /* 0x0001ca00ff107b82 */ /* 0x000e220000000a00 */
[----:B-1----:R-:W-:Y:S02]  /*201d0*/  MOV R8, R20 ;  /* 0x0000001400087202 */ /* 0x002fe40000000f00 */
[----:B------:R-:W-:-:S05]  /*201e0*/  MOV R9, R163 ;  /* 0x000000a300097202 */ /* 0x000fca0000000f00 */
[----:B------:R-:W1:Y:S08]  /*201f0*/  LDC R12, c[0x0][0x730] ;  /* 0x0001cc00ff0c7b82 */ /* 0x000e700000000800 */
[----:B------:R-:W2:Y:S01]  /*20200*/  LDC.64 R18, c[0x0][0x720] ;  /* 0x0001c800ff127b82 */ /* 0x000ea20000000a00 */
[----:B0-----:R-:W-:-:S04]  /*20210*/  ISETP.NE.U32.AND P0, PT, R16, RZ, PT ;  /* 0x000000ff1000720c */ /* 0x001fc80003f05070 */
[----:B------:R-:W-:-:S13]  /*20220*/  ISETP.NE.AND.EX P0, PT, R17, RZ, PT, P0 ;  /* 0x000000ff1100720c */ /* 0x000fda0003f05300 */
[----:B-12---:R-:W-:Y:S05]  /*20230*/  @!P0 BRA `(.L_x_417) ;  /* 0x0000000000288947 */ /* 0x006fea0003800000 */
[----:B------:R-:W0:Y:S02]  /*20240*/  LDC R0, c[0x0][0x734] ;  /* 0x0001cd00ff007b82 */ /* 0x000e240000000800 */
[----:B0-----:R-:W-:-:S05]  /*20250*/  IADD3 R9, P0, R20, R0, RZ ;  /* 0x0000000014097210 */ /* 0x001fca0007f1e0ff */
[----:B------:R-:W-:-:S04]  /*20260*/  IMAD.X R11, RZ, RZ, R163, P0 ;  /* 0x000000ffff0b7224 */ /* 0x000fc800000e06a3 */
[----:B------:R-:W-:-:S04]  /*20270*/  IMAD.WIDE.U32 R4, R11, R16, RZ ;  /* 0x000000100b047225 */ /* 0x000fc800078e00ff */
[----:B------:R-:W-:-:S04]  /*20280*/  IMAD.WIDE.U32 R6, P0, R9, R17, R4 ;  /* 0x0000001109067225 */ /* 0x000fc80007800004 */
[----:B------:R-:W-:Y:S01]  /*20290*/  IMAD.WIDE.U32 R4, R9, R16, RZ ;  /* 0x0000001009047225 */ /* 0x000fe200078e00ff */
[----:B------:R-:W-:Y:S02]  /*202a0*/  IADD3.X R9, RZ, RZ, RZ, P0, !PT ;  /* 0x000000ffff097210 */ /* 0x000fe400007fe4ff */
[----:B------:R-:W-:Y:S02]  /*202b0*/  MOV R8, R7 ;  /* 0x0000000700087202 */ /* 0x000fe40000000f00 */
[----:B------:R-:W-:-:S05]  /*202c0*/  IADD3 RZ, P0, R5, R6, RZ ;  /* 0x0000000605ff7210 */ /* 0x000fca0007f1e0ff */
[----:B------:R-:W-:-:S08]  /*202d0*/  IMAD.WIDE.U32.X R8, R11, R17, R8, P0 ;  /* 0x000000110b087225 */ /* 0x000fd000000e0408 */
.L_x_417:
[-CC-:B------:R-:W-:Y:S01]  /*202e0*/  SHF.R.U64 R15, R8, R12.reuse, R9.reuse ;  /* 0x0000000c080f7219 */ /* 0x180fe20000001209 */
[----:B------:R-:W0:Y:S01]  /*202f0*/  LDC.64 R22, c[0x0][0x740] ;  /* 0x0001d000ff167b82 */ /* 0x000e220000000a00 */
[----:B------:R-:W-:Y:S02]  /*20300*/  SHF.R.U32.HI R0, RZ, R12, R9 ;  /* 0x0000000cff007219 */ /* 0x000fe40000011609 */
[----:B------:R-:W-:Y:S02]  /*20310*/  IADD3 R7, P0, RZ, -R15, RZ ;  /* 0x8000000fff077210 */ /* 0x000fe40007f1e0ff */
[----:B------:R-:W-:Y:S02]  /*20320*/  MOV R4, R20 ;  /* 0x0000001400047202 */ /* 0x000fe40000000f00 */
[----:B------:R-:W-:Y:S01]  /*20330*/  MOV R24, 0x1 ;  /* 0x0000000100187802 */ /* 0x000fe20000000f00 */
[----:B------:R-:W1:Y:S01]  /*20340*/  LDC R6, c[0x0][0x718] ;  /* 0x0001c600ff067b82 */ /* 0x000e620000000800 */
[----:B------:R-:W-:-:S04]  /*20350*/  IMAD.X R5, RZ, RZ, ~R0, P0 ;  /* 0x000000ffff057224 */ /* 0x000fc800000e0e00 */
[-C--:B------:R-:W-:Y:S01]  /*20360*/  IMAD R0, R5, R18.reuse, RZ ;  /* 0x0000001205007224 */ /* 0x080fe200078e02ff */
[----:B------:R-:W-:Y:S02]  /*20370*/  MOV R5, R163 ;  /* 0x000000a300057202 */ /* 0x000fe40000000f00 */
[----:B------:R-:W2:Y:S01]  /*20380*/  LDC R8, c[0x0][0x708] ;  /* 0x0001c200ff087b82 */ /* 0x000ea20000000800 */
[----:B------:R-:W-:-:S04]  /*20390*/  IMAD.WIDE.U32 R4, R7, R18, R4 ;  /* 0x0000001207047225 */ /* 0x000fc800078e0004 */
[----:B------:R-:W-:-:S03]  /*203a0*/  IMAD R7, R7, R19, R0 ;  /* 0x0000001307077224 */ /* 0x000fc600078e0200 */
[----:B------:R-:W3:Y:S01]  /*203b0*/  LDC R21, c[0x0][0x758] ;  /* 0x0001d600ff157b82 */ /* 0x000ee20000000800 */
[----:B0-----:R-:W-:Y:S01]  /*203c0*/  ISETP.NE.U32.AND P0, PT, R22, RZ, PT ;  /* 0x000000ff1600720c */ /* 0x001fe20003f05070 */
[----:B------:R-:W-:-:S03]  /*203d0*/  IMAD.IADD R5, R5, 0x1, R7 ;  /* 0x0000000105057824 */ /* 0x000fc600078e0207 */
[----:B------:R-:W-:-:S03]  /*203e0*/  ISETP.NE.AND.EX P0, PT, R23, RZ, PT, P0 ;  /* 0x000000ff1700720c */ /* 0x000fc60003f05300 */
[----:B------:R-:W0:Y:S01]  /*203f0*/  LDC R16, c[0x0][0x700] ;  /* 0x0001c000ff107b82 */ /* 0x000e220000000800 */
[-CC-:B-1----:R-:W-:Y:S02]  /*20400*/  SHF.R.U64 R12, R4, R6.reuse, R5.reuse ;  /* 0x00000006040c7219 */ /* 0x182fe40000001205 */
[----:B------:R-:W-:Y:S02]  /*20410*/  SHF.R.U32.HI R5, RZ, R6, R5 ;  /* 0x00000006ff057219 */ /* 0x000fe40000011605 */
[----:B------:R-:W-:-:S03]  /*20420*/  MOV R4, 0xffffffff ;  /* 0xffffffff00047802 */ /* 0x000fc60000000f00 */
[----:B------:R-:W1:Y:S01]  /*20430*/  LDC R18, c[0x0][0x748] ;  /* 0x0001d200ff127b82 */ /* 0x000e620000000800 */
[-CC-:B--2---:R-:W-:Y:S02]  /*20440*/  SHF.R.U64 R17, R12, R8.reuse, R5.reuse ;  /* 0x000000080c117219 */ /* 0x184fe40000001205 */
[----:B------:R-:W-:-:S05]  /*20450*/  SHF.R.U32.HI R0, RZ, R8, R5 ;  /* 0x00000008ff007219 */ /* 0x000fca0000011605 */
[----:B------:R-:W2:Y:S01]  /*20460*/  LDC R20, c[0x0][0x738] ;  /* 0x0001ce00ff147b82 */ /* 0x000ea20000000800 */
[-C--:B---3--:R-:W-:Y:S02]  /*20470*/  SHF.L.U32 R4, R4, R21.reuse, RZ ;  /* 0x0000001504047219 */ /* 0x088fe400000006ff */
[-CC-:B------:R-:W-:Y:S02]  /*20480*/  SHF.R.U64 R19, R17, R21.reuse, R0.reuse ;  /* 0x0000001511137219 */ /* 0x180fe40000001200 */
[----:B------:R-:W-:Y:S02]  /*20490*/  LOP3.LUT R26, RZ, R4, RZ, 0x33, !PT ;  /* 0x00000004ff1a7212 */ /* 0x000fe400078e33ff */
[----:B------:R-:W-:Y:S01]  /*204a0*/  SHF.R.U32.HI R5, RZ, R21, R0 ;  /* 0x00000015ff057219 */ /* 0x000fe20000011600 */
[----:B------:R-:W3:Y:S01]  /*204b0*/  LDC R25, c[0x0][0x710] ;  /* 0x0001c400ff197b82 */ /* 0x000ee20000000800 */
[----:B------:R-:W-:Y:S01]  /*204c0*/  IMAD.MOV.U32 R4, RZ, RZ, R19 ;  /* 0x000000ffff047224 */ /* 0x000fe200078e0013 */
[----:B------:R-:W-:Y:S06]  /*204d0*/  @!P0 BRA `(.L_x_418) ;  /* 0x0000000000288947 */ /* 0x000fec0003800000 */
[----:B------:R-:W4:Y:S02]  /*204e0*/  LDC R0, c[0x0][0x74c] ;  /* 0x0001d300ff007b82 */ /* 0x000f240000000800 */
[----:B----4-:R-:W-:-:S04]  /*204f0*/  IADD3 R9, P0, R19, R0, RZ ;  /* 0x0000000013097210 */ /* 0x010fc80007f1e0ff */
[----:B------:R-:W-:-:S05]  /*20500*/  IADD3.X R11, RZ, R5, RZ, P0, !PT ;  /* 0x00000005ff0b7210 */ /* 0x000fca00007fe4ff */
[----:B------:R-:W-:-:S04]  /*20510*/  IMAD.WIDE.U32 R4, R11, R22, RZ ;  /* 0x000000160b047225 */ /* 0x000fc800078e00ff */
[----:B------:R-:W-:-:S04]  /*20520*/  IMAD.WIDE.U32 R6, P0, R9, R23, R4 ;  /* 0x0000001709067225 */ /* 0x000fc80007800004 */
[----:B------:R-:W-:Y:S01]  /*20530*/  IMAD.WIDE.U32 R4, R9, R22, RZ ;  /* 0x0000001609047225 */ /* 0x000fe200078e00ff */
[----:B------:R-:W-:-:S03]  /*20540*/  IADD3.X R9, RZ, RZ, RZ, P0, !PT ;  /* 0x000000ffff097210 */ /* 0x000fc600007fe4ff */
[----:B------:R-:W-:Y:S01]  /*20550*/  IMAD.MOV.U32 R8, RZ, RZ, R7 ;  /* 0x000000ffff087224 */ /* 0x000fe200078e0007 */
[----:B------:R-:W-:-:S05]  /*20560*/  IADD3 RZ, P0, R5, R6, RZ ;  /* 0x0000000605ff7210 */ /* 0x000fca0007f1e0ff */
[----:B------:R-:W-:-:S08]  /*20570*/  IMAD.WIDE.U32.X R4, R11, R23, R8, P0 ;  /* 0x000000170b047225 */ /* 0x000fd000000e0408 */
.L_x_418:
[----:B-1----:R-:W-:Y:S01]  /*20580*/  SHF.R.U64 R3, R4, R18, R5 ;  /* 0x0000001204037219 */ /* 0x002fe20000001205 */
[----:B------:R-:W-:Y:S01]  /*20590*/  @P4 IMAD R10, R13, R14, R2 ;  /* 0x0000000e0d0a4224 */ /* 0x000fe200078e0202 */
[----:B------:R-:W-:Y:S01]  /*205a0*/  SHF.L.U32 R24, R24, R21, RZ ;  /* 0x0000001518187219 */ /* 0x000fe200000006ff */
[----:B------:R-:W-:Y:S01]  /*205b0*/  IMAD.MOV.U32 R2, RZ, RZ, 0x1 ;  /* 0x00000001ff027424 */ /* 0x000fe200078e00ff */
[----:B------:R-:W-:Y:S02]  /*205c0*/  LOP3.LUT R0, R17, R26, RZ, 0xc0, !PT ;  /* 0x0000001a11007212 */ /* 0x000fe400078ec0ff */
[----:B0-----:R-:W-:Y:S02]  /*205d0*/  IADD3 R5, R16, -0x1, RZ ;  /* 0xffffffff10057810 */ /* 0x001fe40007ffe0ff */
[----:B------:R-:W-:Y:S01]  /*205e0*/  IADD3 R4, -R3, RZ, RZ ;  /* 0x000000ff03047210 */ /* 0x000fe20007ffe1ff */
[----:B------:R-:W-:Y:S01]  /*205f0*/  IMAD R3, R24, R3, R0 ;  /* 0x0000000318037224 */ /* 0x000fe200078e0200 */
[----:B------:R-:W-:-:S02]  /*20600*/  LOP3.LUT R5, R12, R5, RZ, 0xc0, !PT ;  /* 0x000000050c057212 */ /* 0x000fc400078ec0ff */
[----:B------:R-:W-:Y:S01]  /*20610*/  MOV R11, R15 ;  /* 0x0000000f000b7202 */ /* 0x000fe20000000f00 */
[----:B--2---:R-:W-:Y:S02]  /*20620*/  IMAD R0, R4, R20, R19 ;  /* 0x0000001404007224 */ /* 0x004fe400078e0213 */
[----:B---3--:R-:W-:Y:S02]  /*20630*/  IMAD R4, R3, R25, R10 ;  /* 0x0000001903047224 */ /* 0x008fe400078e020a */
[----:B------:R-:W-:Y:S01]  /*20640*/  IMAD R3, R0, R16, R5 ;  /* 0x0000001000037224 */ /* 0x000fe200078e0205 */
[----:B------:R-:W-:-:S04]  /*20650*/  PRMT R0, R2, 0x7610, R0 ;  /* 0x0000761002007816 */ /* 0x000fc80000000000 */
[----:B------:R-:W-:Y:S02]  /*20660*/  SEL R5, R3, R4, !P4 ;  /* 0x0000000403057207 */ /* 0x000fe40006000000 */
[----:B------:R-:W-:-:S07]  /*20670*/  SEL R4, R4, R3, !P4 ;  /* 0x0000000304047207 */ /* 0x000fce0006000000 */
.L_x_416:
[----:B------:R-:W-:-:S08]  /*20680*/  NOP ;  /* 0x0000000000007918 */ /* 0x000fd00000000000 */
[----:B-1----:R-:W0:-:S00]  /*20690*/  USETMAXREG.DEALLOC.CTAPOOL 0x18 ;  /* 0x00000018000079c8 */ /* 0x002e0000080e0500 */
[----:B------:R-:W-:-:S13]  /*206a0*/  ISETP.NE.AND P0, PT, RZ, UR8, PT ;  /* 0x00000008ff007c0c */ /* 0x000fda000bf05270 */
[----:B------:R-:W-:Y:S05]  /*206b0*/  @P0 EXIT ;  /* 0x000000000000094d */ /* 0x000fea0003800000 */
[----:B0-----:R-:W-:Y:S01]  /*206c0*/  LOP3.LUT P0, RZ, R0, 0xff, RZ, 0xc0, !PT ;  /* 0x000000ff00ff7812 */ /* 0x001fe2000780c0ff */
[----:B------:R-:W-:Y:S01]  /*206d0*/  IMAD.MOV.U32 R6, RZ, RZ, RZ ;  /* 0x000000ffff067224 */ /* 0x000fe200078e00ff */
[----:B------:R-:W-:-:S11]  /*206e0*/  MOV R0, 0x1 ;  /* 0x0000000100007802 */ /* 0x000fd60000000f00 */
[----:B------:R-:W-:Y:S05]  /*206f0*/  @!P0 BRA `(.L_x_419) ;  /* 0x0000000c00a88947 */ /* 0x000fea0003800000 */
[----:B------:R-:W0:Y:S01]  /*20700*/  LDC R0, c[0x0][0x28c] ;  /* 0x0000a300ff007b82 */ /* 0x000e220000000800 */
[----:B------:R-:W1:Y:S01]  /*20710*/  S2R R10, SR_CgaCtaId ;  /* 0x00000000000a7919 */ /* 0x000e620000008800 */
[----:B------:R-:W-:Y:S01]  /*20720*/  ULDC UR8, c[0x0][0xc] ;  /* 0x0000030000087ab9 */ /* 0x000fe20000000800 */
[----:B------:R-:W-:Y:S01]  /*20730*/  ULDC UR5, c[0x0][0x758] ;  /* 0x0001d60000057ab9 */ /* 0x000fe20000000800 */
[----:B------:R-:W-:Y:S01]  /*20740*/  UMOV UR6, 0xffffffff ;  /* 0xffffffff00067882 */ /* 0x000fe20000000000 */
[----:B------:R-:W-:Y:S01]  /*20750*/  ULDC UR9, c[0x0][0x10] ;  /* 0x0000040000097ab9 */ /* 0x000fe20000000800 */
[----:B------:R-:W-:Y:S01]  /*20760*/  UMOV UR7, 0x1 ;  /* 0x0000000100077882 */ /* 0x000fe20000000000 */
[----:B------:R-:W-:Y:S01]  /*20770*/  USHF.L.U32 UR6, UR6, UR5, URZ ;  /* 0x0000000506067299 */ /* 0x000fe2000800063f */
[----:B------:R-:W-:Y:S01]  /*20780*/  BSSY B0, `(.L_x_419) ;  /* 0x00000e1000007945 */ /* 0x000fe20003800000 */
[----:B------:R-:W-:Y:S01]  /*20790*/  UIMAD.WIDE.U32 UR8, UR8, UR9, URZ ;  /* 0x00000009080872a5 */ /* 0x000fe2000f8e003f */
[----:B------:R-:W-:Y:S01]  /*207a0*/  MOV R9, 0x1 ;  /* 0x0000000100097802 */ /* 0x000fe20000000f00 */
[----:B------:R-:W-:Y:S01]  /*207b0*/  USHF.L.U32 UR5, UR7, UR5, URZ ;  /* 0x0000000507057299 */ /* 0x000fe2000800063f */
[----:B------:R-:W-:Y:S01]  /*207c0*/  MOV R6, RZ ;  /* 0x000000ff00067202 */ /* 0x000fe20000000f00 */
[----:B------:R-:W-:Y:S01]  /*207d0*/  ULDC UR4, c[0x0][0x700] ;  /* 0x0001c00000047ab9 */ /* 0x000fe20000000800 */
[----:B------:R-:W-:Y:S01]  /*207e0*/  ULDC UR7, c[0x0][0x14] ;  /* 0x0000050000077ab9 */ /* 0x000fe20000000800 */
[----:B------:R-:W-:-:S02]  /*207f0*/  ULOP3.LUT UR21, UR14, 0x2, URZ, 0xfc, !UPT ;  /* 0x000000020e157892 */ /* 0x000fc4000f8efc3f */
[----:B------:R-:W-:Y:S02]  /*20800*/  UIMAD.WIDE.U32 UR34, UR8, UR7, URZ ;  /* 0x00000007082272a5 */ /* 0x000fe4000f8e003f */
[----:B------:R-:W-:Y:S02]  /*20810*/  UIMAD UR7, UR9, UR7, URZ ;  /* 0x00000007090772a4 */ /* 0x000fe4000f8e023f */
[----:B------:R-:W-:Y:S02]  /*20820*/  UIADD3 UR4, UR4, -0x1, URZ ;  /* 0xffffffff04047890 */ /* 0x000fe4000fffe03f */
[----:B------:R-:W-:Y:S01]  /*20830*/  ULOP3.LUT UR6, URZ, UR6, URZ, 0x33, !UPT ;  /* 0x000000063f067292 */ /* 0x000fe2000f8e333f */
[----:B0-----:R-:W-:Y:S01]  /*20840*/  IADD3 R0, R0, 0x7f, RZ ;  /* 0x0000007f00007810 */ /* 0x001fe20007ffe0ff */
[----:B------:R-:W-:Y:S01]  /*20850*/  UIADD3 UR7, UR35, UR7, URZ ;  /* 0x0000000723077290 */ /* 0x000fe2000fffe03f */
[----:B------:R-:W-:Y:S02]  /*20860*/  ULDC.64 UR36, c[0x0][0x198] ;  /* 0x0000660000247ab9 */ /* 0x000fe40000000a00 */
[----:B------:R-:W-:-:S04]  /*20870*/  SHF.R.S32.HI R3, RZ, 0x1f, R0 ;  /* 0x0000001fff037819 */ /* 0x000fc80000011400 */
[----:B------:R-:W-:Y:S01]  /*20880*/  LEA.HI R3, R3, R0, RZ, 0x7 ;  /* 0x0000000003037211 */ /* 0x000fe200078f38ff */
[C---:B-1----:R-:W-:Y:S01]  /*20890*/  IMAD.SHL.U32 R21, R10.reuse, 0x80, RZ ;  /* 0x000000800a157824 */ /* 0x042fe200078e00ff */
[C---:B------:R-:W-:Y:S02]  /*208a0*/  SHF.L.U32 R12, R10.reuse, 0xd, RZ ;  /* 0x0000000d0a0c7819 */ /* 0x040fe400000006ff */
[C---:B------:R-:W-:Y:S01]  /*208b0*/  SHF.L.U32 R20, R10.reuse, 0x1, RZ ;  /* 0x000000010a147819 */ /* 0x040fe200000006ff */
[----:B------:R-:W-:Y:S01]  /*208c0*/  IMAD.SHL.U32 R10, R10, 0x800, RZ ;  /* 0x000008000a0a7824 */ /* 0x000fe200078e00ff */
[----:B------:R-:W-:Y:S02]  /*208d0*/  SHF.R.S32.HI R7, RZ, 0x7, R3 ;  /* 0x00000007ff077819 */ /* 0x000fe40000011403 */
[----:B------:R-:W-:Y:S02]  /*208e0*/  LOP3.LUT R21, R21, 0x80, RZ, 0xc0, !PT ;  /* 0x0000008015157812 */ /* 0x000fe400078ec0ff */
[----:B------:R-:W-:Y:S01]  /*208f0*/  LOP3.LUT R12, R12, 0x2000, RZ, 0xc0, !PT ;  /* 0x000020000c0c7812 */ /* 0x000fe200078ec0ff */
[----:B------:R-:W-:Y:S01]  /*20900*/  VIADD R2, R7, 0x1 ;  /* 0x0000000107027836 */ /* 0x000fe20000000000 */
[----:B------:R-:W-:-:S02]  /*20910*/  LOP3.LUT R20, R20, 0x2, RZ, 0xc0, !PT ;  /* 0x0000000214147812 */ /* 0x000fc400078ec0ff */
[----:B------:R-:W-:Y:S02]  /*20920*/  LOP3.LUT R10, R10, 0x800, RZ, 0xc0, !PT ;  /* 0x000008000a0a7812 */ /* 0x000fe400078ec0ff */
[----:B------:R-:W-:-:S07]  /*20930*/  MOV R0, 0x1 ;  /* 0x0000000100007802 */ /* 0x000fce0000000f00 */
.L_x_430:
[----:B------:R-:W-:-:S03]  /*20940*/  UMOV UR8, 0xffffffff ;  /* 0xffffffff00087882 */ /* 0x000fc60000000000 */
[----:B------:R-:W-:Y:S05]  /*20950*/  BRA.DIV UR8, `(.L_x_420) ;  /* 0x0000000e08f47947 */ /* 0x000fea000b800000 */
[----:B------:R-:W-:-:S13]  /*20960*/  ELECT P0, URZ, PT ;  /* 0x00000000003f782f */ /* 0x000fda0003800000 */
.L_x_441:
[----:B------:R-:W0:Y:S01]  /*20970*/  LDC R2, c[0x0][0x28c] ;  /* 0x0000a300ff027b82 */ /* 0x000e220000000800 */
[----:B------:R-:W-:Y:S01]  /*20980*/  BSSY B1, `(.L_x_421) ;  /* 0x000004a000017945 */ /* 0x000fe20003800000 */
[----:B0-----:R-:W-:-:S13]  /*20990*/  ISETP.LT.OR P0, PT, R2, 0x1, !P0 ;  /* 0x000000010200780c */ /* 0x001fda0004701670 */
[----:B------:R-:W-:Y:S05]  /*209a0*/  @P0 BRA `(.L_x_422) ;  /* 0x00000004001c0947 */ /* 0x000fea0003800000 */
[----:B------:R-:W-:Y:S01]  /*209b0*/  SHF.L.U32 R2, R5, 0x8, RZ ;  /* 0x0000000805027819 */ /* 0x000fe200000006ff */
[----:B------:R-:W-:Y:S01]  /*209c0*/  VIADD R13, R7, 0x1 ;  /* 0x00000001070d7836 */ /* 0x000fe20000000000 */
[C---:B------:R-:W-:Y:S01]  /*209d0*/  LEA R3, R4.reuse, R20, 0x2 ;  /* 0x0000001404037211 */ /* 0x040fe200078e10ff */
[----:B------:R-:W-:Y:S01]  /*209e0*/  IMAD.MOV.U32 R8, RZ, RZ, RZ ;  /* 0x000000ffff087224 */ /* 0x000fe200078e00ff */
[----:B------:R-:W-:Y:S01]  /*209f0*/  LEA R4, R4, R21, 0x8 ;  /* 0x0000001504047211 */ /* 0x000fe200078e40ff */
[----:B------:R-:W-:Y:S01]  /*20a00*/  IMAD.MOV.U32 R16, RZ, RZ, RZ ;  /* 0x000000ffff107224 */ /* 0x000fe200078e00ff */
[----:B------:R-:W-:Y:S02]  /*20a10*/  MOV R5, RZ ;  /* 0x000000ff00057202 */ /* 0x000fe40000000f00 */
[----:B------:R-:W-:Y:S02]  /*20a20*/  MOV R14, R0 ;  /* 0x00000000000e7202 */ /* 0x000fe40000000f00 */
[----:B------:R-:W-:-:S07]  /*20a30*/  MOV R15, R6 ;  /* 0x00000006000f7202 */ /* 0x000fce0000000f00 */
.L_x_425:
[----:B------:R-:W0:Y:S01]  /*20a40*/  S2R R17, SR_CgaCtaId ;  /* 0x0000000000117919 */ /* 0x000e220000008800 */
[----:B------:R-:W-:Y:S02]  /*20a50*/  MOV R18, 0x400 ;  /* 0x0000040000127802 */ /* 0x000fe40000000f00 */
[----:B------:R-:W-:Y:S02]  /*20a60*/  SHF.L.U32 R19, R14, 0x1f, RZ ;  /* 0x0000001f0e137819 */ /* 0x000fe400000006ff */
[----:B0-----:R-:W-:-:S04]  /*20a70*/  LEA R17, R17, R18, 0x18 ;  /* 0x0000001211117211 */ /* 0x001fc800078ec0ff */
[----:B------:R-:W-:-:S04]  /*20a80*/  LEA R18, R15, R17, 0x3 ;  /* 0x000000110f127211 */ /* 0x000fc800078e18ff */
[----:B------:R-:W0:Y:S02]  /*20a90*/  SYNCS.PHASECHK.TRANS64.TRYWAIT P0, [R18+URZ+0x20], R19 ;  /* 0x00002013120075a7 */ /* 0x000e24000800017f */
[----:B0-----:R-:W-:Y:S05]  /*20aa0*/  @!P0 BRA `(.L_x_423) ;  /* 0x0000000c00c08947 */ /* 0x001fea0003800000 */
.L_x_442:
[----:B0-----:R-:W0:Y:S01]  /*20ab0*/  S2R R19, SR_TID.X ;  /* 0x0000000000137919 */ /* 0x001e220000002100 */
[----:B------:R-:W-:-:S04]  /*20ac0*/  UPRMT UR8, UR21, 0x9910, URZ ;  /* 0x0000991015087896 */ /* 0x000fc8000800003f */
[----:B------:R-:W-:Y:S01]  /*20ad0*/  UISETP.NE.AND UP0, UPT, UR8, 0x2, UPT ;  /* 0x000000020800788c */ /* 0x000fe2000bf05270 */
[----:B0-----:R-:W-:-:S13]  /*20ae0*/  LOP3.LUT P0, RZ, R19, 0x7f, RZ, 0xc0, !PT ;  /* 0x0000007f13ff7812 */ /* 0x001fda000780c0ff */
[----:B------:R-:W0:Y:S02]  /*20af0*/  @!P0 LDC R19, c[0x0][0x640] ;  /* 0x00019000ff138b82 */ /* 0x000e240000000800 */
[----:B0-----:R0:W-:Y:S01]  /*20b00*/  @!P0 SYNCS.ARRIVE.TRANS64 RZ, [R18+URZ], R19 ;  /* 0x0000001312ff89a7 */ /* 0x0011e2000800003f */
[----:B------:R-:W-:-:S13]  /*20b10*/  PLOP3.LUT P0, PT, PT, PT, UP0, 0x80, 0x0 ;  /* 0x000000000000781c */ /* 0x000fda0003f0f008 */
[----:B0-----:R-:W-:Y:S05]  /*20b20*/  @P0 BRA `(.L_x_424) ;  /* 0x0000000000040947 */ /* 0x001fea0003800000 */
[----:B------:R-:W-:Y:S01]  /*20b30*/  BPT.TRAP 0x1 ;  /* 0x000000040000795c */ /* 0x000fe20000300000 */
.L_x_424:
[----:B------:R-:W-:Y:S01]  /*20b40*/  R2UR UR9, R17 ;  /* 0x00000000110972ca */ /* 0x000fe200000e0000 */
[----:B------:R-:W-:Y:S01]  /*20b50*/  VIADD R13, R13, 0xffffffff ;  /* 0xffffffff0d0d7836 */ /* 0x000fe20000000000 */
[----:B------:R-:W-:Y:S01]  /*20b60*/  LEA R17, R15, R17, 0xf ;  /* 0x000000110f117211 */ /* 0x000fe200078e78ff */
[----:B------:R-:W-:Y:S01]  /*20b70*/  UIADD3 UR22, UP0, UR36, 0xf0, URZ ;  /* 0x000000f024167890 */ /* 0x000fe2000ff1e03f */
[----:B------:R-:W-:Y:S01]  /*20b80*/  R2UR UR25, R18 ;  /* 0x00000000121972ca */ /* 0x000fe200000e0000 */
[----:B------:R-:W-:Y:S01]  /*20b90*/  UIADD3 UR30, UP1, UR36, 0x1f0, URZ ;  /* 0x000001f0241e7890 */ /* 0x000fe2000ff3e03f */
[----:B------:R-:W-:Y:S01]  /*20ba0*/  R2UR UR16, R17 ;  /* 0x00000000111072ca */ /* 0x000fe200000e0000 */
[----:B------:R-:W-:Y:S01]  /*20bb0*/  IMAD R17, R15, 0x4000, R12 ;  /* 0x000040000f117824 */ /* 0x000fe200078e020c */
[----:B------:R-:W-:Y:S01]  /*20bc0*/  R2UR UR28, R11 ;  /* 0x000000000b1c72ca */ /* 0x000fe200000e0000 */
[----:B------:R-:W-:Y:S01]  /*20bd0*/  UIADD3 UR38, UP2, UR36, 0x2f0, URZ ;  /* 0x000002f024267890 */ /* 0x000fe2000ff5e03f */
[----:B------:R-:W-:Y:S01]  /*20be0*/  R2UR UR26, R8 ;  /* 0x00000000081a72ca */ /* 0x000fe200000e0000 */
[----:B------:R-:W-:Y:S01]  /*20bf0*/  UIADD3.X UR23, URZ, UR37, URZ, UP0, !UPT ;  /* 0x000000253f177290 */ /* 0x000fe200087fe43f */
[----:B------:R-:W-:Y:S01]  /*20c00*/  R2UR UR24, R17 ;  /* 0x00000000111872ca */ /* 0x000fe200000e0000 */
[----:B------:R-:W-:Y:S01]  /*20c10*/  UIADD3.X UR31, URZ, UR37, URZ, UP1, !UPT ;  /* 0x000000253f1f7290 */ /* 0x000fe20008ffe43f */
[----:B------:R-:W-:Y:S01]  /*20c20*/  LEA R17, R15, R10, 0xc ;  /* 0x0000000a0f117211 */ /* 0x000fe200078e60ff */
[----:B------:R-:W-:Y:S01]  /*20c30*/  UIADD3.X UR39, URZ, UR37, URZ, UP2, !UPT ;  /* 0x000000253f277290 */ /* 0x000fe200097fe43f */
[----:B------:R-:W-:Y:S01]  /*20c40*/  R2UR UR27, R4 ;  /* 0x00000000041b72ca */ /* 0x000fe200000e0000 */
[----:B------:R-:W-:Y:S01]  /*20c50*/  UMOV UR15, 0x30000 ;  /* 0x00030000000f7882 */ /* 0x000fe20000000000 */
[----:B------:R-:W-:Y:S01]  /*20c60*/  R2UR UR8, R17 ;  /* 0x00000000110872ca */ /* 0x000fe200000e0000 */
[----:B------:R-:W-:Y:S01]  /*20c70*/  UIADD3 UR16, UR16, 0x10100, URZ ;  /* 0x0001010010107890 */ /* 0x000fe2000fffe03f */
[----:B------:R-:W-:Y:S01]  /*20c80*/  R2UR UR11, R3 ;  /* 0x00000000030b72ca */ /* 0x000fe200000e0000 */
[----:B------:R-:W-:Y:S01]  /*20c90*/  UMOV UR32, 0x0 ;  /* 0x0000000000207882 */ /* 0x000fe20000000000 */
[----:B------:R-:W-:Y:S01]  /*20ca0*/  R2UR UR12, R16 ;  /* 0x00000000100c72ca */ /* 0x000fe200000e0000 */
[----:B------:R-:W-:Y:S01]  /*20cb0*/  UMOV UR33, 0x10000000 ;  /* 0x1000000000217882 */ /* 0x000fe20000000000 */
[----:B------:R-:W-:Y:S01]  /*20cc0*/  R2UR UR18, R5 ;  /* 0x00000000051272ca */ /* 0x000fe200000e0000 */
[----:B------:R-:W-:Y:S01]  /*20cd0*/  UIADD3 UR24, UR9, 0x100, UR24 ;  /* 0x0000010009187890 */ /* 0x000fe2000fffe018 */
[----:B------:R-:W-:Y:S01]  /*20ce0*/  R2UR UR19, R2 ;  /* 0x00000000021372ca */ /* 0x000fe200000e0000 */
[----:B------:R-:W-:Y:S01]  /*20cf0*/  UMOV UR10, URZ ;  /* 0x0000003f000a7c82 */ /* 0x000fe20008000000 */
[----:B------:R-:W-:Y:S01]  /*20d00*/  ISETP.GT.AND P1, PT, R13, 0x1, PT ;  /* 0x000000010d00780c */ /* 0x000fe20003f24270 */
[----:B------:R-:W-:Y:S01]  /*20d10*/  UMOV UR13, UR28 ;  /* 0x0000001c000d7c82 */ /* 0x000fe20008000000 */
[----:B------:R-:W-:Y:S01]  /*20d20*/  IADD3 R15, R15, 0x1, RZ ;  /* 0x000000010f0f7810 */ /* 0x000fe20007ffe0ff */
[----:B------:R-:W-:Y:S01]  /*20d30*/  UIADD3 UR8, UR9, 0x30100, UR8 ;  /* 0x0003010009087890 */ /* 0x000fe2000fffe008 */
[----:B------:R-:W-:Y:S01]  /*20d40*/  IADD3 R16, R16, 0x1, RZ ;  /* 0x0000000110107810 */ /* 0x000fe20007ffe0ff */
[----:B------:R-:W-:Y:S01]  /*20d50*/  UMOV UR17, UR25 ;  /* 0x0000001900117c82 */ /* 0x000fe20008000000 */
[----:B------:R-:W-:Y:S01]  /*20d60*/  ISETP.NE.AND P0, PT, R15, 0x4, PT ;  /* 0x000000040f00780c */ /* 0x000fe20003f05270 */
[----:B------:R-:W-:Y:S01]  /*20d70*/  UMOV UR9, UR25 ;  /* 0x0000001900097c82 */ /* 0x000fe20008000000 */
[----:B------:R0:W-:Y:S01]  /*20d80*/  UTMALDG.3D.MULTICAST [UR24], [UR22], UR15, desc[UR32] ;  /* 0x00002018160073b4 */ /* 0x0001e2000801180f */
[----:B------:R-:W-:Y:S01]  /*20d90*/  UMOV UR20, UR28 ;  /* 0x0000001c00147c82 */ /* 0x000fe20008000000 */
[----:B------:R-:W-:Y:S01]  /*20da0*/  SEL R17, RZ, 0x1, P0 ;  /* 0x00000001ff117807 */ /* 0x000fe20000000000 */
[----:B------:R-:W-:Y:S01]  /*20db0*/  VIADD R5, R5, 0x80 ;  /* 0x0000008005057836 */ /* 0x000fe20000000000 */
[----:B------:R-:W-:-:S02]  /*20dc0*/  IADD3 R8, R8, 0x40, RZ ;  /* 0x0000004008087810 */ /* 0x000fc40007ffe0ff */
[----:B------:R-:W-:Y:S01]  /*20dd0*/  LOP3.LUT R14, R14, R17, RZ, 0x3c, !PT ;  /* 0x000000110e0e7212 */ /* 0x000fe200078e3cff */
[----:B------:R0:W-:Y:S01]  /*20de0*/  UTMALDG.4D.MULTICAST [UR8], [UR30], UR15, desc[UR32] ;  /* 0x000020081e0073b4 */ /* 0x0001e2000801980f */
[----:B------:R-:W-:Y:S01]  /*20df0*/  SEL R15, R15, RZ, P0 ;  /* 0x000000ff0f0f7207 */ /* 0x000fe20000000000 */
[----:B------:R0:W-:Y:S02]  /*20e00*/  UTMALDG.3D [UR16], [UR38], desc[UR32] ;  /* 0x00002010260075b4 */ /* 0x0001e40008011000 */
[----:B0-----:R-:W-:Y:S05]  /*20e10*/  @P1 BRA `(.L_x_425) ;  /* 0xfffffffc00081947 */ /* 0x001fea000383ffff */
.L_x_422:
[----:B------:R-:W-:Y:S05]  /*20e20*/  BSYNC B1 ;  /* 0x0000000000017941 */ /* 0x000fea0003800000 */
.L_x_421:
[----:B------:R-:W2:Y:S01]  /*20e30*/  LDL.LU R18, [R1+0x464] ;  /* 0x0004640001127983 */ /* 0x000ea20000300800 */
[----:B------:R-:W-:Y:S01]  /*20e40*/  LOP3.LUT P2, RZ, R9, 0xff, RZ, 0xc0, !PT ;  /* 0x000000ff09ff7812 */ /* 0x000fe2000784c0ff */
[----:B------:R-:W-:Y:S02]  /*20e50*/  ULDC.64 UR8, c[0x0][0x750] ;  /* 0x0001d40000087ab9 */ /* 0x000fe40000000a00 */
[----:B------:R-:W3:Y:S01]  /*20e60*/  LDL.LU R17, [R1+0x468] ;  /* 0x0004680001117983 */ /* 0x000ee20000300800 */
[----:B------:R-:W-:Y:S01]  /*20e70*/  IADD3 R6, R7, R6, RZ ;  /* 0x0000000607067210 */ /* 0x000fe20007ffe0ff */
[----:B------:R-:W-:Y:S01]  /*20e80*/  BSSY B1, `(.L_x_426) ;  /* 0x000006e000017945 */ /* 0x000fe20003800000 */
[----:B------:R-:W-:Y:S01]  /*20e90*/  MOV R4, 0xffffffff ;  /* 0xffffffff00047802 */ /* 0x000fe20000000f00 */
[----:B------:R-:W-:Y:S01]  /*20ea0*/  IMAD.MOV.U32 R5, RZ, RZ, -0x1 ;  /* 0xffffffffff057424 */ /* 0x000fe200078e00ff */
[----:B------:R-:W-:Y:S02]  /*20eb0*/  SHF.R.U32.HI R2, RZ, 0x2, R6 ;  /* 0x00000002ff027819 */ /* 0x000fe40000011606 */
[----:B------:R-:W-:-:S02]  /*20ec0*/  ISETP.GT.U32.AND P0, PT, R6, 0x3, PT ;  /* 0x000000030600780c */ /* 0x000fc40003f04070 */
[----:B------:R-:W-:Y:S01]  /*20ed0*/  LOP3.LUT R2, R2, 0x1, RZ, 0xc0, !PT ;  /* 0x0000000102027812 */ /* 0x000fe200078ec0ff */
[----:B------:R-:W0:Y:S01]  /*20ee0*/  @P2 S2R R3, SR_CgaCtaId ;  /* 0x0000000000032919 */ /* 0x000e220000008800 */
[C---:B------:R-:W-:Y:S02]  /*20ef0*/  ISETP.LT.U32.AND P0, PT, R7.reuse, 0x4, P0 ;  /* 0x000000040700780c */ /* 0x040fe40000701070 */
[----:B------:R-:W-:Y:S02]  /*20f00*/  ISETP.NE.U32.AND P1, PT, R2, 0x1, PT ;  /* 0x000000010200780c */ /* 0x000fe40003f25070 */
[----:B------:R-:W-:Y:S02]  /*20f10*/  @P2 MOV R2, 0x400 ;  /* 0x0000040000022802 */ /* 0x000fe40000000f00 */
[----:B------:R-:W-:Y:S02]  /*20f20*/  ISETP.GT.U32.AND P1, PT, R7, 0x3, !P1 ;  /* 0x000000030700780c */ /* 0x000fe40004f24070 */
[----:B------:R-:W-:-:S02]  /*20f30*/  LOP3.LUT R6, R6, 0x3, RZ, 0xc0, !PT ;  /* 0x0000000306067812 */ /* 0x000fc400078ec0ff */
[----:B------:R-:W-:Y:S02]  /*20f40*/  MOV R11, 0xffffffff ;  /* 0xffffffff000b7802 */ /* 0x000fe40000000f00 */
[----:B------:R-:W-:Y:S02]  /*20f50*/  PRMT R9, RZ, 0x7610, R9 ;  /* 0x00007610ff097816 */ /* 0x000fe40000000009 */
[----:B0-----:R-:W-:Y:S02]  /*20f60*/  @P2 LEA R2, R3, R2, 0x18 ;  /* 0x0000000203022211 */ /* 0x001fe400078ec0ff */
[----:B------:R-:W-:Y:S02]  /*20f70*/  SEL R3, RZ, 0x1, !P0 ;  /* 0x00000001ff037807 */ /* 0x000fe40004000000 */
[----:B------:R0:W-:Y:S02]  /*20f80*/  @P2 SYNCS.ARRIVE.TRANS64.A1T0 RZ, [R2+URZ+0x58], RZ ;  /* 0x000058ff02ff29a7 */ /* 0x0001e4000810003f */
[----:B0-----:R-:W-:-:S04]  /*20f90*/  SEL R2, RZ, 0x1, !P1 ;  /* 0x00000001ff027807 */ /* 0x001fc80004800000 */
[----:B------:R-:W-:Y:S02]  /*20fa0*/  LOP3.LUT R0, R2, R0, R3, 0x96, !PT ;  /* 0x0000000002007212 */ /* 0x000fe400078e9603 */
[----:B------:R-:W-:Y:S02]  /*20fb0*/  PRMT R2, RZ, 0x7610, R2 ;  /* 0x00007610ff027816 */ /* 0x000fe40000000002 */
[----:B---3--:R-:W-:-:S04]  /*20fc0*/  IADD3 R17, P0, R17, UR34, RZ ;  /* 0x0000002211117c10 */ /* 0x008fc8000ff1e0ff */
[----:B--2---:R-:W-:Y:S01]  /*20fd0*/  IADD3.X R18, R18, UR7, RZ, P0, !PT ;  /* 0x0000000712127c10 */ /* 0x004fe200087fe4ff */
[----:B------:R0:W-:Y:S01]  /*20fe0*/  STL [R1+0x468], R17 ;  /* 0x0004681101007387 */ /* 0x0001e20000100800 */
[----:B------:R-:W-:-:S03]  /*20ff0*/  ISETP.GE.U32.AND P0, PT, R17, UR8, PT ;  /* 0x0000000811007c0c */ /* 0x000fc6000bf06070 */
[----:B------:R0:W-:Y:S01]  /*21000*/  STL [R1+0x464], R18 ;  /* 0x0004641201007387 */ /* 0x0001e20000100800 */
[----:B------:R-:W-:-:S13]  /*21010*/  ISETP.GE.U32.AND.EX P0, PT, R18, UR9, PT, P0 ;  /* 0x0000000912007c0c */ /* 0x000fda000bf06100 */
[----:B0-----:R-:W-:Y:S05]  /*21020*/  @P0 BRA `(.L_x_427) ;  /* 0x00000004004c0947 */ /* 0x001fea0003800000 */
[----:B------:R-:W0:Y:S01]  /*21030*/  S2R R8, SR_CTAID.X ;  /* 0x0000000000087919 */ /* 0x000e220000002500 */
[----:B------:R-:W-:Y:S01]  /*21040*/  ULDC UR8, c[0x0][0x150] ;  /* 0x0000540000087ab9 */ /* 0x000fe20000000800 */
[----:B------:R-:W-:Y:S01]  /*21050*/  ULDC UR11, c[0x0][0x730] ;  /* 0x0001cc00000b7ab9 */ /* 0x000fe20000000800 */
[----:B------:R-:W1:Y:S01]  /*21060*/  S2R R2, SR_CTAID.Y ;  /* 0x0000000000027919 */ /* 0x000e620000002600 */
[----:B0-----:R-:W-:Y:S02]  /*21070*/  I2FP.F32.U32 R3, R8 ;  /* 0x0000000800037245 */ /* 0x001fe40000201000 */
[----:B-1----:R-:W-:-:S03]  /*21080*/  I2FP.F32.U32 R5, R2 ;  /* 0x0000000200057245 */ /* 0x002fc60000201000 */
[----:B------:R-:W-:Y:S01]  /*21090*/  FMUL R4, R3, UR8 ;  /* 0x0000000803047c20 */ /* 0x000fe20008400000 */
[----:B------:R-:W-:Y:S01]  /*210a0*/  ULDC UR8, c[0x0][0x154] ;  /* 0x0000550000087ab9 */ /* 0x000fe20000000800 */
[----:B------:R-:W0:Y:S01]  /*210b0*/  LDC R3, c[0x0][0x144] ;  /* 0x00005100ff037b82 */ /* 0x000e220000000800 */
[----:B------:R-:W-:Y:S01]  /*210c0*/  FMUL R13, R5, UR8 ;  /* 0x00000008050d7c20 */ /* 0x000fe20008400000 */
[----:B------:R-:W-:Y:S02]  /*210d0*/  ULDC.64 UR8, c[0x0][0x728] ;  /* 0x0001ca0000087ab9 */ /* 0x000fe40000000a00 */
[----:B------:R-:W1:Y:S01]  /*210e0*/  F2I.U32.TRUNC.NTZ R4, R4 ;  /* 0x0000000400047305 */ /* 0x000e62000020f000 */
[----:B------:R-:W-:-:S03]  /*210f0*/  ISETP.NE.U32.AND P0, PT, RZ, UR8, PT ;  /* 0x00000008ff007c0c */ /* 0x000fc6000bf05070 */
[----:B------:R-:W2:Y:S01]  /*21100*/  LDC R5, c[0x0][0x148] ;  /* 0x00005200ff057b82 */ /* 0x000ea20000000800 */
[----:B------:R-:W-:-:S03]  /*21110*/  ISETP.NE.AND.EX P0, PT, RZ, UR9, PT, P0 ;  /* 0x00000009ff007c0c */ /* 0x000fc6000bf05300 */
[----:B------:R-:W3:Y:S01]  /*21120*/  F2I.U32.TRUNC.NTZ R13, R13 ;  /* 0x0000000d000d7305 */ /* 0x000ee2000020f000 */
[----:B-1----:R-:W-:-:S05]  /*21130*/  IADD3 R11, -R4, RZ, RZ ;  /* 0x000000ff040b7210 */ /* 0x002fca0007ffe1ff */
[----:B0-----:R-:W-:Y:S02]  /*21140*/  IMAD R8, R3, R11, R8 ;  /* 0x0000000b03087224 */ /* 0x001fe400078e0208 */
[----:B---3--:R-:W-:-:S04]  /*21150*/  IMAD.MOV R3, RZ, RZ, -R13 ;  /* 0x000000ffff037224 */ /* 0x008fc800078e0a0d */
[----:B--2---:R-:W-:Y:S01]  /*21160*/  @P4 IMAD R8, R5, R3, R2 ;  /* 0x0000000305084224 */ /* 0x004fe200078e0202 */
[----:B------:R-:W-:Y:S02]  /*21170*/  MOV R2, R17 ;  /* 0x0000001100027202 */ /* 0x000fe40000000f00 */
[----:B------:R-:W-:Y:S01]  /*21180*/  MOV R3, R18 ;  /* 0x0000001200037202 */ /* 0x000fe20000000f00 */
[----:B------:R-:W-:Y:S06]  /*21190*/  @!P0 BRA `(.L_x_428) ;  /* 0x0000000000288947 */ /* 0x000fec0003800000 */
[----:B------:R-:W-:Y:S02]  /*211a0*/  ULDC UR10, c[0x0][0x734] ;  /* 0x0001cd00000a7ab9 */ /* 0x000fe40000000800 */
[----:B------:R-:W-:-:S05]  /*211b0*/  IADD3 R3, P0, R17, UR10, RZ ;  /* 0x0000000a11037c10 */ /* 0x000fca000ff1e0ff */
[----:B------:R-:W-:-:S04]  /*211c0*/  IMAD.X R11, RZ, RZ, R18, P0 ;  /* 0x000000ffff0b7224 */ /* 0x000fc800000e0612 */
[----:B------:R-:W-:-:S04]  /*211d0*/  IMAD.WIDE.U32 R4, R11, UR8, RZ ;  /* 0x000000080b047c25 */ /* 0x000fc8000f8e00ff */
[----:B------:R-:W-:-:S04]  /*211e0*/  IMAD.WIDE.U32 R4, P0, R3, UR9, R4 ;  /* 0x0000000903047c25 */ /* 0x000fc8000f800004 */
[----:B------:R-:W-:Y:S01]  /*211f0*/  IMAD.WIDE.U32 R2, R3, UR8, RZ ;  /* 0x0000000803027c25 */ /* 0x000fe2000f8e00ff */
[----:B------:R-:W-:-:S04]  /*21200*/  MOV R2, R5 ;  /* 0x0000000500027202 */ /* 0x000fc80000000f00 */
[----:B------:R-:W-:Y:S02]  /*21210*/  IADD3 RZ, P1, R3, R4, RZ ;  /* 0x0000000403ff7210 */ /* 0x000fe40007f3e0ff */
[----:B------:R-:W-:-:S03]  /*21220*/  IADD3.X R3, RZ, RZ, RZ, P0, !PT ;  /* 0x000000ffff037210 */ /* 0x000fc600007fe4ff */
[----:B------:R-:W-:-:S08]  /*21230*/  IMAD.WIDE.U32.X R2, R11, UR9, R2, P1 ;  /* 0x000000090b027c25 */ /* 0x000fd000088e0402 */
.L_x_428:
[--C-:B------:R-:W-:Y:S01]  /*21240*/  SHF.R.U64 R11, R2, UR11, R3.reuse ;  /* 0x0000000b020b7c19 */ /* 0x100fe20008001203 */
[----:B------:R-:W-:Y:S01]  /*21250*/  ULDC.64 UR8, c[0x0][0x720] ;  /* 0x0001c80000087ab9 */ /* 0x000fe20000000a00 */
[----:B------:R-:W-:Y:S01]  /*21260*/  SHF.R.U32.HI R2, RZ, UR11, R3 ;  /* 0x0000000bff027c19 */ /* 0x000fe20008011603 */
[----:B------:R-:W-:Y:S01]  /*21270*/  ULDC.64 UR10, c[0x0][0x740] ;  /* 0x0001d000000a7ab9 */ /* 0x000fe20000000a00 */
[----:B------:R-:W-:Y:S02]  /*21280*/  IADD3 R13, P0, RZ, -R11, RZ ;  /* 0x8000000bff0d7210 */ /* 0x000fe40007f1e0ff */
[----:B------:R-:W-:-:S03]  /*21290*/  MOV R3, R18 ;  /* 0x0000001200037202 */ /* 0x000fc60000000f00 */
[----:B------:R-:W-:Y:S01]  /*212a0*/  IMAD.X R2, RZ, RZ, ~R2, P0 ;  /* 0x000000ffff027224 */ /* 0x000fe200000e0e02 */
[----:B------:R-:W-:-:S03]  /*212b0*/  ISETP.NE.U32.AND P0, PT, RZ, UR10, PT ;  /* 0x0000000aff007c0c */ /* 0x000fc6000bf05070 */
[----:B------:R-:W-:Y:S01]  /*212c0*/  IMAD R2, R2, UR8, RZ ;  /* 0x0000000802027c24 */ /* 0x000fe2000f8e02ff */
[----:B------:R-:W-:-:S03]  /*212d0*/  ISETP.NE.AND.EX P0, PT, RZ, UR11, PT, P0 ;  /* 0x0000000bff007c0c */ /* 0x000fc6000bf05300 */
[----:B------:R-:W-:Y:S01]  /*212e0*/  IMAD R5, R13, UR9, R2 ;  /* 0x000000090d057c24 */ /* 0x000fe2000f8e0202 */
[----:B------:R-:W-:-:S05]  /*212f0*/  MOV R2, R17 ;  /* 0x0000001100027202 */ /* 0x000fca0000000f00 */
[----:B------:R-:W-:Y:S01]  /*21300*/  IMAD.WIDE.U32 R2, R13, UR8, R2 ;  /* 0x000000080d027c25 */ /* 0x000fe2000f8e0002 */
[----:B------:R-:W-:-:S03]  /*21310*/  ULDC UR8, c[0x0][0x718] ;  /* 0x0001c60000087ab9 */ /* 0x000fc60000000800 */
[----:B------:R-:W-:-:S05]  /*21320*/  IMAD.IADD R3, R3, 0x1, R5 ;  /* 0x0000000103037824 */ /* 0x000fca00078e0205 */
[--C-:B------:R-:W-:Y:S02]  /*21330*/  SHF.R.U64 R13, R2, UR8, R3.reuse ;  /* 0x00000008020d7c19 */ /* 0x100fe40008001203 */
[----:B------:R-:W-:Y:S01]  /*21340*/  SHF.R.U32.HI R2, RZ, UR8, R3 ;  /* 0x00000008ff027c19 */ /* 0x000fe20008011603 */
[----:B------:R-:W-:-:S03]  /*21350*/  ULDC UR8, c[0x0][0x708] ;  /* 0x0001c20000087ab9 */ /* 0x000fc60000000800 */
[--C-:B------:R-:W-:Y:S02]  /*21360*/  SHF.R.U64 R14, R13, UR8, R2.reuse ;  /* 0x000000080d0e7c19 */ /* 0x100fe40008001202 */
[----:B------:R-:W-:Y:S01]  /*21370*/  SHF.R.U32.HI R3, RZ, UR8, R2 ;  /* 0x00000008ff037c19 */ /* 0x000fe20008011602 */
[----:B------:R-:W-:-:S03]  /*21380*/  ULDC UR8, c[0x0][0x758] ;  /* 0x0001d60000087ab9 */ /* 0x000fc60000000800 */
[--C-:B------:R-:W-:Y:S02]  /*21390*/  SHF.R.U64 R15, R14, UR8, R3.reuse ;  /* 0x000000080e0f7c19 */ /* 0x100fe40008001203 */
[----:B------:R-:W-:Y:S02]  /*213a0*/  SHF.R.U32.HI R3, RZ, UR8, R3 ;  /* 0x00000008ff037c19 */ /* 0x000fe40008011603 */
[----:B------:R-:W-:Y:S01]  /*213b0*/  MOV R2, R15 ;  /* 0x0000000f00027202 */ /* 0x000fe20000000f00 */
[----:B------:R-:W-:Y:S06]  /*213c0*/  @!P0 BRA `(.L_x_429) ;  /* 0x0000000000288947 */ /* 0x000fec0003800000 */
[----:B------:R-:W-:Y:S02]  /*213d0*/  ULDC UR8, c[0x0][0x74c] ;  /* 0x0001d30000087ab9 */ /* 0x000fe40000000800 */
[----:B------:R-:W-:-:S04]  /*213e0*/  IADD3 R2, P0, R15, UR8, RZ ;  /* 0x000000080f027c10 */ /* 0x000fc8000ff1e0ff */
[----:B------:R-:W-:-:S05]  /*213f0*/  IADD3.X R16, RZ, R3, RZ, P0, !PT ;  /* 0x00000003ff107210 */ /* 0x000fca00007fe4ff */
[----:B------:R-:W-:-:S04]  /*21400*/  IMAD.WIDE.U32 R4, R16, UR10, RZ ;  /* 0x0000000a10047c25 */ /* 0x000fc8000f8e00ff */
[----:B------:R-:W-:-:S04]  /*21410*/  IMAD.WIDE.U32 R4, P0, R2, UR11, R4 ;  /* 0x0000000b02047c25 */ /* 0x000fc8000f800004 */
[----:B------:R-:W-:Y:S01]  /*21420*/  IMAD.WIDE.U32 R2, R2, UR10, RZ ;  /* 0x0000000a02027c25 */ /* 0x000fe2000f8e00ff */
[----:B------:R-:W-:-:S04]  /*21430*/  MOV R2, R5 ;  /* 0x0000000500027202 */ /* 0x000fc80000000f00 */
[----:B------:R-:W-:Y:S01]  /*21440*/  IADD3 RZ, P1, R3, R4, RZ ;  /* 0x0000000403ff7210 */ /* 0x000fe20007f3e0ff */
[----:B------:R-:W-:-:S04]  /*21450*/  IMAD.X R3, RZ, RZ, RZ, P0 ;  /* 0x000000ffff037224 */ /* 0x000fc800000e06ff */
[----:B------:R-:W-:-:S08]  /*21460*/  IMAD.WIDE.U32.X R2, R16, UR11, R2, P1 ;  /* 0x0000000b10027c25 */ /* 0x000fd000088e0402 */
.L_x_429:
[----:B------:R-:W-:Y:S01]  /*21470*/  ULDC UR8, c[0x0][0x748] ;  /* 0x0001d20000087ab9 */ /* 0x000fe20000000800 */
[----:B------:R-:W-:Y:S02]  /*21480*/  LOP3.LUT R14, R14, UR6, RZ, 0xc0, !PT ;  /* 0x000000060e0e7c12 */ /* 0x000fe4000f8ec0ff */
[----:B------:R-:W-:Y:S01]  /*21490*/  SHF.R.U64 R3, R2, UR8, R3 ;  /* 0x0000000802037c19 */ /* 0x000fe20008001203 */
[----:B------:R-:W-:-:S03]  /*214a0*/  ULDC UR8, c[0x0][0x738] ;  /* 0x0001ce0000087ab9 */ /* 0x000fc60000000800 */
[C---:B------:R-:W-:Y:S01]  /*214b0*/  IADD3 R2, -R3.reuse, RZ, RZ ;  /* 0x000000ff03027210 */ /* 0x040fe20007ffe1ff */
[----:B------:R-:W-:-:S04]  /*214c0*/  IMAD R5, R3, UR5, R14 ;  /* 0x0000000503057c24 */ /* 0x000fc8000f8e020e */
[----:B------:R-:W-:Y:S01]  /*214d0*/  IMAD R15, R2, UR8, R15 ;  /* 0x00000008020f7c24 */ /* 0x000fe2000f8e020f */
[----:B------:R-:W-:Y:S01]  /*214e0*/  ULDC UR8, c[0x0][0x710] ;  /* 0x0001c40000087ab9 */ /* 0x000fe20000000800 */
[----:B------:R-:W-:Y:S01]  /*214f0*/  LOP3.LUT R2, R13, UR4, RZ, 0xc0, !PT ;  /* 0x000000040d027c12 */ /* 0x000fe2000f8ec0ff */
[----:B------:R-:W-:Y:S01]  /*21500*/  IMAD R8, R5, UR8, R8 ;  /* 0x0000000805087c24 */ /* 0x000fe2000f8e0208 */
[----:B------:R-:W-:-:S03]  /*21510*/  ULDC UR8, c[0x0][0x700] ;  /* 0x0001c00000087ab9 */ /* 0x000fc60000000800 */
[----:B------:R-:W-:Y:S02]  /*21520*/  IMAD R15, R15, UR8, R2 ;  /* 0x000000080f0f7c24 */ /* 0x000fe4000f8e0202 */
[----:B------:R-:W-:-:S03]  /*21530*/  IMAD.MOV.U32 R2, RZ, RZ, 0x1 ;  /* 0x00000001ff027424 */ /* 0x000fc600078e00ff */
[----:B------:R-:W-:Y:S02]  /*21540*/  SEL R5, R15, R8, !P4 ;  /* 0x000000080f057207 */ /* 0x000fe40006000000 */
[----:B------:R-:W-:-:S07]  /*21550*/  SEL R4, R8, R15, !P4 ;  /* 0x0000000f08047207 */ /* 0x000fce0006000000 */
.L_x_427:
[----:B------:R-:W-:Y:S05]  /*21560*/  BSYNC B1 ;  /* 0x0000000000017941 */ /* 0x000fea0003800000 */
.L_x_426:
[----:B------:R-:W-:-:S13]  /*21570*/  LOP3.LUT P0, RZ, R2, 0xff, RZ, 0xc0, !PT ;  /* 0x000000ff02ff7812 */ /* 0x000fda000780c0ff */
[----:B------:R-:W-:Y:S05]  /*21580*/  @P0 BRA `(.L_x_430) ;  /* 0xfffffff000ec0947 */ /* 0x000fea000383ffff */
[----:B------:R-:W-:Y:S05]  /*21590*/  BSYNC B0 ;  /* 0x0000000000007941 */ /* 0x000fea0003800000 */
.L_x_419:
[----:B------:R-:W-:-:S03]  /*215a0*/  UMOV UR8, 0xffffffff ;  /* 0xffffffff00087882 */ /* 0x000fc60000000000 */
[----:B------:R-:W-:Y:S05]  /*215b0*/  BRA.DIV UR8, `(.L_x_431) ;  /* 0x0000000608107947 */ /* 0x000fea000b800000 */
[----:B------:R-:W-:-:S13]  /*215c0*/  ELECT P0, URZ, PT ;  /* 0x00000000003f782f */ /* 0x000fda0003800000 */
.L_x_445:
[----:B------:R-:W-:Y:S04]  /*215d0*/  BSSY B0, `(.L_x_432) ;  /* 0x000002c000007945 */ /* 0x000fe80003800000 */
[----:B------:R-:W-:Y:S05]  /*215e0*/  @!P0 BRA `(.L_x_433) ;  /* 0x0000000000a88947 */ /* 0x000fea0003800000 */
[----:B------:R-:W-:-:S04]  /*215f0*/  ULOP3.LUT UR8, UR14, 0x2, URZ, 0xfc, !UPT ;  /* 0x000000020e087892 */ /* 0x000fc8000f8efc3f */
[----:B------:R-:W-:-:S06]  /*21600*/  UISETP.NE.AND UP0, UPT, UR8, 0x3, UPT ;  /* 0x000000030800788c */ /* 0x000fcc000bf05270 */
[----:B------:R-:W-:-:S13]  /*21610*/  PLOP3.LUT P0, PT, PT, PT, UP0, 0x80, 0x0 ;  /* 0x000000000000781c */ /* 0x000fda0003f0f008 */
[----:B------:R-:W-:Y:S05]  /*21620*/  @!P0 BRA `(.L_x_434) ;  /* 0x0000000000048947 */ /* 0x000fea0003800000 */
[----:B------:R-:W-:Y:S01]  /*21630*/  BPT.TRAP 0x1 ;  /* 0x000000040000795c */ /* 0x000fe20000300000 */
.L_x_434:
[----:B------:R-:W0:Y:S01]  /*21640*/  S2R R3, SR_CgaCtaId ;  /* 0x0000000000037919 */ /* 0x000e220000008800 */
[----:B------:R-:W-:-:S04]  /*21650*/  MOV R2, 0x400 ;  /* 0x0000040000027802 */ /* 0x000fc80000000f00 */
[----:B0-----:R-:W-:Y:S02]  /*21660*/  LEA R3, R3, R2, 0x18 ;  /* 0x0000000203037211 */ /* 0x001fe400078ec0ff */
[----:B------:R-:W-:Y:S02]  /*21670*/  SHF.L.U32 R2, R0, 0x1f, RZ ;  /* 0x0000001f00027819 */ /* 0x000fe400000006ff */
[----:B------:R-:W-:-:S04]  /*21680*/  IADD3 R3, R3, 0x20, RZ ;  /* 0x0000002003037810 */ /* 0x000fc80007ffe0ff */
[----:B------:R-:W-:-:S04]  /*21690*/  LEA R5, R6, R3, 0x3 ;  /* 0x0000000306057211 */ /* 0x000fc800078e18ff */
[----:B------:R-:W0:Y:S02]  /*216a0*/  SYNCS.PHASECHK.TRANS64.TRYWAIT P0, [R5+URZ], R2 ;  /* 0x00000002050075a7 */ /* 0x000e24000800017f */
[----:B0-----:R-:W-:Y:S05]  /*216b0*/  @!P0 BRA `(.L_x_435) ;  /* 0x0000000000f08947 */ /* 0x001fea0003800000 */
.L_x_446:
[----:B------:R-:W-:-:S05]  /*216c0*/  VIADD R6, R6, 0x1 ;  /* 0x0000000106067836 */ /* 0x000fca0000000000 */
[----:B------:R-:W-:-:S04]  /*216d0*/  ISETP.NE.AND P0, PT, R6, 0x4, PT ;  /* 0x000000040600780c */ /* 0x000fc80003f05270 */
[----:B0-----:R-:W-:Y:S02]  /*216e0*/  SEL R5, RZ, 0x1, P0 ;  /* 0x00000001ff057807 */ /* 0x001fe40000000000 */
[----:B------:R-:W-:Y:S02]  /*216f0*/  SEL R6, R6, RZ, P0 ;  /* 0x000000ff06067207 */ /* 0x000fe40000000000 */
[----:B------:R-:W-:Y:S02]  /*21700*/  LOP3.LUT R5, R0, R5, RZ, 0x3c, !PT ;  /* 0x0000000500057212 */ /* 0x000fe400078e3cff */
[----:B------:R-:W-:Y:S02]  /*21710*/  LEA R7, R6, R3, 0x3 ;  /* 0x0000000306077211 */ /* 0x000fe400078e18ff */
[----:B------:R-:W-:-:S04]  /*21720*/  SHF.L.U32 R0, R5, 0x1f, RZ ;  /* 0x0000001f05007819 */ /* 0x000fc800000006ff */
[----:B------:R-:W0:Y:S02]  /*21730*/  SYNCS.PHASECHK.TRANS64.TRYWAIT P0, [R7+URZ], R0 ;  /* 0x00000000070075a7 */ /* 0x000e24000800017f */
[----:B0-----:R-:W-:Y:S05]  /*21740*/  @!P0 BRA `(.L_x_436) ;  /* 0x0000000000e08947 */ /* 0x001fea0003800000 */
.L_x_447:
[----:B0-----:R-:W-:-:S04]  /*21750*/  IADD3 R0, R6, 0x1, RZ ;  /* 0x0000000106007810 */ /* 0x001fc80007ffe0ff */
[----:B------:R-:W-:-:S04]  /*21760*/  ISETP.NE.AND P0, PT, R0, 0x4, PT ;  /* 0x000000040000780c */ /* 0x000fc80003f05270 */
[----:B------:R-:W-:Y:S02]  /*21770*/  SEL R2, RZ, 0x1, P0 ;  /* 0x00000001ff027807 */ /* 0x000fe40000000000 */
[----:B------:R-:W-:Y:S02]  /*21780*/  SEL R4, R0, RZ, P0 ;  /* 0x000000ff00047207 */ /* 0x000fe40000000000 */
[----:B------:R-:W-:-:S03]  /*21790*/  LOP3.LUT R5, R5, R2, RZ, 0x3c, !PT ;  /* 0x0000000205057212 */ /* 0x000fc600078e3cff */
[----:B------:R-:W-:Y:S01]  /*217a0*/  IMAD R7, R4, 0x8, R3 ;  /* 0x0000000804077824 */ /* 0x000fe200078e0203 */
[----:B------:R-:W-:-:S04]  /*217b0*/  SHF.L.U32 R0, R5, 0x1f, RZ ;  /* 0x0000001f05007819 */ /* 0x000fc800000006ff */
[----:B------:R-:W0:Y:S02]  /*217c0*/  SYNCS.PHASECHK.TRANS64.TRYWAIT P0, [R7+URZ], R0 ;  /* 0x00000000070075a7 */ /* 0x000e24000800017f */
[----:B0-----:R-:W-:Y:S05]  /*217d0*/  @!P0 BRA `(.L_x_437) ;  /* 0x0000000000d08947 */ /* 0x001fea0003800000 */
.L_x_448:
[----:B0-----:R-:W-:-:S04]  /*217e0*/  IADD3 R0, R4, 0x1, RZ ;  /* 0x0000000104007810 */ /* 0x001fc80007ffe0ff */
[----:B------:R-:W-:-:S04]  /*217f0*/  ISETP.NE.AND P0, PT, R0, 0x4, PT ;  /* 0x000000040000780c */ /* 0x000fc80003f05270 */
[----:B------:R-:W-:Y:S02]  /*21800*/  SEL R2, RZ, 0x1, P0 ;  /* 0x00000001ff027807 */ /* 0x000fe40000000000 */
[----:B------:R-:W-:Y:S02]  /*21810*/  SEL R0, R0, RZ, P0 ;  /* 0x000000ff00007207 */ /* 0x000fe40000000000 */
[----:B------:R-:W-:Y:S02]  /*21820*/  LOP3.LUT R2, R5, R2, RZ, 0x3c, !PT ;  /* 0x0000000205027212 */ /* 0x000fe400078e3cff */
[----:B------:R-:W-:Y:S02]  /*21830*/  LEA R3, R0, R3, 0x3 ;  /* 0x0000000300037211 */ /* 0x000fe400078e18ff */
[----:B------:R-:W-:-:S07]  /*21840*/  SHF.L.U32 R0, R2, 0x1f, RZ ;  /* 0x0000001f02007819 */ /* 0x000fce00000006ff */
.L_x_438:
[----:B0-----:R0:W1:Y:S02]  /*21850*/  SYNCS.PHASECHK.TRANS64.TRYWAIT P0, [R3+URZ], R0 ;  /* 0x00000000030075a7 */ /* 0x001064000800017f */
[----:B-1----:R-:W-:Y:S05]  /*21860*/  @!P0 NANOSLEEP.SYNCS 0x989680 ;  /* 0x009896800000895d */ /* 0x002fea0003900000 */
[----:B------:R-:W1:Y:S02]  /*21870*/  @!P0 SYNCS.PHASECHK.TRANS64 P0, [R3+URZ], R0 ;  /* 0x00000000030085a7 */ /* 0x000e64000800007f */
[----:B-1----:R-:W-:Y:S05]  /*21880*/  @!P0 BRA `(.L_x_438) ;  /* 0xfffffffc00f08947 */ /* 0x002fea000383ffff */
.L_x_433:
[----:B------:R-:W-:Y:S05]  /*21890*/  BSYNC B0 ;  /* 0x0000000000007941 */ /* 0x000fea0003800000 */
.L_x_432:
[----:B------:R-:W-:Y:S05]  /*218a0*/  EXIT ;  /* 0x000000000000794d */ /* 0x000fea0003800000 */
.L_x_21:
[----:B-----5:R2:W-:Y:S02]  /*218b0*/  STL [R1+0x474], R0 ;  /* 0x0004740001007387 */ /* 0x0205e40000100800 */
[----:B--2---:R-:W-:-:S04]  /*218c0*/  IMAD.U32 R0, RZ, RZ, UR8 ;  /* 0x00000008ff007e24 */ /* 0x004fc8000f8e00ff */
[----:B------:R2:W3:Y:S03]  /*218d0*/  SYNCS.PHASECHK.TRANS64.TRYWAIT P1, [R0+URZ], R3 ;  /* 0x00000003000075a7 */ /* 0x0004e6000802017f */
[----:B---3--:R-:W-:Y:S05]  /*218e0*/  @!P1 NANOSLEEP.SYNCS 0x989680 ;  /* 0x009896800000995d */ /* 0x008fea0003900000 */
[----:B------:R2:W3:Y:S02]  /*218f0*/  @!P1 SYNCS.PHASECHK.TRANS64 P1, [R0+URZ], R3 ;  /* 0x00000003000095a7 */ /* 0x0004e4000802007f */
[----:B--2---:R2:W5:Y:S02]  /*21900*/  LDL.LU R0, [R1+0x474] ;  /* 0x0004740001007983 */ /* 0x0045640000300800 */
[----:B--23--:R-:W-:Y:S05]  /*21910*/  @!P1 BRA `(.L_x_21) ;  /* 0xfffffffc00e49947 */ /* 0x00cfea000383ffff */
[----:B------:R-:W-:Y:S05]  /*21920*/  BRA `(.L_x_20) ;  /* 0xfffffe1400807947 */ /* 0x000fea000383ffff */
.L_x_420:
[----:B------:R-:W-:Y:S01]  /*21930*/  BSSY B1, `(.L_x_439) ;  /* 0x0000006000017945 */ /* 0x000fe20003800000 */
[----:B------:R-:W-:-:S07]  /*21940*/  MOV R2, 0xffffffff ;  /* 0xffffffff00027802 */ /* 0x000fce0000000f00 */
[----:B------:R-:W-:Y:S05]  /*21950*/  WARPSYNC.COLLECTIVE R2, `(.L_x_440) ;  /* 0x00000000020c7348 */ /* 0x000fea0003c00000 */
[----:B------:R-:W-:Y:S02]  /*21960*/  ELECT P0, UR62, PT ;  /* 0x00000000003e782f */ /* 0x000fe40003800000 */
[----:B------:R-:W-:Y:S01]  /*21970*/  MOV R2, UR62 ;  /* 0x0000003e00027c02 */ /* 0x000fe20008000f00 */
[----:B------:R-:W-:Y:S10]  /*21980*/  ENDCOLLECTIVE ;  /* 0x000000000000791b */ /* 0x000ff40003800000 */
.L_x_440:
[----:B------:R-:W-:Y:S05]  /*21990*/  BSYNC B1 ;  /* 0x0000000000017941 */ /* 0x000fea0003800000 */
.L_x_439:
[----:B------:R-:W-:Y:S05]  /*219a0*/  BRA `(.L_x_441) ;  /* 0xffffffec00f07947 */ /* 0x000fea000383ffff */
.L_x_423:
[----:B0-----:R0:W1:Y:S02]  /*219b0*/  SYNCS.PHASECHK.TRANS64.TRYWAIT P0, [R18+URZ+0x20], R19 ;  /* 0x00002013120075a7 */ /* 0x001064000800017f */
[----:B-1----:R-:W-:Y:S05]  /*219c0*/  @!P0 NANOSLEEP.SYNCS 0x989680 ;  /* 0x009896800000895d */ /* 0x002fea0003900000 */
[----:B------:R-:W1:Y:S02]  /*219d0*/  @!P0 SYNCS.PHASECHK.TRANS64 P0, [R18+URZ+0x20], R19 ;  /* 0x00002013120085a7 */ /* 0x000e64000800007f */
[----:B-1----:R-:W-:Y:S05]  /*219e0*/  @!P0 BRA `(.L_x_423) ;  /* 0xfffffffc00f08947 */ /* 0x002fea000383ffff */
[----:B------:R-:W-:Y:S05]  /*219f0*/  BRA `(.L_x_442) ;  /* 0xfffffff0002c7947 */ /* 0x000fea000383ffff */
.L_x_431:
[----:B------:R-:W-:Y:S01]  /*21a00*/  BSSY B0, `(.L_x_443) ;  /* 0x0000006000007945 */ /* 0x000fe20003800000 */
[----:B------:R-:W-:-:S07]  /*21a10*/  MOV R2, 0xffffffff ;  /* 0xffffffff00027802 */ /* 0x000fce0000000f00 */
[----:B------:R-:W-:Y:S05]  /*21a20*/  WARPSYNC.COLLECTIVE R2, `(.L_x_444) ;  /* 0x00000000020c7348 */ /* 0x000fea0003c00000 */
[----:B------:R-:W-:Y:S02]  /*21a30*/  ELECT P0, UR62, PT ;  /* 0x00000000003e782f */ /* 0x000fe40003800000 */
[----:B------:R-:W-:Y:S01]  /*21a40*/  MOV R2, UR62 ;  /* 0x0000003e00027c02 */ /* 0x000fe20008000f00 */
[----:B------:R-:W-:Y:S10]  /*21a50*/  ENDCOLLECTIVE ;  /* 0x000000000000791b */ /* 0x000ff40003800000 */
.L_x_444:
[----:B------:R-:W-:Y:S05]  /*21a60*/  BSYNC B0 ;  /* 0x0000000000007941 */ /* 0x000fea0003800000 */
.L_x_443:
[----:B------:R-:W-:Y:S05]  /*21a70*/  BRA `(.L_x_445) ;  /* 0xfffffff800d47947 */ /* 0x000fea000383ffff */
.L_x_435:
[----:B0-----:R0:W1:Y:S02]  /*21a80*/  SYNCS.PHASECHK.TRANS64.TRYWAIT P0, [R5+URZ], R2 ;  /* 0x00000002050075a7 */ /* 0x001064000800017f */
[----:B-1----:R-:W-:Y:S05]  /*21a90*/  @!P0 NANOSLEEP.SYNCS 0x989680 ;  /* 0x009896800000895d */ /* 0x002fea0003900000 */
[----:B------:R-:W1:Y:S02]  /*21aa0*/  @!P0 SYNCS.PHASECHK.TRANS64 P0, [R5+URZ], R2 ;  /* 0x00000002050085a7 */ /* 0x000e64000800007f */
[----:B-1----:R-:W-:Y:S05]  /*21ab0*/  @!P0 BRA `(.L_x_435) ;  /* 0xfffffffc00f08947 */ /* 0x002fea000383ffff */
[----:B------:R-:W-:Y:S05]  /*21ac0*/  BRA `(.L_x_446) ;  /* 0xfffffff800fc7947 */ /* 0x000fea000383ffff */
.L_x_436:
[----:B0-----:R0:W1:Y:S02]  /*21ad0*/  SYNCS.PHASECHK.TRANS64.TRYWAIT P0, [R7+URZ], R0 ;  /* 0x00000000070075a7 */ /* 0x001064000800017f */
[----:B-1----:R-:W-:Y:S05]  /*21ae0*/  @!P0 NANOSLEEP.SYNCS 0x989680 ;  /* 0x009896800000895d */ /* 0x002fea0003900000 */
[----:B------:R-:W1:Y:S02]  /*21af0*/  @!P0 SYNCS.PHASECHK.TRANS64 P0, [R7+URZ], R0 ;  /* 0x00000000070085a7 */ /* 0x000e64000800007f */
[----:B-1----:R-:W-:Y:S05]  /*21b00*/  @!P0 BRA `(.L_x_436) ;  /* 0xfffffffc00f08947 */ /* 0x002fea000383ffff */
[----:B------:R-:W-:Y:S05]  /*21b10*/  BRA `(.L_x_447) ;  /* 0xfffffffc000c7947 */ /* 0x000fea000383ffff */
.L_x_437:
[----:B0-----:R0:W1:Y:S02]  /*21b20*/  SYNCS.PHASECHK.TRANS64.TRYWAIT P0, [R7+URZ], R0 ;  /* 0x00000000070075a7 */ /* 0x001064000800017f */
[----:B-1----:R-:W-:Y:S05]  /*21b30*/  @!P0 NANOSLEEP.SYNCS 0x989680 ;  /* 0x009896800000895d */ /* 0x002fea0003900000 */
[----:B------:R-:W1:Y:S02]  /*21b40*/  @!P0 SYNCS.PHASECHK.TRANS64 P0, [R7+URZ], R0 ;  /* 0x00000000070085a7 */ /* 0x000e64000800007f */
[----:B-1----:R-:W-:Y:S05]  /*21b50*/  @!P0 BRA `(.L_x_437) ;  /* 0xfffffffc00f08947 */ /* 0x002fea000383ffff */
[----:B------:R-:W-:Y:S05]  /*21b60*/  BRA `(.L_x_448) ;  /* 0xfffffffc001c7947 */ /* 0x000fea000383ffff */
.L_x_449:
[----:B------:R-:W-:-:S00]  /*21b70*/  BRA `(.L_x_449) ;  /* 0xfffffffc00fc7947 */ /* 0x000fc0000383ffff */
[----:B------:R-:W-:-:S00]  /*21b80*/  NOP ;  /* 0x0000000000007918 */ /* 0x000fc00000000000 */
[----:B------:R-:W-:-:S00]  /*21b90*/  NOP ;  /* 0x0000000000007918 */ /* 0x000fc00000000000 */
[----:B------:R-:W-:-:S00]  /*21ba0*/  NOP ;  /* 0x0000000000007918 */ /* 0x000fc00000000000 */
[----:B------:R-:W-:-:S00]  /*21bb0*/  NOP ;  /* 0x0000000000007918 */ /* 0x000fc00000000000 */
[----:B------:R-:W-:-:S00]  /*21bc0*/  NOP ;  /* 0x0000000000007918 */ /* 0x000fc00000000000 */
[----:B------:R-:W-:-:S00]  /*21bd0*/  NOP ;  /* 0x0000000000007918 */ /* 0x000fc00000000000 */
[----:B------:R-:W-:-:S00]  /*21be0*/  NOP ;  /* 0x0000000000007918 */ /* 0x000fc00000000000 */
[----:B------:R-:W-:-:S00]  /*21bf0*/  NOP ;  /* 0x0000000000007918 */ /* 0x000fc00000000000 */
.L_x_450:


//--------------------- .nv.shared._ZN7cutlass13device_kernelINS_4gemm6kernel13GemmUniversalIN4cute5tupleIJiiiiEEENS1_10collective13CollectiveMmaINS1_43MainloopSm90TmaGmmaWarpSpecializedSparseFP8ILi4ENS5_IJNS4_1CILi1EEENSA_ILi2EEESB_EEENS1_35KernelTmaWarpSpecializedCooperativeEEENS5_IJNSA_ILi256EEESG_NSA_ILi128EEEEEENS_12float_e4m3_tENS5_IJNS4_6LayoutINS5_IJiNS5_IJSC_iEEEiEEENS5_IJlNS5_IJSB_SC_EEElEEEEENSK_INS5_IJNS5_IJNSA_ILi64EEEiEEENS5_IJSH_iEEEiEEENS5_IJNS5_IJSH_NSA_ILi8192EEEEEENS5_IJSB_lEEElEEEEEEEESJ_NS5_IJlSB_lEEENS4_8TiledMMAINS4_8MMA_AtomIJNS4_4SM904GMMA6SPARSE32GMMA_64x256x64_F32E4M3E4M3_SS_TNILNS14_7ScaleInE1ELS17_1ELNS14_9SparseSelE0EEEEEENSK_INS5_IJSC_SB_SB_EEENS5_IJSB_NSA_ILi0EEES1C_EEEEENS5_IJNS4_10UnderscoreES1F_S1F_EEEEENS4_23SM90_TMA_LOAD_MULTICASTENS4_14ComposedLayoutINS4_7SwizzleILi2ELi4ELi3EEENS4_25smem_sparse_ptr_flag_bitsILi2ELi8EEENSK_INS5_IJNS5_IJSB_NSA_ILi8EEEEEENS5_IJSC_SQ_EEEEEENS5_IJNS5_IJS1C_SH_EEESN_EEEEEEEvNS4_8identityENS4_13SM90_TMA_LOADENS1J_INS1K_ILi3ELi4ELi3EEENS4_18smem_ptr_flag_bitsILi8EEENSK_INS5_IJS1O_SH_EEENS5_IJSH_SB_EEEEEEEvS1W_EENS_8epilogue10collective6detail29Sm90TmaWarpSpecializedAdapterINS27_15DefaultEpilogueIfNS5_IJSB_llEEES2B_NS26_6thread17LinearCombinationIfLi1EffLNS2C_9ScaleType4KindE0ELNS_15FloatRoundStyleE2EfEENS1_15EpilogueDefaultEEEEEvvEEEEvNT_6ParamsE --------------------------
	.section	.nv.shared._ZN7cutlass13device_kernelINS_4gemm6kernel13GemmUniversalIN4cute5tupleIJiiiiEEENS1_10collective13CollectiveMmaINS1_43MainloopSm90TmaGmmaWarpSpecializedSparseFP8ILi4ENS5_IJNS4_1CILi1EEENSA_ILi2EEESB_EEENS1_35KernelTmaWarpSpecializedCooperativeEEENS5_IJNSA_ILi256EEESG_NSA_ILi128EEEEEENS_12float_e4m3_tENS5_IJNS4_6LayoutINS5_IJiNS5_IJSC_iEEEiEEENS5_IJlNS5_IJSB_SC_EEElEEEEENSK_INS5_IJNS5_IJNSA_ILi64EEEiEEENS5_IJSH_iEEEiEEENS5_IJNS5_IJSH_NSA_ILi8192EEEEEENS5_IJSB_lEEElEEEEEEEESJ_NS5_IJlSB_lEEENS4_8TiledMMAINS4_8MMA_AtomIJNS4_4SM904GMMA6SPARSE32GMMA_64x256x64_F32E4M3E4M3_SS_TNILNS14_7ScaleInE1ELS17_1ELNS14_9SparseSelE0EEEEEENSK_INS5_IJSC_SB_SB_EEENS5_IJSB_NSA_ILi0EEES1C_EEEEENS5_IJNS4_10UnderscoreES1F_S1F_EEEEENS4_23SM90_TMA_LOAD_MULTICASTENS4_14ComposedLayoutINS4_7SwizzleILi2ELi4ELi3EEENS4_25smem_sparse_ptr_flag_bitsILi2ELi8EEENSK_INS5_IJNS5_IJSB_NSA_ILi8EEEEEENS5_IJSC_SQ_EEEEEENS5_IJNS5_IJS1C_SH_EEESN_EEEEEEEvNS4_8identityENS4_13SM90_TMA_LOADENS1J_INS1K_ILi3ELi4ELi3EEENS4_18smem_ptr_flag_bitsILi8EEENSK_INS5_IJS1O_SH_EEENS5_IJSH_SB_EEEEEEEvS1W_EENS_8epilogue10collective6detail29Sm90TmaWarpSpecializedAdapterINS27_15DefaultEpilogueIfNS5_IJSB_llEEES2B_NS26_6thread17LinearCombinationIfLi1EffLNS2C_9ScaleType4KindE0ELNS_15FloatRoundStyleE2EfEENS1_15EpilogueDefaultEEEEEvvEEEEvNT_6ParamsE,"aw",@nobits
	.sectionflags	@""
	.align	16
	.zero		1024


//--------------------- .nv.shared.reserved.0     --------------------------
	.section	.nv.shared.reserved.0,"aw",@nobits
	.weak		__nv_reservedSMEM_offset_0_alias
	.size		__nv_reservedSMEM_offset_0_alias, 0, 0
	.other		__nv_reservedSMEM_offset_0_alias,@"STO_CUDA_RESERVED_SHARED STV_DEFAULT"
__nv_reservedSMEM_offset_0_alias:
	.zero		0


//--------------------- .nv.global                --------------------------
	.section	.nv.global,"aw",@nobits
.nv.global:
	.type		_ZN39_INTERNAL_c376ca77_4_k_cu_b9750682_27824cute1_E,@object
	.size		_ZN39_INTERNAL_c376ca77_4_k_cu_b9750682_27824cute1_E,(_ZN39_INTERNAL_c376ca77_4_k_cu_b9750682_27824cuda3std3__45__cpo6cbeginE - _ZN39_INTERNAL_c376ca77_4_k_cu_b9750682_27824cute1_E)
_ZN39_INTERNAL_c376ca77_4_k_cu_b9750682_27824cute1_E:
	.zero		1
	.type		_ZN39_INTERNAL_c376ca77_4_k_cu_b9750682_27824cuda3std3__45__cpo6cbeginE,@object
	.size		_ZN39_INTERNAL_c376ca77_4_k_cu_b9750682_27824cuda3std3__45__cpo6cbeginE,(_ZN39_INTERNAL_c376ca77_4_k_cu_b9750682_27824cuda3std3__48in_placeE - _ZN39_INTERNAL_c376ca77_4_k_cu_b9750682_27824cuda3std3__45__cpo6cbeginE)
_ZN39_INTERNAL_c376ca77_4_k_cu_b9750682_27824cuda3std3__45__cpo6cbeginE:
	.zero		1
	.type		_ZN39_INTERNAL_c376ca77_4_k_cu_b9750682_27824cuda3std3__48in_placeE,@object
	.size		_ZN39_INTERNAL_c376ca77_4_k_cu_b9750682_27824cuda3std3__48in_placeE,(_ZN39_INTERNAL_c376ca77_4_k_cu_b9750682_27824cuda3std6ranges3__45__cpo9iter_moveE - _ZN39_INTERNAL_c376ca77_4_k_cu_b9750682_27824cuda3std3__48in_placeE)
_ZN39_INTERNAL_c376ca77_4_k_cu_b9750682_27824cuda3std3__48in_placeE:
	.zero		1
	.type		_ZN39_INTERNAL_c376ca77_4_k_cu_b9750682_27824cuda3std6ranges3__45__cpo9iter_moveE,@object
	.size		_ZN39_INTERNAL_c376ca77_4_k_cu_b9750682_27824cuda3std6ranges3__45__cpo9iter_moveE,(_ZN39_INTERNAL_c376ca77_4_k_cu_b9750682_27824cuda3std3__45__cpo5beginE - _ZN39_INTERNAL_c376ca77_4_k_cu_b9750682_27824cuda3std6ranges3__45__cpo9iter_moveE)
_ZN39_INTERNAL_c376ca77_4_k_cu_b9750682_27824cuda3std6ranges3__45__cpo9iter_moveE:
	.zero		1
	.type		_ZN39_INTERNAL_c376ca77_4_k_cu_b9750682_27824cuda3std3__45__cpo5beginE,@object
	.size		_ZN39_INTERNAL_c376ca77_4_k_cu_b9750682_27824cuda3std3__45__cpo5beginE,(_ZN39_INTERNAL_c376ca77_4_k_cu_b9750682_27824cuda3std3__441_GLOBAL__N__c376ca77_4_k_cu_b9750682_27826ignoreE - _ZN39_INTERNAL_c376ca77_4_k_cu_b9750682_27824cuda3std3__45__cpo5beginE)
_ZN39_INTERNAL_c376ca77_4_k_cu_b9750682_27824cuda3std3__45__cpo5beginE:
	.zero		1
	.type		_ZN39_INTERNAL_c376ca77_4_k_cu_b9750682_27824cuda3std3__441_GLOBAL__N__c376ca77_4_k_cu_b9750682_27826ignoreE,@object
	.size		_ZN39_INTERNAL_c376ca77_4_k_cu_b9750682_27824cuda3std3__441_GLOBAL__N__c376ca77_4_k_cu_b9750682_27826ignoreE,(_ZN39_INTERNAL_c376ca77_4_k_cu_b9750682_27824cute7productE - _ZN39_INTERNAL_c376ca77_4_k_cu_b9750682_27824cuda3std3__441_GLOBAL__N__c376ca77_4_k_cu_b9750682_27826ignoreE)
_ZN39_INTERNAL_c376ca77_4_k_cu_b9750682_27824cuda3std3__441_GLOBAL__N__c376ca77_4_k_cu_b9750682_27826ignoreE:
	.zero		1
	.type		_ZN39_INTERNAL_c376ca77_4_k_cu_b9750682_27824cute7productE,@object
	.size		_ZN39_INTERNAL_c376ca77_4_k_cu_b9750682_27824cute7productE,(_ZN39_INTERNAL_c376ca77_4_k_cu_b9750682_27824cuda3std3__45__cpo3endE - _ZN39_INTERNAL_c376ca77_4_k_cu_b9750682_27824cute7productE)
_ZN39_INTERNAL_c376ca77_4_k_cu_b9750682_27824cute7productE:
	.zero		1
	.type		_ZN39_INTERNAL_c376ca77_4_k_cu_b9750682_27824cuda3std3__45__cpo3endE,@object
	.size		_ZN39_INTERNAL_c376ca77_4_k_cu_b9750682_27824cuda3std3__45__cpo3endE,(_ZN39_INTERNAL_c376ca77_4_k_cu_b9750682_27824cuda3std3__419piecewise_constructE - _ZN39_INTERNAL_c376ca77_4_k_cu_b9750682_27824cuda3std3__45__cpo3endE)
_ZN39_INTERNAL_c376ca77_4_k_cu_b9750682_27824cuda3std3__45__cpo3endE:
	.zero		1
	.type		_ZN39_INTERNAL_c376ca77_4_k_cu_b9750682_27824cuda3std3__419piecewise_constructE,@object
	.size		_ZN39_INTERNAL_c376ca77_4_k_cu_b9750682_27824cuda3std3__419piecewise_constructE,(_ZN39_INTERNAL_c376ca77_4_k_cu_b9750682_27824cuda3std3__45__cpo4cendE - _ZN39_INTERNAL_c376ca77_4_k_cu_b9750682_27824cuda3std3__419piecewise_constructE)
_ZN39_INTERNAL_c376ca77_4_k_cu_b9750682_27824cuda3std3__419piecewise_constructE:
	.zero		1
	.type		_ZN39_INTERNAL_c376ca77_4_k_cu_b9750682_27824cuda3std3__45__cpo4cendE,@object
	.size		_ZN39_INTERNAL_c376ca77_4_k_cu_b9750682_27824cuda3std3__45__cpo4cendE,(_ZN39_INTERNAL_c376ca77_4_k_cu_b9750682_27824cuda3std6ranges3__45__cpo4swapE - _ZN39_INTERNAL_c376ca77_4_k_cu_b9750682_27824cuda3std3__45__cpo4cendE)
_ZN39_INTERNAL_c376ca77_4_k_cu_b9750682_27824cuda3std3__45__cpo4cendE:
	.zero		1
	.type		_ZN39_INTERNAL_c376ca77_4_k_cu_b9750682_27824cuda3std6ranges3__45__cpo4swapE,@object
	.size		_ZN39_INTERNAL_c376ca77_4_k_cu_b9750682_27824cuda3std6ranges3__45__cpo4swapE,(.L_7 - _ZN39_INTERNAL_c376ca77_4_k_cu_b9750682_27824cuda3std6ranges3__45__cpo4swapE)
_ZN39_INTERNAL_c376ca77_4_k_cu_b9750682_27824cuda3std6ranges3__45__cpo4swapE:
	.zero		1
.L_7:


//--------------------- .nv.constant0._ZN7cutlass13device_kernelINS_4gemm6kernel13GemmUniversalIN4cute5tupleIJiiiiEEENS1_10collective13CollectiveMmaINS1_43MainloopSm90TmaGmmaWarpSpecializedSparseFP8ILi4ENS5_IJNS4_1CILi1EEENSA_ILi2EEESB_EEENS1_35KernelTmaWarpSpecializedCooperativeEEENS5_IJNSA_ILi256EEESG_NSA_ILi128EEEEEENS_12float_e4m3_tENS5_IJNS4_6LayoutINS5_IJiNS5_IJSC_iEEEiEEENS5_IJlNS5_IJSB_SC_EEElEEEEENSK_INS5_IJNS5_IJNSA_ILi64EEEiEEENS5_IJSH_iEEEiEEENS5_IJNS5_IJSH_NSA_ILi8192EEEEEENS5_IJSB_lEEElEEEEEEEESJ_NS5_IJlSB_lEEENS4_8TiledMMAINS4_8MMA_AtomIJNS4_4SM904GMMA6SPARSE32GMMA_64x256x64_F32E4M3E4M3_SS_TNILNS14_7ScaleInE1ELS17_1ELNS14_9SparseSelE0EEEEEENSK_INS5_IJSC_SB_SB_EEENS5_IJSB_NSA_ILi0EEES1C_EEEEENS5_IJNS4_10UnderscoreES1F_S1F_EEEEENS4_23SM90_TMA_LOAD_MULTICASTENS4_14ComposedLayoutINS4_7SwizzleILi2ELi4ELi3EEENS4_25smem_sparse_ptr_flag_bitsILi2ELi8EEENSK_INS5_IJNS5_IJSB_NSA_ILi8EEEEEENS5_IJSC_SQ_EEEEEENS5_IJNS5_IJS1C_SH_EEESN_EEEEEEEvNS4_8identityENS4_13SM90_TMA_LOADENS1J_INS1K_ILi3ELi4ELi3EEENS4_18smem_ptr_flag_bitsILi8EEENSK_INS5_IJS1O_SH_EEENS5_IJSH_SB_EEEEEEEvS1W_EENS_8epilogue10collective6detail29Sm90TmaWarpSpecializedAdapterINS27_15DefaultEpilogueIfNS5_IJSB_llEEES2B_NS26_6thread17LinearCombinationIfLi1EffLNS2C_9ScaleType4KindE0ELNS_15FloatRoundStyleE2EfEENS1_15EpilogueDefaultEEEEEvvEEEEvNT_6ParamsE --------------------------
	.section	.nv.constant0._ZN7cutlass13device_kernelINS_4gemm6kernel13GemmUniversalIN4cute5tupleIJiiiiEEENS1_10collective13CollectiveMmaINS1_43MainloopSm90TmaGmmaWarpSpecializedSparseFP8ILi4ENS5_IJNS4_1CILi1EEENSA_ILi2EEESB_EEENS1_35KernelTmaWarpSpecializedCooperativeEEENS5_IJNSA_ILi256EEESG_NSA_ILi128EEEEEENS_12float_e4m3_tENS5_IJNS4_6LayoutINS5_IJiNS5_IJSC_iEEEiEEENS5_IJlNS5_IJSB_SC_EEElEEEEENSK_INS5_IJNS5_IJNSA_ILi64EEEiEEENS5_IJSH_iEEEiEEENS5_IJNS5_IJSH_NSA_ILi8192EEEEEENS5_IJSB_lEEElEEEEEEEESJ_NS5_IJlSB_lEEENS4_8TiledMMAINS4_8MMA_AtomIJNS4_4SM904GMMA6SPARSE32GMMA_64x256x64_F32E4M3E4M3_SS_TNILNS14_7ScaleInE1ELS17_1ELNS14_9SparseSelE0EEEEEENSK_INS5_IJSC_SB_SB_EEENS5_IJSB_NSA_ILi0EEES1C_EEEEENS5_IJNS4_10UnderscoreES1F_S1F_EEEEENS4_23SM90_TMA_LOAD_MULTICASTENS4_14ComposedLayoutINS4_7SwizzleILi2ELi4ELi3EEENS4_25smem_sparse_ptr_flag_bitsILi2ELi8EEENSK_INS5_IJNS5_IJSB_NSA_ILi8EEEEEENS5_IJSC_SQ_EEEEEENS5_IJNS5_IJS1C_SH_EEESN_EEEEEEEvNS4_8identityENS4_13SM90_TMA_LOADENS1J_INS1K_ILi3ELi4ELi3EEENS4_18smem_ptr_flag_bitsILi8EEENSK_INS5_IJS1O_SH_EEENS5_IJSH_SB_EEEEEEEvS1W_EENS_8epilogue10collective6detail29Sm90TmaWarpSpecializedAdapterINS27_15DefaultEpilogueIfNS5_IJSB_llEEES2B_NS26_6thread17LinearCombinationIfLi1EffLNS2C_9ScaleType4KindE0ELNS_15FloatRoundStyleE2EfEENS1_15EpilogueDefaultEEEEEvvEEEEvNT_6ParamsE,"a",@progbits
	.sectionflags	@""
	.align	4
.nv.constant0._ZN7cutlass13device_kernelINS_4gemm6kernel13GemmUniversalIN4cute5tupleIJiiiiEEENS1_10collective13CollectiveMmaINS1_43MainloopSm90TmaGmmaWarpSpecializedSparseFP8ILi4ENS5_IJNS4_1CILi1EEENSA_ILi2EEESB_EEENS1_35KernelTmaWarpSpecializedCooperativeEEENS5_IJNSA_ILi256EEESG_NSA_ILi128EEEEEENS_12float_e4m3_tENS5_IJNS4_6LayoutINS5_IJiNS5_IJSC_iEEEiEEENS5_IJlNS5_IJSB_SC_EEElEEEEENSK_INS5_IJNS5_IJNSA_ILi64EEEiEEENS5_IJSH_iEEEiEEENS5_IJNS5_IJSH_NSA_ILi8192EEEEEENS5_IJSB_lEEElEEEEEEEESJ_NS5_IJlSB_lEEENS4_8TiledMMAINS4_8MMA_AtomIJNS4_4SM904GMMA6SPARSE32GMMA_64x256x64_F32E4M3E4M3_SS_TNILNS14_7ScaleInE1ELS17_1ELNS14_9SparseSelE0EEEEEENSK_INS5_IJSC_SB_SB_EEENS5_IJSB_NSA_ILi0EEES1C_EEEEENS5_IJNS4_10UnderscoreES1F_S1F_EEEEENS4_23SM90_TMA_LOAD_MULTICASTENS4_14ComposedLayoutINS4_7SwizzleILi2ELi4ELi3EEENS4_25smem_sparse_ptr_flag_bitsILi2ELi8EEENSK_INS5_IJNS5_IJSB_NSA_ILi8EEEEEENS5_IJSC_SQ_EEEEEENS5_IJNS5_IJS1C_SH_EEESN_EEEEEEEvNS4_8identityENS4_13SM90_TMA_LOADENS1J_INS1K_ILi3ELi4ELi3EEENS4_18smem_ptr_flag_bitsILi8EEENSK_INS5_IJS1O_SH_EEENS5_IJSH_SB_EEEEEEEvS1W_EENS_8epilogue10collective6detail29Sm90TmaWarpSpecializedAdapterINS27_15DefaultEpilogueIfNS5_IJSB_llEEES2B_NS26_6thread17LinearCombinationIfLi1EffLNS2C_9ScaleType4KindE0ELNS_15FloatRoundStyleE2EfEENS1_15EpilogueDefaultEEEEEvvEEEEvNT_6ParamsE:
	.zero		1920


//--------------------- SYMBOLS --------------------------

	.type		.nv.reservedSmem.offset0,@object
	.size		.nv.reservedSmem.offset0,0x4
